// auto-generated by cutlass_sweep.conv — config: {"arch": "sm_100", "cluster_m": 1, "cluster_n": 1, "conv_kind": "dgrad", "dtype": "tf32", "ndim": 3, "tile_k": 64, "tile_m": 64, "tile_n": 128}
#include "cutlass/cutlass.h"
#include "cute/tensor.hpp"
#include "cutlass/kernel_hardware_info.hpp"
#include "cutlass/conv/convolution.h"
#include "cutlass/conv/dispatch_policy.hpp"
#include "cutlass/conv/collective/collective_builder.hpp"
#include "cutlass/conv/kernel/conv_universal.hpp"
#include "cutlass/conv/device/conv_universal_adapter.hpp"
#include "cutlass/epilogue/collective/collective_builder.hpp"

using namespace cute;
using Elem = cutlass::tfloat32_t;
using Acc  = float;
using LayoutAB = cutlass::layout::TensorNDHWC;
using LayoutC  = cutlass::layout::TensorNDHWC;
constexpr auto ConvOp = cutlass::conv::Operator::kDgrad;
using TileShape    = Shape<_64, _128, Shape<_64>>;
using ClusterShape = Shape<_1, _1, _1>;

using CollectiveEpilogue = typename cutlass::epilogue::collective::CollectiveBuilder<
    cutlass::arch::Sm100, cutlass::arch::OpClassTensorOp,
    TileShape, ClusterShape,
    cutlass::epilogue::collective::EpilogueTileAuto,
    Acc, Acc,
    Elem, LayoutC, 128 / cutlass::sizeof_bits<Elem>::value,
    Elem, LayoutC, 128 / cutlass::sizeof_bits<Elem>::value,
    cutlass::epilogue::collective::EpilogueScheduleAuto
  >::CollectiveOp;

using CollectiveMainloop = typename cutlass::conv::collective::CollectiveBuilder<
    cutlass::arch::Sm100, cutlass::arch::OpClassTensorOp, ConvOp,
    Elem, LayoutAB, 128 / cutlass::sizeof_bits<Elem>::value,
    Elem, LayoutAB, 128 / cutlass::sizeof_bits<Elem>::value,
    Acc,
    TileShape, ClusterShape,
    cutlass::conv::collective::StageCountAutoCarveout<
        static_cast<int>(sizeof(typename CollectiveEpilogue::SharedStorage))>,
    cutlass::conv::collective::KernelScheduleAuto
  >::CollectiveOp;

using ProblemShape = cutlass::conv::ConvProblemShape<
    ConvOp, CollectiveMainloop::DispatchPolicy::NumSpatialDimensions>;
using ConvKernel = cutlass::conv::kernel::ConvUniversal<
    ProblemShape, CollectiveMainloop, CollectiveEpilogue>;
using Conv = cutlass::conv::device::ConvUniversalAdapter<ConvKernel>;

auto* _anchor = &cutlass::device_kernel<ConvKernel>;


// ===== COMPILED SASS (sm_100a) =====

	.target	sm_100a

	.elftype	@"ET_EXEC"


//--------------------- .note.nv.tkinfo           --------------------------
	.section	.note.nv.tkinfo,"",@"SHT_NOTE"
	.sectionflags	@"SHF_NOTE_NV_TKINFO"
	.tkinfo
        /*0018*/ 	.word	0x00000002
        /*0030*/ 	.string	""
        /*0030*/ 	.string	"ptxas"
        /*0030*/ 	.string	"Cuda compilation tools, release 13.0, V13.0.88"
        /*0030*/ 	.string	"Build cuda_13.0.r13.0/compiler.36424714_0"
        /*0030*/ 	.string	"-arch sm_100a -m 64 "



//--------------------- .note.nv.cuinfo           --------------------------
	.section	.note.nv.cuinfo,"",@"SHT_NOTE"
	.sectionflags	@"SHF_NOTE_NV_CUINFO"
        /*0018*/ 	.short	0x0002
        /*001a*/ 	.short	0x0064
        /*001c*/ 	.short	0x0082
	.zero		2


//--------------------- .nv.info                  --------------------------
	.section	.nv.info,"",@"SHT_CUDA_INFO"
	.align	4


	//----- nvinfo : EIATTR_REGCOUNT
	.align		4
        /*0000*/ 	.byte	0x04, 0x2f
        /*0002*/ 	.short	(.L_19 - .L_18)
	.align		4
.L_18:
        /*0004*/ 	.word	index@(_ZN7cutlass13device_kernelINS_4conv6kernel13ConvUniversalINS1_16ConvProblemShapeILNS1_8OperatorE1ELi3EEENS1_10collective14CollectiveConvINS1_47MainloopSm100TmaUmmaWarpSpecializedImplicitGemmILS5_1ELi4ELi3ELi1ELi2EN4cute5tupleIJNSA_1CILi1EEESD_SD_EEEEENSB_IJNSC_ILi64EEENSC_ILi128EEENSB_IJSG_EEEEEENS_10tfloat32_tESK_NSA_8TiledMMAINSA_8MMA_AtomIJNSA_17SM100_MMA_TF32_SSISK_SK_fLi64ELi128ELNSA_4UMMA5MajorE0ELSP_1ELNSO_7ScaleInE0ELSQ_0EEEEEENSA_6LayoutISE_NSB_IJNSC_ILi0EEESU_SU_EEEEENSB_IJNSA_10UnderscoreESX_SX_EEEEENS7_6detail27Sm100ImplicitGemmTileTraitsINSA_20SM90_TMA_LOAD_IM2COLENSA_14ComposedLayoutINSA_7SwizzleILi3ELi4ELi3EEENSA_18smem_ptr_flag_bitsILi32EEENST_INSB_IJNSC_ILi8EEENSC_ILi32EEEEEENSB_IJS19_SD_EEEEEEEvEENS11_INSA_13SM90_TMA_LOADENS13_INS14_ILi2ELi5ELi2EEES17_NST_INSB_IJS19_NSC_ILi4EEEEEENSB_IJSD_S19_EEEEEEEvEEEENS_8epilogue10collective18CollectiveEpilogueINS1O_23Sm100TmaWarpSpecializedILi4ELi2ELi16ELb1ELb0EEEJSJ_NSB_IJNST_ISG_SD_EENST_IS19_SD_EEEEESK_NSB_IJNSB_IJllllEEESD_SU_EEESK_S1X_NS1O_6fusion15FusionCallbacksIS1S_NS1Y_17LinearCombinationISK_fSK_fLNS_15FloatRoundStyleE2EEESJ_S1V_JEEENSA_5SM1004TMEM4LOAD26SM100_TMEM_LOAD_16dp128b8xES12_S1D_NSA_17SM75_U32x4_LDSM_NENSA_21SM90_TMA_STORE_IM2COLES1D_NSA_17SM90_U32x4_STSM_NENSA_39AutoVectorizingCopyWithAssumedAlignmentILi128EEEEEEvvEEEEvNT_6ParamsE)
        /*0008*/ 	.word	0x0000005e


	//----- nvinfo : EIATTR_FRAME_SIZE
	.align		4
.L_19:
        /*000c*/ 	.byte	0x04, 0x11
        /*000e*/ 	.short	(.L_21 - .L_20)
	.align		4
.L_20:
        /*0010*/ 	.word	index@($__internal_2_$__cuda_sm10x_tcgen05_guardrail_trap_unallocated_columns_being_dealloced)
        /*0014*/ 	.word	0x00000008


	//----- nvinfo : EIATTR_FRAME_SIZE
	.align		4
.L_21:
        /*0018*/ 	.byte	0x04, 0x11
        /*001a*/ 	.short	(.L_23 - .L_22)
	.align		4
.L_22:
        /*001c*/ 	.word	index@($__internal_1_$__cuda_sm10x_tcgen05_guardrail_trap_phase_invalid_during_alloc)
        /*0020*/ 	.word	0x00000008


	//----- nvinfo : EIATTR_FRAME_SIZE
	.align		4
.L_23:
        /*0024*/ 	.byte	0x04, 0x11
        /*0026*/ 	.short	(.L_25 - .L_24)
	.align		4
.L_24:
        /*0028*/ 	.word	index@($__internal_0_$__cuda_sm10x_tcgen05_guardrail_trap_col_being_dealloced_not_returned_by_alloc)
        /*002c*/ 	.word	0x00000008


	//----- nvinfo : EIATTR_FRAME_SIZE
	.align		4
.L_25:
        /*0030*/ 	.byte	0x04, 0x11
        /*0032*/ 	.short	(.L_27 - .L_26)
	.align		4
.L_26:
        /*0034*/ 	.word	index@(_ZN7cutlass13device_kernelINS_4conv6kernel13ConvUniversalINS1_16ConvProblemShapeILNS1_8OperatorE1ELi3EEENS1_10collective14CollectiveConvINS1_47MainloopSm100TmaUmmaWarpSpecializedImplicitGemmILS5_1ELi4ELi3ELi1ELi2EN4cute5tupleIJNSA_1CILi1EEESD_SD_EEEEENSB_IJNSC_ILi64EEENSC_ILi128EEENSB_IJSG_EEEEEENS_10tfloat32_tESK_NSA_8TiledMMAINSA_8MMA_AtomIJNSA_17SM100_MMA_TF32_SSISK_SK_fLi64ELi128ELNSA_4UMMA5MajorE0ELSP_1ELNSO_7ScaleInE0ELSQ_0EEEEEENSA_6LayoutISE_NSB_IJNSC_ILi0EEESU_SU_EEEEENSB_IJNSA_10UnderscoreESX_SX_EEEEENS7_6detail27Sm100ImplicitGemmTileTraitsINSA_20SM90_TMA_LOAD_IM2COLENSA_14ComposedLayoutINSA_7SwizzleILi3ELi4ELi3EEENSA_18smem_ptr_flag_bitsILi32EEENST_INSB_IJNSC_ILi8EEENSC_ILi32EEEEEENSB_IJS19_SD_EEEEEEEvEENS11_INSA_13SM90_TMA_LOADENS13_INS14_ILi2ELi5ELi2EEES17_NST_INSB_IJS19_NSC_ILi4EEEEEENSB_IJSD_S19_EEEEEEEvEEEENS_8epilogue10collective18CollectiveEpilogueINS1O_23Sm100TmaWarpSpecializedILi4ELi2ELi16ELb1ELb0EEEJSJ_NSB_IJNST_ISG_SD_EENST_IS19_SD_EEEEESK_NSB_IJNSB_IJllllEEESD_SU_EEESK_S1X_NS1O_6fusion15FusionCallbacksIS1S_NS1Y_17LinearCombinationISK_fSK_fLNS_15FloatRoundStyleE2EEESJ_S1V_JEEENSA_5SM1004TMEM4LOAD26SM100_TMEM_LOAD_16dp128b8xES12_S1D_NSA_17SM75_U32x4_LDSM_NENSA_21SM90_TMA_STORE_IM2COLES1D_NSA_17SM90_U32x4_STSM_NENSA_39AutoVectorizingCopyWithAssumedAlignmentILi128EEEEEEvvEEEEvNT_6ParamsE)
        /*0038*/ 	.word	0x00000008


	//----- nvinfo : EIATTR_MIN_STACK_SIZE
	.align		4
.L_27:
        /*003c*/ 	.byte	0x04, 0x12
        /*003e*/ 	.short	(.L_29 - .L_28)
	.align		4
.L_28:
        /*0040*/ 	.word	index@(_ZN7cutlass13device_kernelINS_4conv6kernel13ConvUniversalINS1_16ConvProblemShapeILNS1_8OperatorE1ELi3EEENS1_10collective14CollectiveConvINS1_47MainloopSm100TmaUmmaWarpSpecializedImplicitGemmILS5_1ELi4ELi3ELi1ELi2EN4cute5tupleIJNSA_1CILi1EEESD_SD_EEEEENSB_IJNSC_ILi64EEENSC_ILi128EEENSB_IJSG_EEEEEENS_10tfloat32_tESK_NSA_8TiledMMAINSA_8MMA_AtomIJNSA_17SM100_MMA_TF32_SSISK_SK_fLi64ELi128ELNSA_4UMMA5MajorE0ELSP_1ELNSO_7ScaleInE0ELSQ_0EEEEEENSA_6LayoutISE_NSB_IJNSC_ILi0EEESU_SU_EEEEENSB_IJNSA_10UnderscoreESX_SX_EEEEENS7_6detail27Sm100ImplicitGemmTileTraitsINSA_20SM90_TMA_LOAD_IM2COLENSA_14ComposedLayoutINSA_7SwizzleILi3ELi4ELi3EEENSA_18smem_ptr_flag_bitsILi32EEENST_INSB_IJNSC_ILi8EEENSC_ILi32EEEEEENSB_IJS19_SD_EEEEEEEvEENS11_INSA_13SM90_TMA_LOADENS13_INS14_ILi2ELi5ELi2EEES17_NST_INSB_IJS19_NSC_ILi4EEEEEENSB_IJSD_S19_EEEEEEEvEEEENS_8epilogue10collective18CollectiveEpilogueINS1O_23Sm100TmaWarpSpecializedILi4ELi2ELi16ELb1ELb0EEEJSJ_NSB_IJNST_ISG_SD_EENST_IS19_SD_EEEEESK_NSB_IJNSB_IJllllEEESD_SU_EEESK_S1X_NS1O_6fusion15FusionCallbacksIS1S_NS1Y_17LinearCombinationISK_fSK_fLNS_15FloatRoundStyleE2EEESJ_S1V_JEEENSA_5SM1004TMEM4LOAD26SM100_TMEM_LOAD_16dp128b8xES12_S1D_NSA_17SM75_U32x4_LDSM_NENSA_21SM90_TMA_STORE_IM2COLES1D_NSA_17SM90_U32x4_STSM_NENSA_39AutoVectorizingCopyWithAssumedAlignmentILi128EEEEEEvvEEEEvNT_6ParamsE)
        /*0044*/ 	.word	0x00000008
.L_29:


//--------------------- .nv.compat                --------------------------
	.section	.nv.compat,"",@"SHT_CUDA_COMPAT_INFO"
	.align	4
        /*0000*/ 	.byte	0x02, 0x09, 0x01, 0x00, 0x02, 0x02, 0x02, 0x00, 0x02, 0x05, 0x05, 0x00, 0x03, 0x07, 0x01, 0x01
        /*0010*/ 	.byte	0x02, 0x03, 0x01, 0x00, 0x02, 0x06, 0x01, 0x00, 0x04, 0x0b, 0x08, 0x00, 0x09, 0x00, 0x00, 0x00
        /*0020*/ 	.byte	0x00, 0x00, 0x00, 0x00


//--------------------- .nv.info._ZN7cutlass13device_kernelINS_4conv6kernel13ConvUniversalINS1_16ConvProblemShapeILNS1_8OperatorE1ELi3EEENS1_10collective14CollectiveConvINS1_47MainloopSm100TmaUmmaWarpSpecializedImplicitGemmILS5_1ELi4ELi3ELi1ELi2EN4cute5tupleIJNSA_1CILi1EEESD_SD_EEEEENSB_IJNSC_ILi64EEENSC_ILi128EEENSB_IJSG_EEEEEENS_10tfloat32_tESK_NSA_8TiledMMAINSA_8MMA_AtomIJNSA_17SM100_MMA_TF32_SSISK_SK_fLi64ELi128ELNSA_4UMMA5MajorE0ELSP_1ELNSO_7ScaleInE0ELSQ_0EEEEEENSA_6LayoutISE_NSB_IJNSC_ILi0EEESU_SU_EEEEENSB_IJNSA_10UnderscoreESX_SX_EEEEENS7_6detail27Sm100ImplicitGemmTileTraitsINSA_20SM90_TMA_LOAD_IM2COLENSA_14ComposedLayoutINSA_7SwizzleILi3ELi4ELi3EEENSA_18smem_ptr_flag_bitsILi32EEENST_INSB_IJNSC_ILi8EEENSC_ILi32EEEEEENSB_IJS19_SD_EEEEEEEvEENS11_INSA_13SM90_TMA_LOADENS13_INS14_ILi2ELi5ELi2EEES17_NST_INSB_IJS19_NSC_ILi4EEEEEENSB_IJSD_S19_EEEEEEEvEEEENS_8epilogue10collective18CollectiveEpilogueINS1O_23Sm100TmaWarpSpecializedILi4ELi2ELi16ELb1ELb0EEEJSJ_NSB_IJNST_ISG_SD_EENST_IS19_SD_EEEEESK_NSB_IJNSB_IJllllEEESD_SU_EEESK_S1X_NS1O_6fusion15FusionCallbacksIS1S_NS1Y_17LinearCombinationISK_fSK_fLNS_15FloatRoundStyleE2EEESJ_S1V_JEEENSA_5SM1004TMEM4LOAD26SM100_TMEM_LOAD_16dp128b8xES12_S1D_NSA_17SM75_U32x4_LDSM_NENSA_21SM90_TMA_STORE_IM2COLES1D_NSA_17SM90_U32x4_STSM_NENSA_39AutoVectorizingCopyWithAssumedAlignmentILi128EEEEEEvvEEEEvNT_6ParamsE --------------------------
	.section	.nv.info._ZN7cutlass13device_kernelINS_4conv6kernel13ConvUniversalINS1_16ConvProblemShapeILNS1_8OperatorE1ELi3EEENS1_10collective14CollectiveConvINS1_47MainloopSm100TmaUmmaWarpSpecializedImplicitGemmILS5_1ELi4ELi3ELi1ELi2EN4cute5tupleIJNSA_1CILi1EEESD_SD_EEEEENSB_IJNSC_ILi64EEENSC_ILi128EEENSB_IJSG_EEEEEENS_10tfloat32_tESK_NSA_8TiledMMAINSA_8MMA_AtomIJNSA_17SM100_MMA_TF32_SSISK_SK_fLi64ELi128ELNSA_4UMMA5MajorE0ELSP_1ELNSO_7ScaleInE0ELSQ_0EEEEEENSA_6LayoutISE_NSB_IJNSC_ILi0EEESU_SU_EEEEENSB_IJNSA_10UnderscoreESX_SX_EEEEENS7_6detail27Sm100ImplicitGemmTileTraitsINSA_20SM90_TMA_LOAD_IM2COLENSA_14ComposedLayoutINSA_7SwizzleILi3ELi4ELi3EEENSA_18smem_ptr_flag_bitsILi32EEENST_INSB_IJNSC_ILi8EEENSC_ILi32EEEEEENSB_IJS19_SD_EEEEEEEvEENS11_INSA_13SM90_TMA_LOADENS13_INS14_ILi2ELi5ELi2EEES17_NST_INSB_IJS19_NSC_ILi4EEEEEENSB_IJSD_S19_EEEEEEEvEEEENS_8epilogue10collective18CollectiveEpilogueINS1O_23Sm100TmaWarpSpecializedILi4ELi2ELi16ELb1ELb0EEEJSJ_NSB_IJNST_ISG_SD_EENST_IS19_SD_EEEEESK_NSB_IJNSB_IJllllEEESD_SU_EEESK_S1X_NS1O_6fusion15FusionCallbacksIS1S_NS1Y_17LinearCombinationISK_fSK_fLNS_15FloatRoundStyleE2EEESJ_S1V_JEEENSA_5SM1004TMEM4LOAD26SM100_TMEM_LOAD_16dp128b8xES12_S1D_NSA_17SM75_U32x4_LDSM_NENSA_21SM90_TMA_STORE_IM2COLES1D_NSA_17SM90_U32x4_STSM_NENSA_39AutoVectorizingCopyWithAssumedAlignmentILi128EEEEEEvvEEEEvNT_6ParamsE,"",@"SHT_CUDA_INFO"
	.sectionflags	@""
	.align	4


	//----- nvinfo : EIATTR_CUDA_API_VERSION
	.align		4
        /*0000*/ 	.byte	0x04, 0x37
        /*0002*/ 	.short	(.L_31 - .L_30)
.L_30:
        /*0004*/ 	.word	0x00000082


	//----- nvinfo : EIATTR_KPARAM_INFO
	.align		4
.L_31:
        /*0008*/ 	.byte	0x04, 0x17
        /*000a*/ 	.short	(.L_33 - .L_32)
.L_32:
        /*000c*/ 	.word	0x00000000
        /*0010*/ 	.short	0x0000
        /*0012*/ 	.short	0x0000
        /*0014*/ 	.byte	0x00, 0xf0, 0x01, 0x24


	//----- nvinfo : EIATTR_AT_ENTRY_FRAGMENTS
	.align		4
.L_33:
        /*0018*/ 	.byte	0x04, 0x4f
        /*001a*/ 	.short	(.L_35 - .L_34)


	//   ....[0]....
.L_34:
        /*001c*/ 	.word	0x00000006


	//----- nvinfo : EIATTR_RESERVED_SMEM_USED
	.align		4
.L_35:
        /*0020*/ 	.byte	0x01, 0x41
	.zero		2


	//----- nvinfo : EIATTR_SPARSE_MMA_MASK
	.align		4
        /*0024*/ 	.byte	0x03, 0x50
        /*0026*/ 	.short	0x0000


	//----- nvinfo : EIATTR_TCGEN05_1CTA_USED
	.align		4
        /*0028*/ 	.byte	0x01, 0x51
	.zero		2


	//----- nvinfo : EIATTR_MAXREG_COUNT
	.align		4
        /*002c*/ 	.byte	0x03, 0x1b
        /*002e*/ 	.short	0x00ff


	//----- nvinfo : EIATTR_NUM_BARRIERS
	.align		4
        /*0030*/ 	.byte	0x02, 0x4c
        /*0032*/ 	.byte	0x07
	.zero		1


	//----- nvinfo : EIATTR_EXTERNS
	.align		4
        /*0034*/ 	.byte	0x04, 0x0f
        /*0036*/ 	.short	(.L_37 - .L_36)


	//   ....[0]....
	.align		4
.L_36:
        /*0038*/ 	.word	index@(__assertfail)


	//----- nvinfo : EIATTR_MERCURY_ISA_VERSION
	.align		4
.L_37:
        /*003c*/ 	.byte	0x03, 0x5f
        /*003e*/ 	.short	0x0101


	//----- nvinfo : EIATTR_INT_WARP_WIDE_INSTR_OFFSETS
	.align		4
        /*0040*/ 	.byte	0x04, 0x31
        /*0042*/ 	.short	(.L_39 - .L_38)


	//   ....[0]....
.L_38:
        /*0044*/ 	.word	0x00006de0


	//   ....[1]....
        /*0048*/ 	.word	0x00006e00


	//   ....[2]....
        /*004c*/ 	.word	0x00006e30


	//   ....[3]....
        /*0050*/ 	.word	0x00007b90


	//   ....[4]....
        /*0054*/ 	.word	0x00007c00


	//   ....[5]....
        /*0058*/ 	.word	0x00007d10


	//   ....[6]....
        /*005c*/ 	.word	0x00007d90


	//   ....[7]....
        /*0060*/ 	.word	0x00007e90


	//   ....[8]....
        /*0064*/ 	.word	0x00007f10


	//   ....[9]....
        /*0068*/ 	.word	0x00008030


	//   ....[10]....
        /*006c*/ 	.word	0x00008140


	//----- nvinfo : EIATTR_COOP_GROUP_MASK_REGIDS
	.align		4
.L_39:
        /*0070*/ 	.byte	0x04, 0x29
        /*0072*/ 	.short	(.L_41 - .L_40)


	//   ....[0]....
.L_40:
        /*0074*/ 	.word	0xffffffff


	//   ....[1]....
        /*0078*/ 	.word	0xffffffff


	//   ....[2]....
        /*007c*/ 	.word	0xffffffff


	//   ....[3]....
        /*0080*/ 	.word	0xffffffff


	//   ....[4]....
        /*0084*/ 	.word	0xffffffff


	//   ....[5]....
        /*0088*/ 	.word	0xffffffff


	//   ....[6]....
        /*008c*/ 	.word	0xffffffff


	//   ....[7]....
        /*0090*/ 	.word	0xffffffff


	//   ....[8]....
        /*0094*/ 	.word	0xffffffff


	//   ....[9]....
        /*0098*/ 	.word	0xffffffff


	//   ....[10]....
        /*009c*/ 	.word	0xffffffff


	//   ....[11]....
        /*00a0*/ 	.word	0xffffffff


	//----- nvinfo : EIATTR_COOP_GROUP_INSTR_OFFSETS
	.align		4
.L_41:
        /*00a4*/ 	.byte	0x04, 0x28
        /*00a6*/ 	.short	(.L_43 - .L_42)


	//   ....[0]....
.L_42:
        /*00a8*/ 	.word	0x00000090


	//   ....[1]....
        /*00ac*/ 	.word	0x000004f0


	//   ....[2]....
        /*00b0*/ 	.word	0x00000660


	//   ....[3]....
        /*00b4*/ 	.word	0x00000800


	//   ....[4]....
        /*00b8*/ 	.word	0x00000900


	//   ....[5]....
        /*00bc*/ 	.word	0x00000a50


	//   ....[6]....
        /*00c0*/ 	.word	0x000051c0


	//   ....[7]....
        /*00c4*/ 	.word	0x00005f20


	//   ....[8]....
        /*00c8*/ 	.word	0x00006130


	//   ....[9]....
        /*00cc*/ 	.word	0x00006160


	//   ....[10]....
        /*00d0*/ 	.word	0x00006cc0


	//   ....[11]....
        /*00d4*/ 	.word	0x00006f00


	//----- nvinfo : EIATTR_VRC_CTA_INIT_COUNT
	.align		4
.L_43:
        /*00d8*/ 	.byte	0x02, 0x4a
        /*00da*/ 	.byte	0x80
	.zero		1


	//----- nvinfo : EIATTR_SYSCALL_OFFSETS
	.align		4
        /*00dc*/ 	.byte	0x04, 0x46
        /*00de*/ 	.short	(.L_45 - .L_44)


	//   ....[0]....
.L_44:
        /*00e0*/ 	.word	0x00008d80


	//   ....[1]....
        /*00e4*/ 	.word	0x00008e70


	//   ....[2]....
        /*00e8*/ 	.word	0x00009860


	//   ....[3]....
        /*00ec*/ 	.word	0x0000a260


	//   ....[4]....
        /*00f0*/ 	.word	0x0000abf0


	//   ....[5]....
        /*00f4*/ 	.word	0x0000b560


	//----- nvinfo : EIATTR_MBARRIER_INSTR_OFFSETS
	.align		4
.L_45:
        /*00f8*/ 	.byte	0x04, 0x39
        /*00fa*/ 	.short	(.L_47 - .L_46)


	//   ....[0]....
.L_46:
        /*00fc*/ 	.word	0x000005d0
        /*0100*/ 	.word	0x000000ff
        /*0104*/ 	.word	0x00000000
        /*0108*/ 	.short	0x0100
        /*010a*/ 	.byte	0x04
	.zero		1


	//   ....[1]....
        /*010c*/ 	.word	0x000005e0
        /*0110*/ 	.word	0x000000ff
        /*0114*/ 	.word	0x00000020
        /*0118*/ 	.short	0x0100
        /*011a*/ 	.byte	0x04
	.zero		1


	//   ....[2]....
        /*011c*/ 	.word	0x000005f0
        /*0120*/ 	.word	0x000000ff
        /*0124*/ 	.word	0x00000008
        /*0128*/ 	.short	0x0100
        /*012a*/ 	.byte	0x04
	.zero		1


	//   ....[3]....
        /*012c*/ 	.word	0x00000600
        /*0130*/ 	.word	0x000000ff
        /*0134*/ 	.word	0x00000028
        /*0138*/ 	.short	0x0100
        /*013a*/ 	.byte	0x04
	.zero		1


	//   ....[4]....
        /*013c*/ 	.word	0x00000610
        /*0140*/ 	.word	0x000000ff
        /*0144*/ 	.word	0x00000010
        /*0148*/ 	.short	0x0100
        /*014a*/ 	.byte	0x04
	.zero		1


	//   ....[5]....
        /*014c*/ 	.word	0x00000620
        /*0150*/ 	.word	0x000000ff
        /*0154*/ 	.word	0x00000030
        /*0158*/ 	.short	0x0100
        /*015a*/ 	.byte	0x04
	.zero		1


	//   ....[6]....
        /*015c*/ 	.word	0x00000630
        /*0160*/ 	.word	0x000000ff
        /*0164*/ 	.word	0x00000018
        /*0168*/ 	.short	0x0100
        /*016a*/ 	.byte	0x04
	.zero		1


	//   ....[7]....
        /*016c*/ 	.word	0x00000640
        /*0170*/ 	.word	0x000000ff
        /*0174*/ 	.word	0x00000038
        /*0178*/ 	.short	0x0100
        /*017a*/ 	.byte	0x04
	.zero		1


	//   ....[8]....
        /*017c*/ 	.word	0x00000770
        /*0180*/ 	.word	0x000000ff
        /*0184*/ 	.word	0x00000040
        /*0188*/ 	.short	0x0100
        /*018a*/ 	.byte	0x04
	.zero		1


	//   ....[9]....
        /*018c*/ 	.word	0x00000780
        /*0190*/ 	.word	0x000000ff
        /*0194*/ 	.word	0x00000060
        /*0198*/ 	.short	0x0100
        /*019a*/ 	.byte	0x04
	.zero		1


	//   ....[10]....
        /*019c*/ 	.word	0x00000790
        /*01a0*/ 	.word	0x000000ff
        /*01a4*/ 	.word	0x00000048
        /*01a8*/ 	.short	0x0100
        /*01aa*/ 	.byte	0x04
	.zero		1


	//   ....[11]....
        /*01ac*/ 	.word	0x000007a0
        /*01b0*/ 	.word	0x000000ff
        /*01b4*/ 	.word	0x00000068
        /*01b8*/ 	.short	0x0100
        /*01ba*/ 	.byte	0x04
	.zero		1


	//   ....[12]....
        /*01bc*/ 	.word	0x000007b0
        /*01c0*/ 	.word	0x000000ff
        /*01c4*/ 	.word	0x00000050
        /*01c8*/ 	.short	0x0100
        /*01ca*/ 	.byte	0x04
	.zero		1


	//   ....[13]....
        /*01cc*/ 	.word	0x000007c0
        /*01d0*/ 	.word	0x000000ff
        /*01d4*/ 	.word	0x00000070
        /*01d8*/ 	.short	0x0100
        /*01da*/ 	.byte	0x04
	.zero		1


	//   ....[14]....
        /*01dc*/ 	.word	0x000007d0
        /*01e0*/ 	.word	0x000000ff
        /*01e4*/ 	.word	0x00000058
        /*01e8*/ 	.short	0x0100
        /*01ea*/ 	.byte	0x04
	.zero		1


	//   ....[15]....
        /*01ec*/ 	.word	0x000007e0
        /*01f0*/ 	.word	0x000000ff
        /*01f4*/ 	.word	0x00000078
        /*01f8*/ 	.short	0x0100
        /*01fa*/ 	.byte	0x04
	.zero		1


	//   ....[16]....
        /*01fc*/ 	.word	0x000008d0
        /*0200*/ 	.word	0x000000ff
        /*0204*/ 	.word	0x00000080
        /*0208*/ 	.short	0x0100
        /*020a*/ 	.byte	0x06
	.zero		1


	//   ....[17]....
        /*020c*/ 	.word	0x000008e0
        /*0210*/ 	.word	0x000000ff
        /*0214*/ 	.word	0x00000088
        /*0218*/ 	.short	0x0100
        /*021a*/ 	.byte	0x06
	.zero		1


	//   ....[18]....
        /*021c*/ 	.word	0x00000a20
        /*0220*/ 	.word	0x000000ff
        /*0224*/ 	.word	0x00000090
        /*0228*/ 	.short	0x0100
        /*022a*/ 	.byte	0x06
	.zero		1


	//   ....[19]....
        /*022c*/ 	.word	0x00000a30
        /*0230*/ 	.word	0x000000ff
        /*0234*/ 	.word	0x00000098
        /*0238*/ 	.short	0x0100
        /*023a*/ 	.byte	0x06
	.zero		1


	//   ....[20]....
        /*023c*/ 	.word	0x00000b80
        /*0240*/ 	.word	0x000000ff
        /*0244*/ 	.word	0x000000a0
        /*0248*/ 	.short	0x0100
        /*024a*/ 	.byte	0x04
	.zero		1


	//   ....[21]....
        /*024c*/ 	.word	0x00000b90
        /*0250*/ 	.word	0x000000ff
        /*0254*/ 	.word	0x000000b0
        /*0258*/ 	.short	0x0100
        /*025a*/ 	.byte	0x04
	.zero		1


	//   ....[22]....
        /*025c*/ 	.word	0x00000ba0
        /*0260*/ 	.word	0x000000ff
        /*0264*/ 	.word	0x000000a8
        /*0268*/ 	.short	0x0100
        /*026a*/ 	.byte	0x04
	.zero		1


	//   ....[23]....
        /*026c*/ 	.word	0x00000bb0
        /*0270*/ 	.word	0x000000ff
        /*0274*/ 	.word	0x000000b8
        /*0278*/ 	.short	0x0100
        /*027a*/ 	.byte	0x04
	.zero		1


	//   ....[24]....
        /*027c*/ 	.word	0x00001580
        /*0280*/ 	.word	0x000000ff
        /*0284*/ 	.word	0x00000020
        /*0288*/ 	.short	0x010a
        /*028a*/ 	.byte	0x04
	.zero		1


	//   ....[25]....
        /*028c*/ 	.word	0x00002460
        /*0290*/ 	.word	0x000000ff
        /*0294*/ 	.word	0x00000020
        /*0298*/ 	.short	0x010a
        /*029a*/ 	.byte	0x07
	.zero		1


	//   ....[26]....
        /*029c*/ 	.word	0x000027d0
        /*02a0*/ 	.word	0x000000ff
        /*02a4*/ 	.word	0x00000020
        /*02a8*/ 	.short	0x010a
        /*02aa*/ 	.byte	0x0e
	.zero		1


	//   ....[27]....
        /*02ac*/ 	.word	0x000033e0
        /*02b0*/ 	.word	0x000000ff
        /*02b4*/ 	.word	0x00000088
        /*02b8*/ 	.short	0x0101
        /*02ba*/ 	.byte	0x2f
	.zero		1


	//   ....[28]....
        /*02bc*/ 	.word	0x00003410
        /*02c0*/ 	.word	0x000000ff
        /*02c4*/ 	.word	0x00000020
        /*02c8*/ 	.short	0x010a
        /*02ca*/ 	.byte	0x04
	.zero		1


	//   ....[29]....
        /*02cc*/ 	.word	0x00004260
        /*02d0*/ 	.word	0x000000ff
        /*02d4*/ 	.word	0x00000020
        /*02d8*/ 	.short	0x010a
        /*02da*/ 	.byte	0x07
	.zero		1


	//   ....[30]....
        /*02dc*/ 	.word	0x00004590
        /*02e0*/ 	.word	0x000000ff
        /*02e4*/ 	.word	0x00000020
        /*02e8*/ 	.short	0x010a
        /*02ea*/ 	.byte	0x0e
	.zero		1


	//   ....[31]....
        /*02ec*/ 	.word	0x000051d0
        /*02f0*/ 	.word	0x000000ff
        /*02f4*/ 	.word	0x00000090
        /*02f8*/ 	.short	0x010a
        /*02fa*/ 	.byte	0x2f
	.zero		1


	//   ....[32]....
        /*02fc*/ 	.word	0x000052b0
        /*0300*/ 	.word	0x000000ff
        /*0304*/ 	.word	0x00000000
        /*0308*/ 	.short	0x0101
        /*030a*/ 	.byte	0x04
	.zero		1


	//   ....[33]....
        /*030c*/ 	.word	0x00005990
        /*0310*/ 	.word	0x000000ff
        /*0314*/ 	.word	0x00000000
        /*0318*/ 	.short	0x010a
        /*031a*/ 	.byte	0x04
	.zero		1


	//   ....[34]....
        /*031c*/ 	.word	0x00005a30
        /*0320*/ 	.word	0x000000ff
        /*0324*/ 	.word	0x00000000
        /*0328*/ 	.short	0x010a
        /*032a*/ 	.byte	0x05
	.zero		1


	//   ....[35]....
        /*032c*/ 	.word	0x00005ad0
        /*0330*/ 	.word	0x000000ff
        /*0334*/ 	.word	0x00000000
        /*0338*/ 	.short	0x010a
        /*033a*/ 	.byte	0x05
	.zero		1


	//   ....[36]....
        /*033c*/ 	.word	0x00005b80
        /*0340*/ 	.word	0x00000000
        /*0344*/ 	.word	0x00000000
        /*0348*/ 	.short	0x010a
        /*034a*/ 	.byte	0xff
	.zero		1


	//   ....[37]....
        /*034c*/ 	.word	0x00005cd0
        /*0350*/ 	.word	0x000000ff
        /*0354*/ 	.word	0x00000098
        /*0358*/ 	.short	0x010a
        /*035a*/ 	.byte	0x04
	.zero		1


	//   ....[38]....
        /*035c*/ 	.word	0x00005d70
        /*0360*/ 	.word	0x000000ff
        /*0364*/ 	.word	0x00000090
        /*0368*/ 	.short	0x010a
        /*036a*/ 	.byte	0x04
	.zero		1


	//   ....[39]....
        /*036c*/ 	.word	0x00005e10
        /*0370*/ 	.word	0x000000ff
        /*0374*/ 	.word	0x00000000
        /*0378*/ 	.short	0x0101
        /*037a*/ 	.byte	0x05
	.zero		1


	//   ....[40]....
        /*037c*/ 	.word	0x00005e50
        /*0380*/ 	.word	0x000000ff
        /*0384*/ 	.word	0x00000098
        /*0388*/ 	.short	0x0106
        /*038a*/ 	.byte	0x04
	.zero		1


	//   ....[41]....
        /*038c*/ 	.word	0x00005e90
        /*0390*/ 	.word	0x00000000
        /*0394*/ 	.word	0x00000098
        /*0398*/ 	.short	0x010a
        /*039a*/ 	.byte	0xff
	.zero		1


	//   ....[42]....
        /*039c*/ 	.word	0x00006480
        /*03a0*/ 	.word	0x000000ff
        /*03a4*/ 	.word	0x00000090
        /*03a8*/ 	.short	0x010a
        /*03aa*/ 	.byte	0x17
	.zero		1


	//   ....[43]....
        /*03ac*/ 	.word	0x00006530
        /*03b0*/ 	.word	0x000000ff
        /*03b4*/ 	.word	0x00000000
        /*03b8*/ 	.short	0x0101
        /*03ba*/ 	.byte	0x2c
	.zero		1


	//   ....[44]....
        /*03bc*/ 	.word	0x00006540
        /*03c0*/ 	.word	0x000000ff
        /*03c4*/ 	.word	0x000000b0
        /*03c8*/ 	.short	0x010a
        /*03ca*/ 	.byte	0x1b
	.zero		1


	//   ....[45]....
        /*03cc*/ 	.word	0x000065e0
        /*03d0*/ 	.word	0x000000ff
        /*03d4*/ 	.word	0x00000000
        /*03d8*/ 	.short	0x010a
        /*03da*/ 	.byte	0x04
	.zero		1


	//   ....[46]....
        /*03dc*/ 	.word	0x00006630
        /*03e0*/ 	.word	0x000000ff
        /*03e4*/ 	.word	0x00000000
        /*03e8*/ 	.short	0x010a
        /*03ea*/ 	.byte	0x15
	.zero		1


	//   ....[47]....
        /*03ec*/ 	.word	0x00006770
        /*03f0*/ 	.word	0x000000ff
        /*03f4*/ 	.word	0x00000000
        /*03f8*/ 	.short	0x010a
        /*03fa*/ 	.byte	0x05
	.zero		1


	//   ....[48]....
        /*03fc*/ 	.word	0x00006c10
        /*0400*/ 	.word	0x000000ff
        /*0404*/ 	.word	0x00000000
        /*0408*/ 	.short	0x010a
        /*040a*/ 	.byte	0x04
	.zero		1


	//   ....[49]....
        /*040c*/ 	.word	0x00006ca0
        /*0410*/ 	.word	0x000000ff
        /*0414*/ 	.word	0x00000000
        /*0418*/ 	.short	0x010a
        /*041a*/ 	.byte	0x04
	.zero		1


	//   ....[50]....
        /*041c*/ 	.word	0x00007270
        /*0420*/ 	.word	0x000000ff
        /*0424*/ 	.word	0x00000090
        /*0428*/ 	.short	0x010a
        /*042a*/ 	.byte	0x14
	.zero		1


	//   ....[51]....
        /*042c*/ 	.word	0x00007300
        /*0430*/ 	.word	0x000000ff
        /*0434*/ 	.word	0x00000000
        /*0438*/ 	.short	0x0101
        /*043a*/ 	.byte	0x2e
	.zero		1


	//   ....[52]....
        /*043c*/ 	.word	0x00007830
        /*0440*/ 	.word	0x000000ff
        /*0444*/ 	.word	0x00000088
        /*0448*/ 	.short	0x010a
        /*044a*/ 	.byte	0x14
	.zero		1


	//   ....[53]....
        /*044c*/ 	.word	0x000079d0
        /*0450*/ 	.word	0x000000ff
        /*0454*/ 	.word	0x00000060
        /*0458*/ 	.short	0x010a
        /*045a*/ 	.byte	0x14
	.zero		1


	//   ....[54]....
        /*045c*/ 	.word	0x00007ca0
        /*0460*/ 	.word	0x000000ff
        /*0464*/ 	.word	0x00000040
        /*0468*/ 	.short	0x010b
        /*046a*/ 	.byte	0x14
	.zero		1


	//   ....[55]....
        /*046c*/ 	.word	0x00007cb0
        /*0470*/ 	.word	0x000000ff
        /*0474*/ 	.word	0x00000000
        /*0478*/ 	.short	0x0101
        /*047a*/ 	.byte	0x32
	.zero		1


	//   ....[56]....
        /*047c*/ 	.word	0x00007cd0
        /*0480*/ 	.word	0x000000ff
        /*0484*/ 	.word	0x00000068
        /*0488*/ 	.short	0x010a
        /*048a*/ 	.byte	0x14
	.zero		1


	//   ....[57]....
        /*048c*/ 	.word	0x00007e20
        /*0490*/ 	.word	0x000000ff
        /*0494*/ 	.word	0x00000048
        /*0498*/ 	.short	0x010b
        /*049a*/ 	.byte	0x14
	.zero		1


	//   ....[58]....
        /*049c*/ 	.word	0x00007e30
        /*04a0*/ 	.word	0x000000ff
        /*04a4*/ 	.word	0x00000000
        /*04a8*/ 	.short	0x0101
        /*04aa*/ 	.byte	0x31
	.zero		1


	//   ....[59]....
        /*04ac*/ 	.word	0x00007e50
        /*04b0*/ 	.word	0x000000ff
        /*04b4*/ 	.word	0x00000070
        /*04b8*/ 	.short	0x010a
        /*04ba*/ 	.byte	0x14
	.zero		1


	//   ....[60]....
        /*04bc*/ 	.word	0x00007fa0
        /*04c0*/ 	.word	0x000000ff
        /*04c4*/ 	.word	0x00000050
        /*04c8*/ 	.short	0x010b
        /*04ca*/ 	.byte	0x14
	.zero		1


	//   ....[61]....
        /*04cc*/ 	.word	0x00007fb0
        /*04d0*/ 	.word	0x000000ff
        /*04d4*/ 	.word	0x00000000
        /*04d8*/ 	.short	0x0101
        /*04da*/ 	.byte	0x30
	.zero		1


	//   ....[62]....
        /*04dc*/ 	.word	0x00007fd0
        /*04e0*/ 	.word	0x000000ff
        /*04e4*/ 	.word	0x00000078
        /*04e8*/ 	.short	0x010a
        /*04ea*/ 	.byte	0x14
	.zero		1


	//   ....[63]....
        /*04ec*/ 	.word	0x000081b0
        /*04f0*/ 	.word	0x000000ff
        /*04f4*/ 	.word	0x00000058
        /*04f8*/ 	.short	0x010b
        /*04fa*/ 	.byte	0x14
	.zero		1


	//   ....[64]....
        /*04fc*/ 	.word	0x000081c0
        /*0500*/ 	.word	0x000000ff
        /*0504*/ 	.word	0x00000000
        /*0508*/ 	.short	0x0101
        /*050a*/ 	.byte	0x2f
	.zero		1


	//   ....[65]....
        /*050c*/ 	.word	0x000081f0
        /*0510*/ 	.word	0x000000ff
        /*0514*/ 	.word	0x00000060
        /*0518*/ 	.short	0x010a
        /*051a*/ 	.byte	0x14
	.zero		1


	//   ....[66]....
        /*051c*/ 	.word	0x00008210
        /*0520*/ 	.word	0x000000ff
        /*0524*/ 	.word	0x00000068
        /*0528*/ 	.short	0x010a
        /*052a*/ 	.byte	0x14
	.zero		1


	//   ....[67]....
        /*052c*/ 	.word	0x00008230
        /*0530*/ 	.word	0x000000ff
        /*0534*/ 	.word	0x00000070
        /*0538*/ 	.short	0x010a
        /*053a*/ 	.byte	0x14
	.zero		1


	//   ....[68]....
        /*053c*/ 	.word	0x00008270
        /*0540*/ 	.word	0x00000000
        /*0544*/ 	.word	0x00000078
        /*0548*/ 	.short	0x010a
        /*054a*/ 	.byte	0xff
	.zero		1


	//   ....[69]....
        /*054c*/ 	.word	0x00008630
        /*0550*/ 	.word	0x000000ff
        /*0554*/ 	.word	0x00000090
        /*0558*/ 	.short	0x010a
        /*055a*/ 	.byte	0x31
	.zero		1


	//   ....[70]....
        /*055c*/ 	.word	0x00008700
        /*0560*/ 	.word	0x000000ff
        /*0564*/ 	.word	0x00000000
        /*0568*/ 	.short	0x0101
        /*056a*/ 	.byte	0x04
	.zero		1


	//   ....[71]....
        /*056c*/ 	.word	0x00009360
        /*0570*/ 	.word	0x000000ff
        /*0574*/ 	.word	0x00000040
        /*0578*/ 	.short	0x010a
        /*057a*/ 	.byte	0x31
	.zero		1


	//   ....[72]....
        /*057c*/ 	.word	0x00009410
        /*0580*/ 	.word	0x00000054
        /*0584*/ 	.word	0x000000a0
        /*0588*/ 	.short	0x010a
        /*058a*/ 	.byte	0xff
	.zero		1


	//   ....[73]....
        /*058c*/ 	.word	0x00009660
        /*0590*/ 	.word	0x000000ff
        /*0594*/ 	.word	0x00000040
        /*0598*/ 	.short	0x010a
        /*059a*/ 	.byte	0x31
	.zero		1


	//   ....[74]....
        /*059c*/ 	.word	0x00009740
        /*05a0*/ 	.word	0x00000054
        /*05a4*/ 	.word	0x000000a0
        /*05a8*/ 	.short	0x010a
        /*05aa*/ 	.byte	0xff
	.zero		1


	//   ....[75]....
        /*05ac*/ 	.word	0x00009f90
        /*05b0*/ 	.word	0x00000000
        /*05b4*/ 	.word	0x00000000
        /*05b8*/ 	.short	0x0101
        /*05ba*/ 	.byte	0xff
	.zero		1


	//   ....[76]....
        /*05bc*/ 	.word	0x00009fa0
        /*05c0*/ 	.word	0x00000002
        /*05c4*/ 	.word	0x00000040
        /*05c8*/ 	.short	0x010a
        /*05ca*/ 	.byte	0xff
	.zero		1


	//   ....[77]....
        /*05cc*/ 	.word	0x0000a060
        /*05d0*/ 	.word	0x00000002
        /*05d4*/ 	.word	0x00000040
        /*05d8*/ 	.short	0x010a
        /*05da*/ 	.byte	0xff
	.zero		1


	//   ....[78]....
        /*05dc*/ 	.word	0x0000a920
        /*05e0*/ 	.word	0x00000002
        /*05e4*/ 	.word	0x00000000
        /*05e8*/ 	.short	0x0101
        /*05ea*/ 	.byte	0xff
	.zero		1


	//   ....[79]....
        /*05ec*/ 	.word	0x0000a940
        /*05f0*/ 	.word	0x00000000
        /*05f4*/ 	.word	0x00000040
        /*05f8*/ 	.short	0x010a
        /*05fa*/ 	.byte	0xff
	.zero		1


	//   ....[80]....
        /*05fc*/ 	.word	0x0000a9f0
        /*0600*/ 	.word	0x00000000
        /*0604*/ 	.word	0x00000040
        /*0608*/ 	.short	0x010a
        /*060a*/ 	.byte	0xff
	.zero		1


	//   ....[81]....
        /*060c*/ 	.word	0x0000b2a0
        /*0610*/ 	.word	0x00000010
        /*0614*/ 	.word	0x00000000
        /*0618*/ 	.short	0x0101
        /*061a*/ 	.byte	0xff
	.zero		1


	//   ....[82]....
        /*061c*/ 	.word	0x0000b2c0
        /*0620*/ 	.word	0x00000002
        /*0624*/ 	.word	0x00000040
        /*0628*/ 	.short	0x010a
        /*062a*/ 	.byte	0xff
	.zero		1


	//   ....[83]....
        /*062c*/ 	.word	0x0000b370
        /*0630*/ 	.word	0x00000002
        /*0634*/ 	.word	0x00000040
        /*0638*/ 	.short	0x010a
        /*063a*/ 	.byte	0xff
	.zero		1


	//   ....[84]....
        /*063c*/ 	.word	0x0000b940
        /*0640*/ 	.word	0x000000ff
        /*0644*/ 	.word	0x00000000
        /*0648*/ 	.short	0x0101
        /*064a*/ 	.byte	0x04
	.zero		1


	//   ....[85]....
        /*064c*/ 	.word	0x0000bc80
        /*0650*/ 	.word	0x00000000
        /*0654*/ 	.word	0x00000000
        /*0658*/ 	.short	0x0101
        /*065a*/ 	.byte	0xff
	.zero		1


	//   ....[86]....
        /*065c*/ 	.word	0x0000bef0
        /*0660*/ 	.word	0x000000ff
        /*0664*/ 	.word	0x00000000
        /*0668*/ 	.short	0x0101
        /*066a*/ 	.byte	0x04
	.zero		1


	//   ....[87]....
        /*066c*/ 	.word	0x0000bf40
        /*0670*/ 	.word	0x00000020
        /*0674*/ 	.word	0x00000020
        /*0678*/ 	.short	0x010a
        /*067a*/ 	.byte	0xff
	.zero		1


	//   ....[88]....
        /*067c*/ 	.word	0x0000bfc0
        /*0680*/ 	.word	0x00000020
        /*0684*/ 	.word	0x00000020
        /*0688*/ 	.short	0x010a
        /*068a*/ 	.byte	0xff
	.zero		1


	//   ....[89]....
        /*068c*/ 	.word	0x0000c020
        /*0690*/ 	.word	0x00000000
        /*0694*/ 	.word	0x00000090
        /*0698*/ 	.short	0x010a
        /*069a*/ 	.byte	0xff
	.zero		1


	//   ....[90]....
        /*069c*/ 	.word	0x0000c080
        /*06a0*/ 	.word	0x00000000
        /*06a4*/ 	.word	0x00000000
        /*06a8*/ 	.short	0x010a
        /*06aa*/ 	.byte	0xff
	.zero		1


	//   ....[91]....
        /*06ac*/ 	.word	0x0000c0e0
        /*06b0*/ 	.word	0x00000000
        /*06b4*/ 	.word	0x00000000
        /*06b8*/ 	.short	0x010a
        /*06ba*/ 	.byte	0xff
	.zero		1


	//   ....[92]....
        /*06bc*/ 	.word	0x0000c140
        /*06c0*/ 	.word	0x00000000
        /*06c4*/ 	.word	0x00000000
        /*06c8*/ 	.short	0x010a
        /*06ca*/ 	.byte	0xff
	.zero		1


	//   ....[93]....
        /*06cc*/ 	.word	0x0000c1a0
        /*06d0*/ 	.word	0x00000004
        /*06d4*/ 	.word	0x00000098
        /*06d8*/ 	.short	0x010a
        /*06da*/ 	.byte	0xff
	.zero		1


	//   ....[94]....
        /*06dc*/ 	.word	0x0000c200
        /*06e0*/ 	.word	0x00000004
        /*06e4*/ 	.word	0x00000090
        /*06e8*/ 	.short	0x010a
        /*06ea*/ 	.byte	0xff
	.zero		1


	//   ....[95]....
        /*06ec*/ 	.word	0x0000c260
        /*06f0*/ 	.word	0x00000000
        /*06f4*/ 	.word	0x00000090
        /*06f8*/ 	.short	0x010a
        /*06fa*/ 	.byte	0xff
	.zero		1


	//   ....[96]....
        /*06fc*/ 	.word	0x0000c2c0
        /*0700*/ 	.word	0x00000000
        /*0704*/ 	.word	0x000000b0
        /*0708*/ 	.short	0x010a
        /*070a*/ 	.byte	0xff
	.zero		1


	//   ....[97]....
        /*070c*/ 	.word	0x0000c320
        /*0710*/ 	.word	0x00000000
        /*0714*/ 	.word	0x00000000
        /*0718*/ 	.short	0x010a
        /*071a*/ 	.byte	0xff
	.zero		1


	//   ....[98]....
        /*071c*/ 	.word	0x0000c380
        /*0720*/ 	.word	0x00000000
        /*0724*/ 	.word	0x00000000
        /*0728*/ 	.short	0x010a
        /*072a*/ 	.byte	0xff
	.zero		1


	//   ....[99]....
        /*072c*/ 	.word	0x0000c3e0
        /*0730*/ 	.word	0x00000000
        /*0734*/ 	.word	0x00000000
        /*0738*/ 	.short	0x010a
        /*073a*/ 	.byte	0xff
	.zero		1


	//   ....[100]....
        /*073c*/ 	.word	0x0000c440
        /*0740*/ 	.word	0x00000000
        /*0744*/ 	.word	0x00000090
        /*0748*/ 	.short	0x010a
        /*074a*/ 	.byte	0xff
	.zero		1


	//   ....[101]....
        /*074c*/ 	.word	0x0000c4a0
        /*0750*/ 	.word	0x00000000
        /*0754*/ 	.word	0x00000088
        /*0758*/ 	.short	0x010a
        /*075a*/ 	.byte	0xff
	.zero		1


	//   ....[102]....
        /*075c*/ 	.word	0x0000c500
        /*0760*/ 	.word	0x00000002
        /*0764*/ 	.word	0x00000060
        /*0768*/ 	.short	0x010a
        /*076a*/ 	.byte	0xff
	.zero		1


	//   ....[103]....
        /*076c*/ 	.word	0x0000c560
        /*0770*/ 	.word	0x00000002
        /*0774*/ 	.word	0x00000068
        /*0778*/ 	.short	0x010a
        /*077a*/ 	.byte	0xff
	.zero		1


	//   ....[104]....
        /*077c*/ 	.word	0x0000c5c0
        /*0780*/ 	.word	0x00000002
        /*0784*/ 	.word	0x00000070
        /*0788*/ 	.short	0x010a
        /*078a*/ 	.byte	0xff
	.zero		1


	//   ....[105]....
        /*078c*/ 	.word	0x0000c620
        /*0790*/ 	.word	0x00000000
        /*0794*/ 	.word	0x00000078
        /*0798*/ 	.short	0x010a
        /*079a*/ 	.byte	0xff
	.zero		1


	//   ....[106]....
        /*079c*/ 	.word	0x0000c680
        /*07a0*/ 	.word	0x00000000
        /*07a4*/ 	.word	0x00000060
        /*07a8*/ 	.short	0x010a
        /*07aa*/ 	.byte	0xff
	.zero		1


	//   ....[107]....
        /*07ac*/ 	.word	0x0000c6e0
        /*07b0*/ 	.word	0x00000000
        /*07b4*/ 	.word	0x00000068
        /*07b8*/ 	.short	0x010a
        /*07ba*/ 	.byte	0xff
	.zero		1


	//   ....[108]....
        /*07bc*/ 	.word	0x0000c740
        /*07c0*/ 	.word	0x00000000
        /*07c4*/ 	.word	0x00000070
        /*07c8*/ 	.short	0x010a
        /*07ca*/ 	.byte	0xff
	.zero		1


	//   ....[109]....
        /*07cc*/ 	.word	0x0000c7a0
        /*07d0*/ 	.word	0x00000000
        /*07d4*/ 	.word	0x00000090
        /*07d8*/ 	.short	0x010a
        /*07da*/ 	.byte	0xff
	.zero		1


	//   ....[110]....
        /*07dc*/ 	.word	0x0000c800
        /*07e0*/ 	.word	0x00000002
        /*07e4*/ 	.word	0x00000040
        /*07e8*/ 	.short	0x010a
        /*07ea*/ 	.byte	0xff
	.zero		1


	//   ....[111]....
        /*07ec*/ 	.word	0x0000c850
        /*07f0*/ 	.word	0x00000054
        /*07f4*/ 	.word	0x000000a0
        /*07f8*/ 	.short	0x010a
        /*07fa*/ 	.byte	0xff
	.zero		1


	//   ....[112]....
        /*07fc*/ 	.word	0x0000c8a0
        /*0800*/ 	.word	0x00000002
        /*0804*/ 	.word	0x00000040
        /*0808*/ 	.short	0x010a
        /*080a*/ 	.byte	0xff
	.zero		1


	//   ....[113]....
        /*080c*/ 	.word	0x0000c8f0
        /*0810*/ 	.word	0x00000000
        /*0814*/ 	.word	0x00000040
        /*0818*/ 	.short	0x010a
        /*081a*/ 	.byte	0xff
	.zero		1


	//   ....[114]....
        /*081c*/ 	.word	0x0000c940
        /*0820*/ 	.word	0x00000002
        /*0824*/ 	.word	0x00000040
        /*0828*/ 	.short	0x010a
        /*082a*/ 	.byte	0xff
	.zero		1


	//----- nvinfo : EIATTR_NUM_MBARRIERS
	.align		4
.L_47:
        /*082c*/ 	.byte	0x03, 0x38
        /*082e*/ 	.short	0x0018


	//----- nvinfo : EIATTR_EXIT_INSTR_OFFSETS
	.align		4
        /*0830*/ 	.byte	0x04, 0x1c
        /*0832*/ 	.short	(.L_49 - .L_48)


	//   ....[0]....
.L_48:
        /*0834*/ 	.word	0x00005bb0


	//   ....[1]....
        /*0838*/ 	.word	0x00005e60


	//   ....[2]....
        /*083c*/ 	.word	0x00005ec0


	//   ....[3]....
        /*0840*/ 	.word	0x00006f10


	//   ....[4]....
        /*0844*/ 	.word	0x000082a0


	//   ....[5]....
        /*0848*/ 	.word	0x000082e0


	//   ....[6]....
        /*084c*/ 	.word	0x0000bdd0


	//   ....[7]....
        /*0850*/ 	.word	0x0000be50


	//   ....[8]....
        /*0854*/ 	.word	0x0000be80


	//   ....[9]....
        /*0858*/ 	.word	0x0000bf00


	//----- nvinfo : EIATTR_MAX_THREADS
	.align		4
.L_49:
        /*085c*/ 	.byte	0x04, 0x05
        /*085e*/ 	.short	(.L_51 - .L_50)
.L_50:
        /*0860*/ 	.word	0x00000100
        /*0864*/ 	.word	0x00000001
        /*0868*/ 	.word	0x00000001


	//----- nvinfo : EIATTR_CRS_STACK_SIZE
	.align		4
.L_51:
        /*086c*/ 	.byte	0x04, 0x1e
        /*086e*/ 	.short	(.L_53 - .L_52)
.L_52:
        /*0870*/ 	.word	0x00000000


	//----- nvinfo : EIATTR_CBANK_PARAM_SIZE
	.align		4
.L_53:
        /*0874*/ 	.byte	0x03, 0x19
        /*0876*/ 	.short	0x0900


	//----- nvinfo : EIATTR_PARAM_CBANK
	.align		4
        /*0878*/ 	.byte	0x04, 0x0a
        /*087a*/ 	.short	(.L_55 - .L_54)
	.align		4
.L_54:
        /*087c*/ 	.word	index@(.nv.constant0._ZN7cutlass13device_kernelINS_4conv6kernel13ConvUniversalINS1_16ConvProblemShapeILNS1_8OperatorE1ELi3EEENS1_10collective14CollectiveConvINS1_47MainloopSm100TmaUmmaWarpSpecializedImplicitGemmILS5_1ELi4ELi3ELi1ELi2EN4cute5tupleIJNSA_1CILi1EEESD_SD_EEEEENSB_IJNSC_ILi64EEENSC_ILi128EEENSB_IJSG_EEEEEENS_10tfloat32_tESK_NSA_8TiledMMAINSA_8MMA_AtomIJNSA_17SM100_MMA_TF32_SSISK_SK_fLi64ELi128ELNSA_4UMMA5MajorE0ELSP_1ELNSO_7ScaleInE0ELSQ_0EEEEEENSA_6LayoutISE_NSB_IJNSC_ILi0EEESU_SU_EEEEENSB_IJNSA_10UnderscoreESX_SX_EEEEENS7_6detail27Sm100ImplicitGemmTileTraitsINSA_20SM90_TMA_LOAD_IM2COLENSA_14ComposedLayoutINSA_7SwizzleILi3ELi4ELi3EEENSA_18smem_ptr_flag_bitsILi32EEENST_INSB_IJNSC_ILi8EEENSC_ILi32EEEEEENSB_IJS19_SD_EEEEEEEvEENS11_INSA_13SM90_TMA_LOADENS13_INS14_ILi2ELi5ELi2EEES17_NST_INSB_IJS19_NSC_ILi4EEEEEENSB_IJSD_S19_EEEEEEEvEEEENS_8epilogue10collective18CollectiveEpilogueINS1O_23Sm100TmaWarpSpecializedILi4ELi2ELi16ELb1ELb0EEEJSJ_NSB_IJNST_ISG_SD_EENST_IS19_SD_EEEEESK_NSB_IJNSB_IJllllEEESD_SU_EEESK_S1X_NS1O_6fusion15FusionCallbacksIS1S_NS1Y_17LinearCombinationISK_fSK_fLNS_15FloatRoundStyleE2EEESJ_S1V_JEEENSA_5SM1004TMEM4LOAD26SM100_TMEM_LOAD_16dp128b8xES12_S1D_NSA_17SM75_U32x4_LDSM_NENSA_21SM90_TMA_STORE_IM2COLES1D_NSA_17SM90_U32x4_STSM_NENSA_39AutoVectorizingCopyWithAssumedAlignmentILi128EEEEEEvvEEEEvNT_6ParamsE)
        /*0880*/ 	.short	0x0380
        /*0882*/ 	.short	0x0900


	//----- nvinfo : EIATTR_SW_WAR
	.align		4
.L_55:
        /*0884*/ 	.byte	0x04, 0x36
        /*0886*/ 	.short	(.L_57 - .L_56)
.L_56:
        /*0888*/ 	.word	0x00000008
.L_57:


//--------------------- .nv.callgraph             --------------------------
	.section	.nv.callgraph,"",@"SHT_CUDA_CALLGRAPH"
	.align	4
	.sectionentsize	8
	.align		4
        /*0000*/ 	.word	0x00000000
	.align		4
        /*0004*/ 	.word	0xffffffff
	.align		4
        /*0008*/ 	.word	index@(_ZN7cutlass13device_kernelINS_4conv6kernel13ConvUniversalINS1_16ConvProblemShapeILNS1_8OperatorE1ELi3EEENS1_10collective14CollectiveConvINS1_47MainloopSm100TmaUmmaWarpSpecializedImplicitGemmILS5_1ELi4ELi3ELi1ELi2EN4cute5tupleIJNSA_1CILi1EEESD_SD_EEEEENSB_IJNSC_ILi64EEENSC_ILi128EEENSB_IJSG_EEEEEENS_10tfloat32_tESK_NSA_8TiledMMAINSA_8MMA_AtomIJNSA_17SM100_MMA_TF32_SSISK_SK_fLi64ELi128ELNSA_4UMMA5MajorE0ELSP_1ELNSO_7ScaleInE0ELSQ_0EEEEEENSA_6LayoutISE_NSB_IJNSC_ILi0EEESU_SU_EEEEENSB_IJNSA_10UnderscoreESX_SX_EEEEENS7_6detail27Sm100ImplicitGemmTileTraitsINSA_20SM90_TMA_LOAD_IM2COLENSA_14ComposedLayoutINSA_7SwizzleILi3ELi4ELi3EEENSA_18smem_ptr_flag_bitsILi32EEENST_INSB_IJNSC_ILi8EEENSC_ILi32EEEEEENSB_IJS19_SD_EEEEEEEvEENS11_INSA_13SM90_TMA_LOADENS13_INS14_ILi2ELi5ELi2EEES17_NST_INSB_IJS19_NSC_ILi4EEEEEENSB_IJSD_S19_EEEEEEEvEEEENS_8epilogue10collective18CollectiveEpilogueINS1O_23Sm100TmaWarpSpecializedILi4ELi2ELi16ELb1ELb0EEEJSJ_NSB_IJNST_ISG_SD_EENST_IS19_SD_EEEEESK_NSB_IJNSB_IJllllEEESD_SU_EEESK_S1X_NS1O_6fusion15FusionCallbacksIS1S_NS1Y_17LinearCombinationISK_fSK_fLNS_15FloatRoundStyleE2EEESJ_S1V_JEEENSA_5SM1004TMEM4LOAD26SM100_TMEM_LOAD_16dp128b8xES12_S1D_NSA_17SM75_U32x4_LDSM_NENSA_21SM90_TMA_STORE_IM2COLES1D_NSA_17SM90_U32x4_STSM_NENSA_39AutoVectorizingCopyWithAssumedAlignmentILi128EEEEEEvvEEEEvNT_6ParamsE)
	.align		4
        /*000c*/ 	.word	index@(__assertfail)
	.align		4
        /*0010*/ 	.word	0x00000000
	.align		4
        /*0014*/ 	.word	0xfffffffe
	.align		4
        /*0018*/ 	.word	0x00000000
	.align		4
        /*001c*/ 	.word	0xfffffffd
	.align		4
        /*0020*/ 	.word	0x00000000
	.align		4
        /*0024*/ 	.word	0xfffffffc


//--------------------- .nv.constant4             --------------------------
	.section	.nv.constant4,"a",@progbits
	.align	8
	.align		8
.nv.constant4:
        /*0000*/ 	.dword	__assertfail
	.align		8
        /*0008*/ 	.dword	__unnamed_1
	.align		8
        /*0010*/ 	.dword	__unnamed_2
	.align		8
        /*0018*/ 	.dword	_ZN39_INTERNAL_f537df32_4_k_cu_b5330e33_32994cuda3std3__45__cpo5beginE
	.align		8
        /*0020*/ 	.dword	_ZN39_INTERNAL_f537df32_4_k_cu_b5330e33_32994cuda3std3__45__cpo3endE
	.align		8
        /*0028*/ 	.dword	_ZN39_INTERNAL_f537df32_4_k_cu_b5330e33_32994cuda3std3__45__cpo6cbeginE
	.align		8
        /*0030*/ 	.dword	_ZN39_INTERNAL_f537df32_4_k_cu_b5330e33_32994cuda3std3__45__cpo4cendE
	.align		8
        /*0038*/ 	.dword	_ZN39_INTERNAL_f537df32_4_k_cu_b5330e33_32994cuda3std3__441_GLOBAL__N__f537df32_4_k_cu_b5330e33_32996ignoreE
	.align		8
        /*0040*/ 	.dword	_ZN39_INTERNAL_f537df32_4_k_cu_b5330e33_32994cuda3std3__419piecewise_constructE
	.align		8
        /*0048*/ 	.dword	_ZN39_INTERNAL_f537df32_4_k_cu_b5330e33_32994cuda3std3__48in_placeE
	.align		8
        /*0050*/ 	.dword	_ZN39_INTERNAL_f537df32_4_k_cu_b5330e33_32994cuda3std6ranges3__45__cpo4swapE
	.align		8
        /*0058*/ 	.dword	_ZN39_INTERNAL_f537df32_4_k_cu_b5330e33_32994cuda3std6ranges3__45__cpo9iter_moveE
	.align		8
        /*0060*/ 	.dword	_ZN39_INTERNAL_f537df32_4_k_cu_b5330e33_32994cute7productE
	.align		8
        /*0068*/ 	.dword	_ZN39_INTERNAL_f537df32_4_k_cu_b5330e33_32994cute1_E
	.align		8
        /*0070*/ 	.dword	$str$27
	.align		8
        /*0078*/ 	.dword	$str$28
	.align		8
        /*0080*/ 	.dword	$str$29
	.align		8
        /*0088*/ 	.dword	$str$30


//--------------------- .text._ZN7cutlass13device_kernelINS_4conv6kernel13ConvUniversalINS1_16ConvProblemShapeILNS1_8OperatorE1ELi3EEENS1_10collective14CollectiveConvINS1_47MainloopSm100TmaUmmaWarpSpecializedImplicitGemmILS5_1ELi4ELi3ELi1ELi2EN4cute5tupleIJNSA_1CILi1EEESD_SD_EEEEENSB_IJNSC_ILi64EEENSC_ILi128EEENSB_IJSG_EEEEEENS_10tfloat32_tESK_NSA_8TiledMMAINSA_8MMA_AtomIJNSA_17SM100_MMA_TF32_SSISK_SK_fLi64ELi128ELNSA_4UMMA5MajorE0ELSP_1ELNSO_7ScaleInE0ELSQ_0EEEEEENSA_6LayoutISE_NSB_IJNSC_ILi0EEESU_SU_EEEEENSB_IJNSA_10UnderscoreESX_SX_EEEEENS7_6detail27Sm100ImplicitGemmTileTraitsINSA_20SM90_TMA_LOAD_IM2COLENSA_14ComposedLayoutINSA_7SwizzleILi3ELi4ELi3EEENSA_18smem_ptr_flag_bitsILi32EEENST_INSB_IJNSC_ILi8EEENSC_ILi32EEEEEENSB_IJS19_SD_EEEEEEEvEENS11_INSA_13SM90_TMA_LOADENS13_INS14_ILi2ELi5ELi2EEES17_NST_INSB_IJS19_NSC_ILi4EEEEEENSB_IJSD_S19_EEEEEEEvEEEENS_8epilogue10collective18CollectiveEpilogueINS1O_23Sm100TmaWarpSpecializedILi4ELi2ELi16ELb1ELb0EEEJSJ_NSB_IJNST_ISG_SD_EENST_IS19_SD_EEEEESK_NSB_IJNSB_IJllllEEESD_SU_EEESK_S1X_NS1O_6fusion15FusionCallbacksIS1S_NS1Y_17LinearCombinationISK_fSK_fLNS_15FloatRoundStyleE2EEESJ_S1V_JEEENSA_5SM1004TMEM4LOAD26SM100_TMEM_LOAD_16dp128b8xES12_S1D_NSA_17SM75_U32x4_LDSM_NENSA_21SM90_TMA_STORE_IM2COLES1D_NSA_17SM90_U32x4_STSM_NENSA_39AutoVectorizingCopyWithAssumedAlignmentILi128EEEEEEvvEEEEvNT_6ParamsE --------------------------
	.section	.text._ZN7cutlass13device_kernelINS_4conv6kernel13ConvUniversalINS1_16ConvProblemShapeILNS1_8OperatorE1ELi3EEENS1_10collective14CollectiveConvINS1_47MainloopSm100TmaUmmaWarpSpecializedImplicitGemmILS5_1ELi4ELi3ELi1ELi2EN4cute5tupleIJNSA_1CILi1EEESD_SD_EEEEENSB_IJNSC_ILi64EEENSC_ILi128EEENSB_IJSG_EEEEEENS_10tfloat32_tESK_NSA_8TiledMMAINSA_8MMA_AtomIJNSA_17SM100_MMA_TF32_SSISK_SK_fLi64ELi128ELNSA_4UMMA5MajorE0ELSP_1ELNSO_7ScaleInE0ELSQ_0EEEEEENSA_6LayoutISE_NSB_IJNSC_ILi0EEESU_SU_EEEEENSB_IJNSA_10UnderscoreESX_SX_EEEEENS7_6detail27Sm100ImplicitGemmTileTraitsINSA_20SM90_TMA_LOAD_IM2COLENSA_14ComposedLayoutINSA_7SwizzleILi3ELi4ELi3EEENSA_18smem_ptr_flag_bitsILi32EEENST_INSB_IJNSC_ILi8EEENSC_ILi32EEEEEENSB_IJS19_SD_EEEEEEEvEENS11_INSA_13SM90_TMA_LOADENS13_INS14_ILi2ELi5ELi2EEES17_NST_INSB_IJS19_NSC_ILi4EEEEEENSB_IJSD_S19_EEEEEEEvEEEENS_8epilogue10collective18CollectiveEpilogueINS1O_23Sm100TmaWarpSpecializedILi4ELi2ELi16ELb1ELb0EEEJSJ_NSB_IJNST_ISG_SD_EENST_IS19_SD_EEEEESK_NSB_IJNSB_IJllllEEESD_SU_EEESK_S1X_NS1O_6fusion15FusionCallbacksIS1S_NS1Y_17LinearCombinationISK_fSK_fLNS_15FloatRoundStyleE2EEESJ_S1V_JEEENSA_5SM1004TMEM4LOAD26SM100_TMEM_LOAD_16dp128b8xES12_S1D_NSA_17SM75_U32x4_LDSM_NENSA_21SM90_TMA_STORE_IM2COLES1D_NSA_17SM90_U32x4_STSM_NENSA_39AutoVectorizingCopyWithAssumedAlignmentILi128EEEEEEvvEEEEvNT_6ParamsE,"ax",@progbits
	.align	128
.text._ZN7cutlass13device_kernelINS_4conv6kernel13ConvUniversalINS1_16ConvProblemShapeILNS1_8OperatorE1ELi3EEENS1_10collective14CollectiveConvINS1_47MainloopSm100TmaUmmaWarpSpecializedImplicitGemmILS5_1ELi4ELi3ELi1ELi2EN4cute5tupleIJNSA_1CILi1EEESD_SD_EEEEENSB_IJNSC_ILi64EEENSC_ILi128EEENSB_IJSG_EEEEEENS_10tfloat32_tESK_NSA_8TiledMMAINSA_8MMA_AtomIJNSA_17SM100_MMA_TF32_SSISK_SK_fLi64ELi128ELNSA_4UMMA5MajorE0ELSP_1ELNSO_7ScaleInE0ELSQ_0EEEEEENSA_6LayoutISE_NSB_IJNSC_ILi0EEESU_SU_EEEEENSB_IJNSA_10UnderscoreESX_SX_EEEEENS7_6detail27Sm100ImplicitGemmTileTraitsINSA_20SM90_TMA_LOAD_IM2COLENSA_14ComposedLayoutINSA_7SwizzleILi3ELi4ELi3EEENSA_18smem_ptr_flag_bitsILi32EEENST_INSB_IJNSC_ILi8EEENSC_ILi32EEEEEENSB_IJS19_SD_EEEEEEEvEENS11_INSA_13SM90_TMA_LOADENS13_INS14_ILi2ELi5ELi2EEES17_NST_INSB_IJS19_NSC_ILi4EEEEEENSB_IJSD_S19_EEEEEEEvEEEENS_8epilogue10collective18CollectiveEpilogueINS1O_23Sm100TmaWarpSpecializedILi4ELi2ELi16ELb1ELb0EEEJSJ_NSB_IJNST_ISG_SD_EENST_IS19_SD_EEEEESK_NSB_IJNSB_IJllllEEESD_SU_EEESK_S1X_NS1O_6fusion15FusionCallbacksIS1S_NS1Y_17LinearCombinationISK_fSK_fLNS_15FloatRoundStyleE2EEESJ_S1V_JEEENSA_5SM1004TMEM4LOAD26SM100_TMEM_LOAD_16dp128b8xES12_S1D_NSA_17SM75_U32x4_LDSM_NENSA_21SM90_TMA_STORE_IM2COLES1D_NSA_17SM90_U32x4_STSM_NENSA_39AutoVectorizingCopyWithAssumedAlignmentILi128EEEEEEvvEEEEvNT_6ParamsE:
        .type           _ZN7cutlass13device_kernelINS_4conv6kernel13ConvUniversalINS1_16ConvProblemShapeILNS1_8OperatorE1ELi3EEENS1_10collective14CollectiveConvINS1_47MainloopSm100TmaUmmaWarpSpecializedImplicitGemmILS5_1ELi4ELi3ELi1ELi2EN4cute5tupleIJNSA_1CILi1EEESD_SD_EEEEENSB_IJNSC_ILi64EEENSC_ILi128EEENSB_IJSG_EEEEEENS_10tfloat32_tESK_NSA_8TiledMMAINSA_8MMA_AtomIJNSA_17SM100_MMA_TF32_SSISK_SK_fLi64ELi128ELNSA_4UMMA5MajorE0ELSP_1ELNSO_7ScaleInE0ELSQ_0EEEEEENSA_6LayoutISE_NSB_IJNSC_ILi0EEESU_SU_EEEEENSB_IJNSA_10UnderscoreESX_SX_EEEEENS7_6detail27Sm100ImplicitGemmTileTraitsINSA_20SM90_TMA_LOAD_IM2COLENSA_14ComposedLayoutINSA_7SwizzleILi3ELi4ELi3EEENSA_18smem_ptr_flag_bitsILi32EEENST_INSB_IJNSC_ILi8EEENSC_ILi32EEEEEENSB_IJS19_SD_EEEEEEEvEENS11_INSA_13SM90_TMA_LOADENS13_INS14_ILi2ELi5ELi2EEES17_NST_INSB_IJS19_NSC_ILi4EEEEEENSB_IJSD_S19_EEEEEEEvEEEENS_8epilogue10collective18CollectiveEpilogueINS1O_23Sm100TmaWarpSpecializedILi4ELi2ELi16ELb1ELb0EEEJSJ_NSB_IJNST_ISG_SD_EENST_IS19_SD_EEEEESK_NSB_IJNSB_IJllllEEESD_SU_EEESK_S1X_NS1O_6fusion15FusionCallbacksIS1S_NS1Y_17LinearCombinationISK_fSK_fLNS_15FloatRoundStyleE2EEESJ_S1V_JEEENSA_5SM1004TMEM4LOAD26SM100_TMEM_LOAD_16dp128b8xES12_S1D_NSA_17SM75_U32x4_LDSM_NENSA_21SM90_TMA_STORE_IM2COLES1D_NSA_17SM90_U32x4_STSM_NENSA_39AutoVectorizingCopyWithAssumedAlignmentILi128EEEEEEvvEEEEvNT_6ParamsE,@function
        .size           _ZN7cutlass13device_kernelINS_4conv6kernel13ConvUniversalINS1_16ConvProblemShapeILNS1_8OperatorE1ELi3EEENS1_10collective14CollectiveConvINS1_47MainloopSm100TmaUmmaWarpSpecializedImplicitGemmILS5_1ELi4ELi3ELi1ELi2EN4cute5tupleIJNSA_1CILi1EEESD_SD_EEEEENSB_IJNSC_ILi64EEENSC_ILi128EEENSB_IJSG_EEEEEENS_10tfloat32_tESK_NSA_8TiledMMAINSA_8MMA_AtomIJNSA_17SM100_MMA_TF32_SSISK_SK_fLi64ELi128ELNSA_4UMMA5MajorE0ELSP_1ELNSO_7ScaleInE0ELSQ_0EEEEEENSA_6LayoutISE_NSB_IJNSC_ILi0EEESU_SU_EEEEENSB_IJNSA_10UnderscoreESX_SX_EEEEENS7_6detail27Sm100ImplicitGemmTileTraitsINSA_20SM90_TMA_LOAD_IM2COLENSA_14ComposedLayoutINSA_7SwizzleILi3ELi4ELi3EEENSA_18smem_ptr_flag_bitsILi32EEENST_INSB_IJNSC_ILi8EEENSC_ILi32EEEEEENSB_IJS19_SD_EEEEEEEvEENS11_INSA_13SM90_TMA_LOADENS13_INS14_ILi2ELi5ELi2EEES17_NST_INSB_IJS19_NSC_ILi4EEEEEENSB_IJSD_S19_EEEEEEEvEEEENS_8epilogue10collective18CollectiveEpilogueINS1O_23Sm100TmaWarpSpecializedILi4ELi2ELi16ELb1ELb0EEEJSJ_NSB_IJNST_ISG_SD_EENST_IS19_SD_EEEEESK_NSB_IJNSB_IJllllEEESD_SU_EEESK_S1X_NS1O_6fusion15FusionCallbacksIS1S_NS1Y_17LinearCombinationISK_fSK_fLNS_15FloatRoundStyleE2EEESJ_S1V_JEEENSA_5SM1004TMEM4LOAD26SM100_TMEM_LOAD_16dp128b8xES12_S1D_NSA_17SM75_U32x4_LDSM_NENSA_21SM90_TMA_STORE_IM2COLES1D_NSA_17SM90_U32x4_STSM_NENSA_39AutoVectorizingCopyWithAssumedAlignmentILi128EEEEEEvvEEEEvNT_6ParamsE,(.L_x_166 - _ZN7cutlass13device_kernelINS_4conv6kernel13ConvUniversalINS1_16ConvProblemShapeILNS1_8OperatorE1ELi3EEENS1_10collective14CollectiveConvINS1_47MainloopSm100TmaUmmaWarpSpecializedImplicitGemmILS5_1ELi4ELi3ELi1ELi2EN4cute5tupleIJNSA_1CILi1EEESD_SD_EEEEENSB_IJNSC_ILi64EEENSC_ILi128EEENSB_IJSG_EEEEEENS_10tfloat32_tESK_NSA_8TiledMMAINSA_8MMA_AtomIJNSA_17SM100_MMA_TF32_SSISK_SK_fLi64ELi128ELNSA_4UMMA5MajorE0ELSP_1ELNSO_7ScaleInE0ELSQ_0EEEEEENSA_6LayoutISE_NSB_IJNSC_ILi0EEESU_SU_EEEEENSB_IJNSA_10UnderscoreESX_SX_EEEEENS7_6detail27Sm100ImplicitGemmTileTraitsINSA_20SM90_TMA_LOAD_IM2COLENSA_14ComposedLayoutINSA_7SwizzleILi3ELi4ELi3EEENSA_18smem_ptr_flag_bitsILi32EEENST_INSB_IJNSC_ILi8EEENSC_ILi32EEEEEENSB_IJS19_SD_EEEEEEEvEENS11_INSA_13SM90_TMA_LOADENS13_INS14_ILi2ELi5ELi2EEES17_NST_INSB_IJS19_NSC_ILi4EEEEEENSB_IJSD_S19_EEEEEEEvEEEENS_8epilogue10collective18CollectiveEpilogueINS1O_23Sm100TmaWarpSpecializedILi4ELi2ELi16ELb1ELb0EEEJSJ_NSB_IJNST_ISG_SD_EENST_IS19_SD_EEEEESK_NSB_IJNSB_IJllllEEESD_SU_EEESK_S1X_NS1O_6fusion15FusionCallbacksIS1S_NS1Y_17LinearCombinationISK_fSK_fLNS_15FloatRoundStyleE2EEESJ_S1V_JEEENSA_5SM1004TMEM4LOAD26SM100_TMEM_LOAD_16dp128b8xES12_S1D_NSA_17SM75_U32x4_LDSM_NENSA_21SM90_TMA_STORE_IM2COLES1D_NSA_17SM90_U32x4_STSM_NENSA_39AutoVectorizingCopyWithAssumedAlignmentILi128EEEEEEvvEEEEvNT_6ParamsE)
        .other          _ZN7cutlass13device_kernelINS_4conv6kernel13ConvUniversalINS1_16ConvProblemShapeILNS1_8OperatorE1ELi3EEENS1_10collective14CollectiveConvINS1_47MainloopSm100TmaUmmaWarpSpecializedImplicitGemmILS5_1ELi4ELi3ELi1ELi2EN4cute5tupleIJNSA_1CILi1EEESD_SD_EEEEENSB_IJNSC_ILi64EEENSC_ILi128EEENSB_IJSG_EEEEEENS_10tfloat32_tESK_NSA_8TiledMMAINSA_8MMA_AtomIJNSA_17SM100_MMA_TF32_SSISK_SK_fLi64ELi128ELNSA_4UMMA5MajorE0ELSP_1ELNSO_7ScaleInE0ELSQ_0EEEEEENSA_6LayoutISE_NSB_IJNSC_ILi0EEESU_SU_EEEEENSB_IJNSA_10UnderscoreESX_SX_EEEEENS7_6detail27Sm100ImplicitGemmTileTraitsINSA_20SM90_TMA_LOAD_IM2COLENSA_14ComposedLayoutINSA_7SwizzleILi3ELi4ELi3EEENSA_18smem_ptr_flag_bitsILi32EEENST_INSB_IJNSC_ILi8EEENSC_ILi32EEEEEENSB_IJS19_SD_EEEEEEEvEENS11_INSA_13SM90_TMA_LOADENS13_INS14_ILi2ELi5ELi2EEES17_NST_INSB_IJS19_NSC_ILi4EEEEEENSB_IJSD_S19_EEEEEEEvEEEENS_8epilogue10collective18CollectiveEpilogueINS1O_23Sm100TmaWarpSpecializedILi4ELi2ELi16ELb1ELb0EEEJSJ_NSB_IJNST_ISG_SD_EENST_IS19_SD_EEEEESK_NSB_IJNSB_IJllllEEESD_SU_EEESK_S1X_NS1O_6fusion15FusionCallbacksIS1S_NS1Y_17LinearCombinationISK_fSK_fLNS_15FloatRoundStyleE2EEESJ_S1V_JEEENSA_5SM1004TMEM4LOAD26SM100_TMEM_LOAD_16dp128b8xES12_S1D_NSA_17SM75_U32x4_LDSM_NENSA_21SM90_TMA_STORE_IM2COLES1D_NSA_17SM90_U32x4_STSM_NENSA_39AutoVectorizingCopyWithAssumedAlignmentILi128EEEEEEvvEEEEvNT_6ParamsE,@"STO_CUDA_ENTRY STV_DEFAULT"
_ZN7cutlass13device_kernelINS_4conv6kernel13ConvUniversalINS1_16ConvProblemShapeILNS1_8OperatorE1ELi3EEENS1_10collective14CollectiveConvINS1_47MainloopSm100TmaUmmaWarpSpecializedImplicitGemmILS5_1ELi4ELi3ELi1ELi2EN4cute5tupleIJNSA_1CILi1EEESD_SD_EEEEENSB_IJNSC_ILi64EEENSC_ILi128EEENSB_IJSG_EEEEEENS_10tfloat32_tESK_NSA_8TiledMMAINSA_8MMA_AtomIJNSA_17SM100_MMA_TF32_SSISK_SK_fLi64ELi128ELNSA_4UMMA5MajorE0ELSP_1ELNSO_7ScaleInE0ELSQ_0EEEEEENSA_6LayoutISE_NSB_IJNSC_ILi0EEESU_SU_EEEEENSB_IJNSA_10UnderscoreESX_SX_EEEEENS7_6detail27Sm100ImplicitGemmTileTraitsINSA_20SM90_TMA_LOAD_IM2COLENSA_14ComposedLayoutINSA_7SwizzleILi3ELi4ELi3EEENSA_18smem_ptr_flag_bitsILi32EEENST_INSB_IJNSC_ILi8EEENSC_ILi32EEEEEENSB_IJS19_SD_EEEEEEEvEENS11_INSA_13SM90_TMA_LOADENS13_INS14_ILi2ELi5ELi2EEES17_NST_INSB_IJS19_NSC_ILi4EEEEEENSB_IJSD_S19_EEEEEEEvEEEENS_8epilogue10collective18CollectiveEpilogueINS1O_23Sm100TmaWarpSpecializedILi4ELi2ELi16ELb1ELb0EEEJSJ_NSB_IJNST_ISG_SD_EENST_IS19_SD_EEEEESK_NSB_IJNSB_IJllllEEESD_SU_EEESK_S1X_NS1O_6fusion15FusionCallbacksIS1S_NS1Y_17LinearCombinationISK_fSK_fLNS_15FloatRoundStyleE2EEESJ_S1V_JEEENSA_5SM1004TMEM4LOAD26SM100_TMEM_LOAD_16dp128b8xES12_S1D_NSA_17SM75_U32x4_LDSM_NENSA_21SM90_TMA_STORE_IM2COLES1D_NSA_17SM90_U32x4_STSM_NENSA_39AutoVectorizingCopyWithAssumedAlignmentILi128EEEEEEvvEEEEvNT_6ParamsE:
[----:B------:R-:W1:Y:S01]  /*0000*/  LDC R1, c[0x0][0x37c] ;  /* 0x0000df00ff017b82 */ /* 0x000e620000000800 */
[----:B------:R-:W2:Y:S01]  /*0010*/  S2R R62, SR_TID.X ;  /* 0x00000000003e7919 */ /* 0x000ea20000002100 */
[----:B------:R-:W3:Y:S01]  /*0020*/  LDCU.64 UR8, c[0x0][0x990] ;  /* 0x00013200ff0877ac */ /* 0x000ee20008000a00 */
[----:B-1----:R-:W-:Y:S01]  /*0030*/  VIADD R1, R1, 0xfffffff8 ;  /* 0xfffffff801017836 */ /* 0x002fe20000000000 */
[----:B------:R-:W-:Y:S02]  /*0040*/  PRMT R63, RZ, 0x7610, R63 ;  /* 0x00007610ff3f7816 */ /* 0x000fe4000000003f */
[----:B------:R-:W-:Y:S01]  /*0050*/  ELECT P3, URZ, PT ;  /* 0x0000000000ff782f */ /* 0x000fe20003860000 */
[----:B---3--:R-:W-:-:S04]  /*0060*/  UISETP.NE.U32.AND UP0, UPT, UR8, URZ, UPT ;  /* 0x000000ff0800728c */ /* 0x008fc8000bf05070 */
[----:B------:R-:W-:Y:S01]  /*0070*/  UISETP.NE.AND.EX UP0, UPT, UR9, URZ, UPT, UP0 ;  /* 0x000000ff0900728c */ /* 0x000fe2000bf05300 */
[----:B--2---:R-:W-:-:S05]  /*0080*/  SHF.R.U32.HI R64, RZ, 0x5, R62 ;  /* 0x00000005ff407819 */ /* 0x004fca000001163e */
[----:B------:R-:W1:Y:S02]  /*0090*/  SHFL.IDX PT, R0, R64, RZ, 0x1f ;  /* 0x00001fff40007589 */ /* 0x000e6400000e0000 */
[----:B-1----:R-:W-:Y:S01]  /*00a0*/  R2UR UR18, R0 ;  /* 0x00000000001272ca */ /* 0x002fe200000e0000 */
[----:B------:R-:W-:-:S14]  /*00b0*/  BRA.U UP0, `(.L_x_0) ;  /* 0x0000000100307547 */ /* 0x000fdc000b800000 */
[----:B------:R-:W1:Y:S02]  /*00c0*/  LDCU.64 UR4, c[0x0][0x988] ;  /* 0x00013100ff0477ac */ /* 0x000e640008000a00 */
[----:B-1----:R-:W-:-:S04]  /*00d0*/  UISETP.NE.U32.AND UP0, UPT, UR4, URZ, UPT ;  /* 0x000000ff0400728c */ /* 0x002fc8000bf05070 */
[----:B------:R-:W-:-:S09]  /*00e0*/  UISETP.NE.AND.EX UP0, UPT, UR5, URZ, UPT, UP0 ;  /* 0x000000ff0500728c */ /* 0x000fd2000bf05300 */
[----:B------:R-:W-:Y:S05]  /*00f0*/  BRA.U !UP0, `(.L_x_1) ;  /* 0x0000000108147547 */ /* 0x000fea000b800000 */
[----:B------:R-:W1:Y:S01]  /*0100*/  LDC.64 R2, c[0x0][0x988] ;  /* 0x00026200ff027b82 */ /* 0x000e620000000a00 */
[----:B------:R-:W1:Y:S02]  /*0110*/  LDCU.64 UR4, c[0x0][0x358] ;  /* 0x00006b00ff0477ac */ /* 0x000e640008000a00 */
[----:B-1----:R1:W5:Y:S01]  /*0120*/  LDG.E R27, desc[UR4][R2.64] ;  /* 0x00000004021b7981 */ /* 0x002362000c1e1900 */
[----:B------:R-:W-:Y:S01]  /*0130*/  HFMA2 R63, -RZ, RZ, 0, 5.9604644775390625e-08 ;  /* 0x00000001ff3f7431 */ /* 0x000fe200000001ff */
[----:B------:R-:W-:Y:S05]  /*0140*/  BRA `(.L_x_0) ;  /* 0x00000000000c7947 */ /* 0x000fea0003800000 */
.L_x_1:
[----:B------:R-:W1:Y:S01]  /*0150*/  LDCU UR4, c[0x0][0x980] ;  /* 0x00013000ff0477ac */ /* 0x000e620008000800 */
[----:B------:R-:W-:Y:S01]  /*0160*/  HFMA2 R63, -RZ, RZ, 0, 5.9604644775390625e-08 ;  /* 0x00000001ff3f7431 */ /* 0x000fe200000001ff */
[----:B-1----:R-:W-:-:S07]  /*0170*/  MOV R27, UR4 ;  /* 0x00000004001b7c02 */ /* 0x002fce0008000f00 */
.L_x_0:
[----:B------:R-:W2:Y:S02]  /*0180*/  LDCU.64 UR4, c[0x0][0x9b0] ;  /* 0x00013600ff0477ac */ /* 0x000ea40008000a00 */
[----:B--2---:R-:W-:-:S04]  /*0190*/  UISETP.NE.U32.AND UP0, UPT, UR4, URZ, UPT ;  /* 0x000000ff0400728c */ /* 0x004fc8000bf05070 */
[----:B------:R-:W-:-:S09]  /*01a0*/  UISETP.NE.AND.EX UP0, UPT, UR5, URZ, UPT, UP0 ;  /* 0x000000ff0500728c */ /* 0x000fd2000bf05300 */
[----:B------:R-:W-:Y:S05]  /*01b0*/  BRA.U UP0, `(.L_x_2) ;  /* 0x0000000100287547 */ /* 0x000fea000b800000 */
[----:B------:R-:W2:Y:S02]  /*01c0*/  LDCU.64 UR4, c[0x0][0x9a8] ;  /* 0x00013500ff0477ac */ /* 0x000ea40008000a00 */
[----:B--2---:R-:W-:-:S04]  /*01d0*/  UISETP.NE.U32.AND UP0, UPT, UR4, URZ, UPT ;  /* 0x000000ff0400728c */ /* 0x004fc8000bf05070 */
[----:B------:R-:W-:-:S09]  /*01e0*/  UISETP.NE.AND.EX UP0, UPT, UR5, URZ, UPT, UP0 ;  /* 0x000000ff0500728c */ /* 0x000fd2000bf05300 */
[----:B------:R-:W-:Y:S05]  /*01f0*/  BRA.U !UP0, `(.L_x_3) ;  /* 0x0000000108107547 */ /* 0x000fea000b800000 */
[----:B------:R-:W2:Y:S01]  /*0200*/  LDC.64 R24, c[0x0][0x9a8] ;  /* 0x00026a00ff187b82 */ /* 0x000ea20000000a00 */
[----:B------:R-:W2:Y:S02]  /*0210*/  LDCU.64 UR4, c[0x0][0x358] ;  /* 0x00006b00ff0477ac */ /* 0x000ea40008000a00 */
[----:B--2---:R2:W5:Y:S01]  /*0220*/  LDG.E R24, desc[UR4][R24.64] ;  /* 0x0000000418187981 */ /* 0x004562000c1e1900 */
[----:B------:R-:W-:Y:S05]  /*0230*/  BRA `(.L_x_2) ;  /* 0x0000000000087947 */ /* 0x000fea0003800000 */
.L_x_3:
[----:B------:R-:W2:Y:S02]  /*0240*/  LDCU UR4, c[0x0][0x9a0] ;  /* 0x00013400ff0477ac */ /* 0x000ea40008000800 */
[----:B--2---:R-:W-:Y:S02]  /*0250*/  MOV R24, UR4 ;  /* 0x0000000400187c02 */ /* 0x004fe40008000f00 */
.L_x_2:
[----:B------:R-:W-:Y:S01]  /*0260*/  IMAD.U32 R0, RZ, RZ, UR18 ;  /* 0x00000012ff007e24 */ /* 0x000fe2000f8e00ff */
[----:B------:R-:W-:Y:S04]  /*0270*/  BSSY.RECONVERGENT B0, `(.L_x_4) ;  /* 0x000000c000007945 */ /* 0x000fe80003800200 */
[C---:B------:R-:W-:Y:S02]  /*0280*/  ISETP.NE.OR P1, PT, R0.reuse, 0x1, !P3 ;  /* 0x000000010000780c */ /* 0x040fe40005f25670 */
[----:B------:R-:W-:-:S11]  /*0290*/  ISETP.NE.OR P0, PT, R0, 0x3, !P3 ;  /* 0x000000030000780c */ /* 0x000fd60005f05670 */
[----:B------:R-:W-:Y:S05]  /*02a0*/  @P1 BRA `(.L_x_5) ;  /* 0x0000000000201947 */ /* 0x000fea0003800000 */
[----:B------:R-:W3:Y:S02]  /*02b0*/  LDCU.64 UR4, c[0x0][0x348] ;  /* 0x00006900ff0477ac */ /* 0x000ee40008000a00 */
[----:B---3--:R-:W-:Y:S02]  /*02c0*/  UIADD3 UR6, UP1, UPT, UR4, 0x80, URZ ;  /* 0x0000008004067890 */ /* 0x008fe4000ff3e0ff */
[----:B------:R-:W-:Y:S02]  /*02d0*/  UIADD3 UR4, UP0, UPT, UR4, 0x200, URZ ;  /* 0x0000020004047890 */ /* 0x000fe4000ff1e0ff */
[----:B------:R-:W-:Y:S02]  /*02e0*/  UIADD3.X UR7, UPT, UPT, URZ, UR5, URZ, UP1, !UPT ;  /* 0x00000005ff077290 */ /* 0x000fe40008ffe4ff */
[----:B------:R-:W-:-:S07]  /*02f0*/  UIADD3.X UR5, UPT, UPT, URZ, UR5, URZ, UP0, !UPT ;  /* 0x00000005ff057290 */ /* 0x000fce00087fe4ff */
[----:B------:R3:W-:Y:S02]  /*0300*/  UTMACCTL.PF [UR6] ;  /* 0x00000000060079b9 */ /* 0x0007e40008040000 */
[----:B------:R3:W-:Y:S02]  /*0310*/  UTMACCTL.PF [UR4] ;  /* 0x00000000040079b9 */ /* 0x0007e40008040000 */
[----:B---3--:R-:W-:Y:S01]  /*0320*/  NOP ;  /* 0x0000000000007918 */ /* 0x008fe20000000000 */
.L_x_5:
[----:B------:R-:W-:Y:S05]  /*0330*/  BSYNC.RECONVERGENT B0 ;  /* 0x0000000000007941 */ /* 0x000fea0003800200 */
.L_x_4:
[----:B------:R-:W-:Y:S04]  /*0340*/  BSSY.RECONVERGENT B0, `(.L_x_6) ;  /* 0x000000a000007945 */ /* 0x000fe80003800200 */
        /* <DEDUP_REMOVED lines=9> */
.L_x_7:
[----:B------:R-:W-:Y:S05]  /*03e0*/  BSYNC.RECONVERGENT B0 ;  /* 0x0000000000007941 */ /* 0x000fea0003800200 */
.L_x_6:
[----:B------:R-:W3:Y:S01]  /*03f0*/  LDCU.64 UR4, c[0x0][0x988] ;  /* 0x00013100ff0477ac */ /* 0x000ee20008000a00 */
[----:B------:R-:W-:Y:S02]  /*0400*/  UISETP.EQ.U32.AND UP2, UPT, UR8, URZ, UPT ;  /* 0x000000ff0800728c */ /* 0x000fe4000bf42070 */
[----:B------:R-:W-:Y:S02]  /*0410*/  UPLOP3.LUT UP3, UPT, UPT, UPT, UPT, 0x80, 0x8 ;  /* 0x000000000008789c */ /* 0x000fe40003f6f070 */
[----:B---3--:R-:W-:-:S04]  /*0420*/  UISETP.NE.U32.AND UP0, UPT, UR4, URZ, UPT ;  /* 0x000000ff0400728c */ /* 0x008fc8000bf05070 */
[----:B------:R-:W-:-:S04]  /*0430*/  UISETP.NE.AND.EX UP1, UPT, UR5, URZ, UPT, UP0 ;  /* 0x000000ff0500728c */ /* 0x000fc8000bf25300 */
[----:B------:R-:W-:-:S04]  /*0440*/  UISETP.EQ.OR.EX UP4, UPT, UR9, URZ, !UP1, UP2 ;  /* 0x000000ff0900728c */ /* 0x000fc8000cf82720 */
[----:B------:R-:W-:-:S05]  /*0450*/  UP2UR UR63, UPR, URZ, 0x10 ;  /* 0x00000010ff3f7883 */ /* 0x000fca0008000000 */
[----:B------:R-:W-:Y:S07]  /*0460*/  BRA.U !UP4, `(.L_x_8) ;  /* 0x000000010c207547 */ /* 0x000fee000b800000 */
[----:B------:R-:W-:Y:S01]  /*0470*/  UISETP.NE.U32.AND UP2, UPT, UR8, URZ, UPT ;  /* 0x000000ff0800728c */ /* 0x000fe2000bf45070 */
[----:B-----5:R-:W-:Y:S01]  /*0480*/  FSETP.NEU.AND P0, PT, R27, RZ, PT ;  /* 0x000000ff1b00720b */ /* 0x020fe20003f0d000 */
[----:B------:R-:W-:Y:S02]  /*0490*/  USEL UR4, URZ, 0xffffffff, UP1 ;  /* 0xffffffffff047887 */ /* 0x000fe40008800000 */
[----:B------:R-:W-:-:S10]  /*04a0*/  UISETP.NE.AND.EX UP2, UPT, UR9, URZ, UPT, UP2 ;  /* 0x000000ff0900728c */ /* 0x000fd4000bf45320 */
[----:B------:R-:W-:Y:S01]  /*04b0*/  VOTEU.ANY UP0, P0 ;  /* 0x0000000000ff7886 */ /* 0x000fe20000000100 */
[----:B------:R-:W-:-:S04]  /*04c0*/  @!UP2 USEL UR4, URZ, 0xffffffff, UP0 ;  /* 0xffffffffff04a887 */ /* 0x000fc80008000000 */
[----:B------:R-:W-:-:S04]  /*04d0*/  ULOP3.LUT UR4, UR4, 0x1, URZ, 0xc0, !UPT ;  /* 0x0000000104047892 */ /* 0x000fc8000f8ec0ff */
[----:B------:R-:W-:-:S11]  /*04e0*/  UISETP.NE.U32.AND UP3, UPT, UR4, 0x1, UPT ;  /* 0x000000010400788c */ /* 0x000fd6000bf65070 */
.L_x_8:
[----:B-1----:R-:W1:Y:S01]  /*04f0*/  SHFL.IDX PT, R2, R64, RZ, 0x1f ;  /* 0x00001fff40027589 */ /* 0x002e6200000e0000 */
[----:B------:R-:W-:-:S04]  /*0500*/  UISETP.NE.AND UP0, UPT, UR18, 0x2, UPT ;  /* 0x000000021200788c */ /* 0x000fc8000bf05270 */
[----:B------:R-:W-:Y:S01]  /*0510*/  USEL UR55, URZ, 0x1, UP0 ;  /* 0x00000001ff377887 */ /* 0x000fe20008000000 */
[----:B-1----:R-:W-:-:S13]  /*0520*/  ISETP.NE.AND P0, PT, R2, RZ, PT ;  /* 0x000000ff0200720c */ /* 0x002fda0003f05270 */
[----:B------:R-:W-:Y:S05]  /*0530*/  @P0 BRA `(.L_x_9) ;  /* 0x0000000000480947 */ /* 0x000fea0003800000 */
[----:B------:R-:W1:Y:S01]  /*0540*/  S2UR UR4, SR_CgaCtaId ;  /* 0x00000000000479c3 */ /* 0x000e620000008800 */
[----:B------:R-:W-:Y:S01]  /*0550*/  UMOV UR5, 0x400 ;  /* 0x0000040000057882 */ /* 0x000fe20000000000 */
[----:B------:R-:W-:Y:S01]  /*0560*/  UMOV UR6, 0x1 ;  /* 0x0000000100067882 */ /* 0x000fe20000000000 */
[----:B------:R-:W-:Y:S01]  /*0570*/  ELECT P0, URZ, PT ;  /* 0x0000000000ff782f */ /* 0x000fe20003800000 */
[----:B------:R-:W-:-:S04]  /*0580*/  UIADD3 UR6, UPT, UPT, -UR6, 0x100000, URZ ;  /* 0x0010000006067890 */ /* 0x000fc8000fffe1ff */
[----:B------:R-:W-:Y:S02]  /*0590*/  USHF.L.U32 UR7, UR6, 0xb, URZ ;  /* 0x0000000b06077899 */ /* 0x000fe400080006ff */
[----:B------:R-:W-:Y:S02]  /*05a0*/  USHF.L.U32 UR6, UR6, 0x1, URZ ;  /* 0x0000000106067899 */ /* 0x000fe400080006ff */
[----:B-1----:R-:W-:Y:S01]  /*05b0*/  ULEA UR4, UR4, UR5, 0x18 ;  /* 0x0000000504047291 */ /* 0x002fe2000f8ec0ff */
[----:B------:R-:W1:Y:S11]  /*05c0*/  FENCE.VIEW.ASYNC.S ;  /* 0x00000000000073c6 */ /* 0x000e760000000000 */
[----:B-1----:R1:W3:Y:S01]  /*05d0*/  SYNCS.EXCH.64 URZ, [UR4], UR6 ;  /* 0x0000000604ff75b2 */ /* 0x0022e20008000100 */
[----:B------:R1:W4:Y:S01]  /*05e0*/  SYNCS.EXCH.64 URZ, [UR4+0x20], UR6 ;  /* 0x0000200604ff75b2 */ /* 0x0003220008000100 */
[----:B------:R1:W1:Y:S01]  /*05f0*/  SYNCS.EXCH.64 URZ, [UR4+0x8], UR6 ;  /* 0x0000080604ff75b2 */ /* 0x0002620008000100 */
[----:B------:R1:W1:Y:S01]  /*0600*/  SYNCS.EXCH.64 URZ, [UR4+0x28], UR6 ;  /* 0x0000280604ff75b2 */ /* 0x0002620008000100 */
[----:B------:R1:W1:Y:S01]  /*0610*/  SYNCS.EXCH.64 URZ, [UR4+0x10], UR6 ;  /* 0x0000100604ff75b2 */ /* 0x0002620008000100 */
[----:B------:R1:W1:Y:S01]  /*0620*/  SYNCS.EXCH.64 URZ, [UR4+0x30], UR6 ;  /* 0x0000300604ff75b2 */ /* 0x0002620008000100 */
[----:B------:R1:W1:Y:S01]  /*0630*/  SYNCS.EXCH.64 URZ, [UR4+0x18], UR6 ;  /* 0x0000180604ff75b2 */ /* 0x0002620008000100 */
[----:B------:R1:W1:Y:S01]  /*0640*/  SYNCS.EXCH.64 URZ, [UR4+0x38], UR6 ;  /* 0x0000380604ff75b2 */ /* 0x0002620008000100 */
[----:B------:R-:W-:Y:S01]  /*0650*/  NOP ;  /* 0x0000000000007918 */ /* 0x000fe20000000000 */
.L_x_9:
[----:B------:R-:W2:Y:S01]  /*0660*/  SHFL.IDX PT, R2, R64, RZ, 0x1f ;  /* 0x00001fff40027589 */ /* 0x000ea200000e0000 */
[----:B------:R-:W-:Y:S01]  /*0670*/  NOP ;  /* 0x0000000000007918 */ /* 0x000fe20000000000 */
[----:B--2---:R-:W-:-:S13]  /*0680*/  ISETP.NE.AND P0, PT, R2, 0x1, PT ;  /* 0x000000010200780c */ /* 0x004fda0003f05270 */
[----:B------:R-:W-:Y:S05]  /*0690*/  @P0 BRA `(.L_x_10) ;  /* 0x0000000000580947 */ /* 0x000fea0003800000 */
[----:B-1----:R-:W1:Y:S01]  /*06a0*/  S2UR UR4, SR_CgaCtaId ;  /* 0x00000000000479c3 */ /* 0x002e620000008800 */
[----:B------:R-:W-:Y:S01]  /*06b0*/  UMOV UR5, 0x400 ;  /* 0x0000040000057882 */ /* 0x000fe20000000000 */
[----:B------:R-:W-:Y:S01]  /*06c0*/  UMOV UR8, 0x20 ;  /* 0x0000002000087882 */ /* 0x000fe20000000000 */
[----:B------:R-:W-:Y:S01]  /*06d0*/  UMOV UR6, 0x80 ;  /* 0x0000008000067882 */ /* 0x000fe20000000000 */
[----:B------:R-:W-:-:S04]  /*06e0*/  UIADD3 UR8, UPT, UPT, -UR8, 0x100000, URZ ;  /* 0x0010000008087890 */ /* 0x000fc8000fffe1ff */
[----:B------:R-:W-:Y:S02]  /*06f0*/  USHF.L.U32 UR9, UR8, 0xb, URZ ;  /* 0x0000000b08097899 */ /* 0x000fe400080006ff */
[----:B------:R-:W-:Y:S02]  /*0700*/  USHF.L.U32 UR8, UR8, 0x1, URZ ;  /* 0x0000000108087899 */ /* 0x000fe400080006ff */
[----:B------:R-:W-:-:S04]  /*0710*/  UIADD3 UR6, UPT, UPT, -UR6, 0x100000, URZ ;  /* 0x0010000006067890 */ /* 0x000fc8000fffe1ff */
[----:B------:R-:W-:Y:S02]  /*0720*/  USHF.L.U32 UR7, UR6, 0xb, URZ ;  /* 0x0000000b06077899 */ /* 0x000fe400080006ff */
[----:B------:R-:W-:Y:S01]  /*0730*/  USHF.L.U32 UR6, UR6, 0x1, URZ ;  /* 0x0000000106067899 */ /* 0x000fe200080006ff */
[----:B------:R-:W-:Y:S01]  /*0740*/  ELECT P0, URZ, PT ;  /* 0x0000000000ff782f */ /* 0x000fe20003800000 */
[----:B-1----:R-:W-:Y:S01]  /*0750*/  ULEA UR4, UR4, UR5, 0x18 ;  /* 0x0000000504047291 */ /* 0x002fe2000f8ec0ff */
[----:B------:R-:W1:Y:S11]  /*0760*/  FENCE.VIEW.ASYNC.S ;  /* 0x00000000000073c6 */ /* 0x000e760000000000 */
[----:B-1----:R2:W1:Y:S01]  /*0770*/  SYNCS.EXCH.64 URZ, [UR4+0x40], UR8 ;  /* 0x0000400804ff75b2 */ /* 0x0024620008000100 */
[----:B------:R2:W1:Y:S01]  /*0780*/  SYNCS.EXCH.64 URZ, [UR4+0x60], UR6 ;  /* 0x0000600604ff75b2 */ /* 0x0004620008000100 */
[----:B------:R2:W1:Y:S01]  /*0790*/  SYNCS.EXCH.64 URZ, [UR4+0x48], UR8 ;  /* 0x0000480804ff75b2 */ /* 0x0004620008000100 */
[----:B------:R2:W1:Y:S01]  /*07a0*/  SYNCS.EXCH.64 URZ, [UR4+0x68], UR6 ;  /* 0x0000680604ff75b2 */ /* 0x0004620008000100 */
[----:B------:R2:W1:Y:S01]  /*07b0*/  SYNCS.EXCH.64 URZ, [UR4+0x50], UR8 ;  /* 0x0000500804ff75b2 */ /* 0x0004620008000100 */
[----:B------:R2:W1:Y:S01]  /*07c0*/  SYNCS.EXCH.64 URZ, [UR4+0x70], UR6 ;  /* 0x0000700604ff75b2 */ /* 0x0004620008000100 */
[----:B------:R2:W1:Y:S01]  /*07d0*/  SYNCS.EXCH.64 URZ, [UR4+0x58], UR8 ;  /* 0x0000580804ff75b2 */ /* 0x0004620008000100 */
[----:B------:R2:W1:Y:S02]  /*07e0*/  SYNCS.EXCH.64 URZ, [UR4+0x78], UR6 ;  /* 0x0000780604ff75b2 */ /* 0x0004640008000100 */
[----:B--2---:R-:W-:Y:S01]  /*07f0*/  NOP ;  /* 0x0000000000007918 */ /* 0x004fe20000000000 */
.L_x_10:
[----:B------:R-:W2:Y:S01]  /*0800*/  SHFL.IDX PT, R2, R64, RZ, 0x1f ;  /* 0x00001fff40027589 */ /* 0x000ea200000e0000 */
[----:B------:R-:W-:Y:S01]  /*0810*/  NOP ;  /* 0x0000000000007918 */ /* 0x000fe20000000000 */
[----:B--2---:R-:W-:-:S13]  /*0820*/  ISETP.NE.AND P0, PT, R2, 0x3, PT ;  /* 0x000000030200780c */ /* 0x004fda0003f05270 */
[----:B------:R-:W-:Y:S05]  /*0830*/  @P0 BRA `(.L_x_11) ;  /* 0x0000000000300947 */ /* 0x000fea0003800000 */
[----:B-1----:R-:W1:Y:S01]  /*0840*/  S2UR UR6, SR_CgaCtaId ;  /* 0x00000000000679c3 */ /* 0x002e620000008800 */
[----:B------:R-:W-:Y:S01]  /*0850*/  UMOV UR4, 0x400 ;  /* 0x0000040000047882 */ /* 0x000fe20000000000 */
[----:B------:R-:W-:Y:S01]  /*0860*/  UMOV UR5, 0x20 ;  /* 0x0000002000057882 */ /* 0x000fe20000000000 */
[----:B------:R-:W-:Y:S01]  /*0870*/  ELECT P0, URZ, PT ;  /* 0x0000000000ff782f */ /* 0x000fe20003800000 */
[----:B-1----:R-:W-:Y:S02]  /*0880*/  ULEA UR6, UR6, UR4, 0x18 ;  /* 0x0000000406067291 */ /* 0x002fe4000f8ec0ff */
[----:B------:R-:W-:-:S04]  /*0890*/  UIADD3 UR4, UPT, UPT, -UR5, 0x100000, URZ ;  /* 0x0010000005047890 */ /* 0x000fc8000fffe1ff */
[----:B------:R-:W-:Y:S02]  /*08a0*/  USHF.L.U32 UR5, UR4, 0xb, URZ ;  /* 0x0000000b04057899 */ /* 0x000fe400080006ff */
[----:B------:R-:W-:Y:S01]  /*08b0*/  USHF.L.U32 UR4, UR4, 0x1, URZ ;  /* 0x0000000104047899 */ /* 0x000fe200080006ff */
[----:B------:R-:W1:Y:S11]  /*08c0*/  FENCE.VIEW.ASYNC.S ;  /* 0x00000000000073c6 */ /* 0x000e760000000000 */
[----:B-1----:R2:W1:Y:S01]  /*08d0*/  SYNCS.EXCH.64 URZ, [UR6+0x80], UR4 ;  /* 0x0000800406ff75b2 */ /* 0x0024620008000100 */
[----:B------:R2:W1:Y:S02]  /*08e0*/  SYNCS.EXCH.64 URZ, [UR6+0x88], UR4 ;  /* 0x0000880406ff75b2 */ /* 0x0004640008000100 */
[----:B--2---:R-:W-:Y:S01]  /*08f0*/  NOP ;  /* 0x0000000000007918 */ /* 0x004fe20000000000 */
.L_x_11:
[----:B------:R-:W2:Y:S01]  /*0900*/  SHFL.IDX PT, R2, R64, RZ, 0x1f ;  /* 0x00001fff40027589 */ /* 0x000ea200000e0000 */
[----:B------:R-:W-:Y:S01]  /*0910*/  NOP ;  /* 0x0000000000007918 */ /* 0x000fe20000000000 */
[----:B--2---:R-:W-:-:S13]  /*0920*/  ISETP.NE.AND P0, PT, R2, 0x4, PT ;  /* 0x000000040200780c */ /* 0x004fda0003f05270 */
[----:B------:R-:W-:Y:S05]  /*0930*/  @P0 BRA `(.L_x_12) ;  /* 0x0000000000440947 */ /* 0x000fea0003800000 */
[----:B-1----:R-:W1:Y:S01]  /*0940*/  S2UR UR6, SR_CgaCtaId ;  /* 0x00000000000679c3 */ /* 0x002e620000008800 */
[----:B------:R-:W-:Y:S01]  /*0950*/  UMOV UR4, 0x100 ;  /* 0x0000010000047882 */ /* 0x000fe20000000000 */
[----:B------:R-:W-:Y:S01]  /*0960*/  UMOV UR5, 0x400 ;  /* 0x0000040000057882 */ /* 0x000fe20000000000 */
[----:B------:R-:W-:Y:S01]  /*0970*/  USEL UR4, UR4, 0xe0, UP3 ;  /* 0x000000e004047887 */ /* 0x000fe20009800000 */
[----:B------:R-:W-:Y:S01]  /*0980*/  UMOV UR8, 0x1 ;  /* 0x0000000100087882 */ /* 0x000fe20000000000 */
[----:B------:R-:W-:Y:S01]  /*0990*/  ELECT P0, URZ, PT ;  /* 0x0000000000ff782f */ /* 0x000fe20003800000 */
[----:B------:R-:W-:-:S04]  /*09a0*/  UIADD3 UR8, UPT, UPT, -UR8, 0x100000, URZ ;  /* 0x0010000008087890 */ /* 0x000fc8000fffe1ff */
[----:B------:R-:W-:Y:S02]  /*09b0*/  USHF.L.U32 UR9, UR8, 0xb, URZ ;  /* 0x0000000b08097899 */ /* 0x000fe400080006ff */
[----:B------:R-:W-:Y:S02]  /*09c0*/  USHF.L.U32 UR8, UR8, 0x1, URZ ;  /* 0x0000000108087899 */ /* 0x000fe400080006ff */
[----:B-1----:R-:W-:Y:S02]  /*09d0*/  ULEA UR6, UR6, UR5, 0x18 ;  /* 0x0000000506067291 */ /* 0x002fe4000f8ec0ff */
[----:B------:R-:W-:-:S04]  /*09e0*/  UIADD3 UR4, UPT, UPT, -UR4, 0x100000, URZ ;  /* 0x0010000004047890 */ /* 0x000fc8000fffe1ff */
[----:B------:R-:W-:Y:S02]  /*09f0*/  USHF.L.U32 UR5, UR4, 0xb, URZ ;  /* 0x0000000b04057899 */ /* 0x000fe400080006ff */
[----:B------:R-:W-:Y:S01]  /*0a00*/  USHF.L.U32 UR4, UR4, 0x1, URZ ;  /* 0x0000000104047899 */ /* 0x000fe200080006ff */
[----:B------:R-:W1:Y:S03]  /*0a10*/  FENCE.VIEW.ASYNC.S ;  /* 0x00000000000073c6 */ /* 0x000e660000000000 */
[----:B-1----:R2:W1:Y:S08]  /*0a20*/  SYNCS.EXCH.64 URZ, [UR6+0x90], UR8 ;  /* 0x0000900806ff75b2 */ /* 0x0024700008000100 */
[----:B------:R2:W1:Y:S02]  /*0a30*/  SYNCS.EXCH.64 URZ, [UR6+0x98], UR4 ;  /* 0x0000980406ff75b2 */ /* 0x0004640008000100 */
[----:B--2---:R-:W-:Y:S01]  /*0a40*/  NOP ;  /* 0x0000000000007918 */ /* 0x004fe20000000000 */
.L_x_12:
[----:B------:R-:W2:Y:S01]  /*0a50*/  SHFL.IDX PT, R2, R64, RZ, 0x1f ;  /* 0x00001fff40027589 */ /* 0x000ea200000e0000 */
[----:B------:R-:W1:Y:S01]  /*0a60*/  S2UR UR51, SR_CTAID.X ;  /* 0x00000000003379c3 */ /* 0x000e620000002500 */
[----:B------:R-:W-:-:S07]  /*0a70*/  NOP ;  /* 0x0000000000007918 */ /* 0x000fce0000000000 */
[----:B------:R-:W1:Y:S01]  /*0a80*/  S2UR UR21, SR_CTAID.Y ;  /* 0x00000000001579c3 */ /* 0x000e620000002600 */
[----:B--2---:R-:W-:-:S13]  /*0a90*/  ISETP.NE.AND P0, PT, R2, 0x5, PT ;  /* 0x000000050200780c */ /* 0x004fda0003f05270 */
[----:B-1----:R-:W-:Y:S05]  /*0aa0*/  @P0 BRA `(.L_x_13) ;  /* 0x0000000000480947 */ /* 0x002fea0003800000 */
[----:B------:R-:W1:Y:S01]  /*0ab0*/  S2UR UR4, SR_CgaCtaId ;  /* 0x00000000000479c3 */ /* 0x000e620000008800 */
        /* <DEDUP_REMOVED lines=12> */
[----:B-1----:R1:W2:Y:S01]  /*0b80*/  SYNCS.EXCH.64 URZ, [UR4+0xa0], UR8 ;  /* 0x0000a00804ff75b2 */ /* 0x0022a20008000100 */
[----:B------:R1:W1:Y:S01]  /*0b90*/  SYNCS.EXCH.64 URZ, [UR4+0xb0], UR6 ;  /* 0x0000b00604ff75b2 */ /* 0x0002620008000100 */
[----:B------:R1:W1:Y:S01]  /*0ba0*/  SYNCS.EXCH.64 URZ, [UR4+0xa8], UR8 ;  /* 0x0000a80804ff75b2 */ /* 0x0002620008000100 */
[----:B------:R1:W1:Y:S01]  /*0bb0*/  SYNCS.EXCH.64 URZ, [UR4+0xb8], UR6 ;  /* 0x0000b80604ff75b2 */ /* 0x0002620008000100 */
[----:B------:R-:W-:Y:S01]  /*0bc0*/  NOP ;  /* 0x0000000000007918 */ /* 0x000fe20000000000 */
.L_x_13:
[----:B------:R-:W-:-:S05]  /*0bd0*/  CS2R.32 R57, SR_CgaSize ;  /* 0x0000000000397805 */ /* 0x000fca0000008a00 */
[----:B------:R-:W-:-:S05]  /*0be0*/  IMAD R57, R57, -0xa0, RZ ;  /* 0xffffff6039397824 */ /* 0x000fca00078e02ff */
[----:B------:R-:W-:-:S14]  /*0bf0*/  R2UR UR5, R57 ;  /* 0x00000000390572ca */ /* 0x000fdc00000e0000 */
[----:B------:R-:W3:Y:S01]  /*0c00*/  LDCU UR5, c[0x0][UR5+0x2b0] ;  /* 0x00005600050577ac */ /* 0x000ee20008000800 */
[----:B------:R-:W-:Y:S02]  /*0c10*/  I2FP.F32.U32 R57, UR51 ;  /* 0x0000003300397c45 */ /* 0x000fe40008201000 */
[----:B------:R-:W-:-:S05]  /*0c20*/  CS2R.32 R3, SR_CgaSize ;  /* 0x0000000000037805 */ /* 0x000fca0000008a00 */
[----:B------:R-:W-:-:S06]  /*0c30*/  IMAD R3, R3, -0xa0, RZ ;  /* 0xffffff6003037824 */ /* 0x000fcc00078e02ff */
[----:B------:R-:W4:Y:S01]  /*0c40*/  LDC R3, c[0x0][R3+0x2a0] ;  /* 0x0000a80003037b82 */ /* 0x000f220000000800 */
[----:B------:R-:W-:Y:S02]  /*0c50*/  I2FP.F32.U32 R56, UR21 ;  /* 0x0000001500387c45 */ /* 0x000fe40008201000 */
[----:B------:R-:W-:-:S05]  /*0c60*/  CS2R.32 R2, SR_CgaSize ;  /* 0x0000000000027805 */ /* 0x000fca0000008a00 */
[----:B------:R-:W-:-:S05]  /*0c70*/  IMAD R2, R2, -0xa0, RZ ;  /* 0xffffff6002027824 */ /* 0x000fca00078e02ff */
[----:B-1----:R-:W-:-:S14]  /*0c80*/  R2UR UR4, R2 ;  /* 0x00000000020472ca */ /* 0x002fdc00000e0000 */
[----:B------:R-:W1:Y:S01]  /*0c90*/  LDCU UR4, c[0x0][UR4+0x2b4] ;  /* 0x00005680040477ac */ /* 0x000e620008000800 */
[----:B------:R-:W-:Y:S01]  /*0ca0*/  NOP ;  /* 0x0000000000007918 */ /* 0x000fe20000000000 */
[----:B------:R-:W2:Y:S01]  /*0cb0*/  LDCU UR19, c[0x0][0xc24] ;  /* 0x00018480ff1377ac */ /* 0x000ea20008000800 */
[----:B------:R-:W-:-:S05]  /*0cc0*/  CS2R.32 R2, SR_CgaSize ;  /* 0x0000000000027805 */ /* 0x000fca0000008a00 */
[----:B------:R-:W-:-:S06]  /*0cd0*/  IMAD R2, R2, -0xa0, RZ ;  /* 0xffffff6002027824 */ /* 0x000fcc00078e02ff */
[----:B------:R-:W4:Y:S01]  /*0ce0*/  LDC R2, c[0x0][R2+0x2a4] ;  /* 0x0000a90002027b82 */ /* 0x000f220000000800 */
[----:B---3--:R-:W-:-:S07]  /*0cf0*/  FMUL R57, R57, UR5 ;  /* 0x0000000539397c20 */ /* 0x008fce0008400000 */
[----:B------:R-:W3:Y:S01]  /*0d00*/  S2UR UR52, SR_CTAID.Z ;  /* 0x00000000003479c3 */ /* 0x000ee20000002700 */
[----:B-1----:R-:W-:Y:S01]  /*0d10*/  FMUL R56, R56, UR4 ;  /* 0x0000000438387c20 */ /* 0x002fe20008400000 */
[----:B------:R-:W1:Y:S01]  /*0d20*/  F2I.U32.TRUNC.NTZ R57, R57 ;  /* 0x0000003900397305 */ /* 0x000e62000020f000 */
[----:B--2---:R-:W-:-:S07]  /*0d30*/  UISETP.GE.AND UP0, UPT, UR19, 0x1, UPT ;  /* 0x000000011300788c */ /* 0x004fce000bf06270 */
[----:B------:R-:W2:Y:S01]  /*0d40*/  F2I.U32.TRUNC.NTZ R56, R56 ;  /* 0x0000003800387305 */ /* 0x000ea2000020f000 */
[----:B-1----:R-:W-:-:S05]  /*0d50*/  IADD3 R57, PT, PT, -R57, RZ, RZ ;  /* 0x000000ff39397210 */ /* 0x002fca0007ffe1ff */
[----:B----4-:R-:W-:Y:S01]  /*0d60*/  IMAD R57, R3, R57, UR51 ;  /* 0x0000003303397e24 */ /* 0x010fe2000f8e0239 */
[----:B--2---:R-:W-:-:S05]  /*0d70*/  IADD3 R56, PT, PT, -R56, RZ, RZ ;  /* 0x000000ff38387210 */ /* 0x004fca0007ffe1ff */
[----:B------:R-:W-:Y:S01]  /*0d80*/  IMAD R56, R2, R56, UR21 ;  /* 0x0000001502387e24 */ /* 0x000fe2000f8e0238 */
[----:B------:R-:W-:Y:S06]  /*0d90*/  BAR.SYNC.DEFER_BLOCKING 0x0 ;  /* 0x0000000000007b1d */ /* 0x000fec0000010000 */
[----:B---3--:R-:W-:Y:S05]  /*0da0*/  BRA.U !UP0, `(.L_x_14) ;  /* 0x0000000108d47547 */ /* 0x008fea000b800000 */
[----:B------:R-:W1:Y:S01]  /*0db0*/  LDCU.128 UR24, c[0x0][0xc10] ;  /* 0x00018200ff1877ac */ /* 0x000e620008000c00 */
[----:B------:R-:W2:Y:S01]  /*0dc0*/  LDCU UR6, c[0x0][0x370] ;  /* 0x00006e00ff0677ac */ /* 0x000ea20008000800 */
[----:B------:R-:W3:Y:S01]  /*0dd0*/  LDCU UR4, c[0x0][0x374] ;  /* 0x00006e80ff0477ac */ /* 0x000ee20008000800 */
[----:B------:R-:W4:Y:S01]  /*0de0*/  LDCU UR20, c[0x0][0xc0c] ;  /* 0x00018180ff1477ac */ /* 0x000f220008000800 */
[----:B------:R-:W4:Y:S01]  /*0df0*/  LDCU UR5, c[0x0][0xc20] ;  /* 0x00018400ff0577ac */ /* 0x000f220008000800 */
[----:B------:R-:W4:Y:S01]  /*0e00*/  LDCU.64 UR16, c[0x0][0xc28] ;  /* 0x00018500ff1077ac */ /* 0x000f220008000a00 */
[----:B-1----:R-:W-:Y:S02]  /*0e10*/  UISETP.NE.AND UP0, UPT, UR26, 0x1, UPT ;  /* 0x000000011a00788c */ /* 0x002fe4000bf05270 */
[----:B---3--:R-:W-:Y:S02]  /*0e20*/  UIMAD.WIDE.U32 UR8, UR4, UR27, URZ ;  /* 0x0000001b040872a5 */ /* 0x008fe4000f8e00ff */
[----:B--2---:R-:W-:-:S02]  /*0e30*/  UIMAD.WIDE.U32 UR10, UR6, UR24, URZ ;  /* 0x00000018060a72a5 */ /* 0x004fc4000f8e00ff */
[----:B----4-:R-:W-:Y:S02]  /*0e40*/  UISETP.NE.AND UP2, UPT, UR20, 0x1, UPT ;  /* 0x000000011400788c */ /* 0x010fe4000bf45270 */
[----:B------:R-:W-:Y:S01]  /*0e50*/  UISETP.NE.AND UP4, UPT, UR19, 0x1, UPT ;  /* 0x000000011300788c */ /* 0x000fe2000bf85270 */
[----:B------:R-:W-:Y:S02]  /*0e60*/  UMOV UR8, UR9 ;  /* 0x0000000900087c82 */ /* 0x000fe40008000000 */
[----:B------:R-:W-:Y:S01]  /*0e70*/  UMOV UR10, UR11 ;  /* 0x0000000b000a7c82 */ /* 0x000fe20008000000 */
[----:B------:R-:W-:Y:S02]  /*0e80*/  @UP0 USHF.R.U32.HI UR4, URZ, UR5, UR8 ;  /* 0x00000005ff040299 */ /* 0x000fe40008011608 */
[----:B------:R-:W-:Y:S02]  /*0e90*/  UIMAD.WIDE.U32 UR12, UR21, UR27, URZ ;  /* 0x0000001b150c72a5 */ /* 0x000fe4000f8e00ff */
[----:B------:R-:W-:-:S02]  /*0ea0*/  UIMAD.WIDE.U32 UR8, UR4, UR16, URZ ;  /* 0x00000010040872a5 */ /* 0x000fc4000f8e00ff */
[----:B------:R-:W-:Y:S02]  /*0eb0*/  @UP2 USHF.R.U32.HI UR6, URZ, UR25, UR10 ;  /* 0x00000019ff062299 */ /* 0x000fe4000801160a */
[----:B------:R-:W-:Y:S02]  /*0ec0*/  UIMAD.WIDE.U32 UR14, UR51, UR24, URZ ;  /* 0x00000018330e72a5 */ /* 0x000fe4000f8e00ff */
[----:B------:R-:W-:Y:S01]  /*0ed0*/  UIMAD.WIDE.U32 UR10, UR6, UR16, URZ ;  /* 0x00000010060a72a5 */ /* 0x000fe2000f8e00ff */
[----:B------:R-:W-:Y:S01]  /*0ee0*/  UMOV UR12, UR13 ;  /* 0x0000000d000c7c82 */ /* 0x000fe20008000000 */
[----:B------:R-:W-:Y:S01]  /*0ef0*/  UMOV UR8, UR9 ;  /* 0x0000000900087c82 */ /* 0x000fe20008000000 */
[----:B------:R-:W-:Y:S02]  /*0f00*/  USHF.R.U32.HI UR12, URZ, UR5, UR12 ;  /* 0x00000005ff0c7299 */ /* 0x000fe4000801160c */
[----:B------:R-:W-:Y:S01]  /*0f10*/  @UP4 USHF.R.U32.HI UR4, URZ, UR17, UR8 ;  /* 0x00000011ff044299 */ /* 0x000fe20008011608 */
[----:B------:R-:W-:Y:S01]  /*0f20*/  UMOV UR14, UR15 ;  /* 0x0000000f000e7c82 */ /* 0x000fe20008000000 */
[----:B------:R-:W-:Y:S01]  /*0f30*/  UMOV UR10, UR11 ;  /* 0x0000000b000a7c82 */ /* 0x000fe20008000000 */
[----:B------:R-:W-:-:S02]  /*0f40*/  USHF.R.U32.HI UR14, URZ, UR25, UR14 ;  /* 0x00000019ff0e7299 */ /* 0x000fc4000801160e */
[----:B------:R-:W-:Y:S02]  /*0f50*/  USEL UR5, UR21, UR12, !UP0 ;  /* 0x0000000c15057287 */ /* 0x000fe4000c000000 */
[----:B------:R-:W-:Y:S02]  /*0f60*/  @UP4 USHF.R.U32.HI UR6, URZ, UR17, UR10 ;  /* 0x00000011ff064299 */ /* 0x000fe4000801160a */
[----:B------:R-:W-:Y:S02]  /*0f70*/  UIMAD UR7, UR4, UR19, URZ ;  /* 0x00000013040772a4 */ /* 0x000fe4000f8e02ff */
[----:B------:R-:W-:Y:S02]  /*0f80*/  USEL UR4, UR51, UR14, !UP2 ;  /* 0x0000000e33047287 */ /* 0x000fe4000d000000 */
[----:B------:R-:W-:Y:S02]  /*0f90*/  UIMAD UR10, UR6, UR19, URZ ;  /* 0x00000013060a72a4 */ /* 0x000fe4000f8e02ff */
[----:B------:R-:W-:-:S02]  /*0fa0*/  UISETP.GE.AND UP0, UPT, UR5, UR7, UPT ;  /* 0x000000070500728c */ /* 0x000fc4000bf06270 */
[----:B------:R-:W-:Y:S02]  /*0fb0*/  UIMAD.WIDE.U32 UR8, UR5, UR16, URZ ;  /* 0x00000010050872a5 */ /* 0x000fe4000f8e00ff */
[----:B------:R-:W-:Y:S02]  /*0fc0*/  UISETP.GE.OR UP0, UPT, UR4, UR10, UP0 ;  /* 0x0000000a0400728c */ /* 0x000fe40008706670 */
[----:B------:R-:W-:Y:S02]  /*0fd0*/  UIMAD.WIDE.U32 UR10, UR4, UR16, URZ ;  /* 0x00000010040a72a5 */ /* 0x000fe4000f8e00ff */
[----:B------:R-:W-:Y:S01]  /*0fe0*/  UIADD3 UR10, UPT, UPT, -UR4, URZ, URZ ;  /* 0x000000ff040a7290 */ /* 0x000fe2000fffe1ff */
[----:B------:R-:W-:Y:S01]  /*0ff0*/  UMOV UR8, UR9 ;  /* 0x0000000900087c82 */ /* 0x000fe20008000000 */
[----:B------:R-:W-:Y:S02]  /*1000*/  UIADD3 UR9, UPT, UPT, -UR5, URZ, URZ ;  /* 0x000000ff05097290 */ /* 0x000fe4000fffe1ff */
[----:B------:R-:W-:-:S03]  /*1010*/  USHF.R.U32.HI UR8, URZ, UR17, UR8 ;  /* 0x00000011ff087299 */ /* 0x000fc60008011608 */
[----:B------:R-:W-:Y:S01]  /*1020*/  @!UP0 UMOV UR7, UR11 ;  /* 0x0000000b00078c82 */ /* 0x000fe20008000000 */
[----:B------:R-:W-:Y:S02]  /*1030*/  UIMAD UR21, UR26, UR9, UR21 ;  /* 0x000000091a1572a4 */ /* 0x000fe4000f8e0215 */
[----:B------:R-:W-:Y:S02]  /*1040*/  USEL UR8, UR5, UR8, !UP4 ;  /* 0x0000000805087287 */ /* 0x000fe4000e000000 */
[----:B------:R-:W-:Y:S02]  /*1050*/  @!UP0 USHF.R.U32.HI UR7, URZ, UR17, UR7 ;  /* 0x00000011ff078299 */ /* 0x000fe40008011607 */
[----:B------:R-:W-:Y:S02]  /*1060*/  UIADD3 UR9, UPT, UPT, -UR8, URZ, URZ ;  /* 0x000000ff08097290 */ /* 0x000fe4000fffe1ff */
[----:B------:R-:W-:Y:S02]  /*1070*/  @!UP0 USEL UR7, UR4, UR7, !UP4 ;  /* 0x0000000704078287 */ /* 0x000fe4000e000000 */
[----:B------:R-:W-:-:S02]  /*1080*/  UIMAD UR9, UR19, UR9, UR5 ;  /* 0x00000009130972a4 */ /* 0x000fc4000f8e0205 */
[----:B------:R-:W-:Y:S02]  /*1090*/  @!UP0 UIADD3 UR8, UPT, UPT, UR8, -UR7, URZ ;  /* 0x8000000708088290 */ /* 0x000fe4000fffe0ff */
[----:B------:R-:W-:Y:S02]  /*10a0*/  @!UP0 UIMAD UR7, UR9, UR6, UR7 ;  /* 0x00000006090782a4 */ /* 0x000fe4000f8e0207 */
[----:B------:R-:W-:Y:S02]  /*10b0*/  @!UP0 UIMAD UR5, UR8, UR19, UR4 ;  /* 0x00000013080582a4 */ /* 0x000fe4000f8e0204 */
[----:B------:R-:W-:Y:S02]  /*10c0*/  UIMAD UR6, UR20, UR10, UR51 ;  /* 0x0000000a140672a4 */ /* 0x000fe4000f8e0233 */
[----:B------:R-:W-:Y:S01]  /*10d0*/  UIMAD UR21, UR5, UR26, UR21 ;  /* 0x0000001a051572a4 */ /* 0x000fe2000f8e0215 */
[----:B------:R-:W-:Y:S02]  /*10e0*/  @!UP0 UMOV UR4, UR7 ;  /* 0x0000000700048c82 */ /* 0x000fe40008000000 */
[----:B------:R-:W-:-:S12]  /*10f0*/  UIMAD UR51, UR4, UR20, UR6 ;  /* 0x00000014043372a4 */ /* 0x000fd8000f8e0206 */
.L_x_14:
[----:B------:R-:W1:Y:S02]  /*1100*/  LDCU UR4, c[0x0][0xc30] ;  /* 0x00018600ff0477ac */ /* 0x000e640008000800 */
[----:B-1----:R-:W-:-:S09]  /*1110*/  UISETP.NE.AND UP0, UPT, UR4, 0x1, UPT ;  /* 0x000000010400788c */ /* 0x002fd2000bf05270 */
[----:B------:R-:W-:Y:S05]  /*1120*/  BRA.U UP0, `(.L_x_15) ;  /* 0x0000000100447547 */ /* 0x000fea000b800000 */
[----:B------:R-:W1:Y:S01]  /*1130*/  LDCU.128 UR8, c[0x0][0xc10] ;  /* 0x00018200ff0877ac */ /* 0x000e620008000c00 */
[----:B------:R-:W2:Y:S01]  /*1140*/  LDCU UR12, c[0x0][0xc0c] ;  /* 0x00018180ff0c77ac */ /* 0x000ea20008000800 */
[----:B------:R-:W3:Y:S01]  /*1150*/  LDCU UR13, c[0x0][0xc20] ;  /* 0x00018400ff0d77ac */ /* 0x000ee20008000800 */
[----:B-1----:R-:W-:Y:S02]  /*1160*/  UIMAD.WIDE.U32 UR6, UR51, UR8, URZ ;  /* 0x00000008330672a5 */ /* 0x002fe4000f8e00ff */
[----:B------:R-:W-:Y:S02]  /*1170*/  UIMAD.WIDE.U32 UR4, UR21, UR11, URZ ;  /* 0x0000000b150472a5 */ /* 0x000fe4000f8e00ff */
[----:B--2---:R-:W-:Y:S02]  /*1180*/  UISETP.NE.AND UP2, UPT, UR12, 0x1, UPT ;  /* 0x000000010c00788c */ /* 0x004fe4000bf45270 */
[----:B------:R-:W-:Y:S01]  /*1190*/  UISETP.NE.AND UP0, UPT, UR10, 0x1, UPT ;  /* 0x000000010a00788c */ /* 0x000fe2000bf05270 */
[----:B------:R-:W-:-:S02]  /*11a0*/  UMOV UR6, UR7 ;  /* 0x0000000700067c82 */ /* 0x000fc40008000000 */
[----:B------:R-:W-:Y:S01]  /*11b0*/  UMOV UR4, UR5 ;  /* 0x0000000500047c82 */ /* 0x000fe20008000000 */
[----:B------:R-:W-:Y:S02]  /*11c0*/  USHF.R.U32.HI UR6, URZ, UR9, UR6 ;  /* 0x00000009ff067299 */ /* 0x000fe40008011606 */
[----:B---3--:R-:W-:Y:S02]  /*11d0*/  USHF.R.U32.HI UR4, URZ, UR13, UR4 ;  /* 0x0000000dff047299 */ /* 0x008fe40008011604 */
[----:B------:R-:W-:Y:S02]  /*11e0*/  USEL UR5, UR51, UR6, !UP2 ;  /* 0x0000000633057287 */ /* 0x000fe4000d000000 */
[----:B------:R-:W-:-:S04]  /*11f0*/  USEL UR4, UR21, UR4, !UP0 ;  /* 0x0000000415047287 */ /* 0x000fc8000c000000 */
[----:B------:R-:W-:Y:S02]  /*1200*/  UIADD3 UR6, UPT, UPT, UR5, -UR4, URZ ;  /* 0x8000000405067290 */ /* 0x000fe4000fffe0ff */
[----:B------:R-:W-:Y:S02]  /*1210*/  UIADD3 UR4, UPT, UPT, -UR5, UR4, URZ ;  /* 0x0000000405047290 */ /* 0x000fe4000fffe1ff */
[----:B------:R-:W-:Y:S02]  /*1220*/  UIMAD UR21, UR6, UR10, UR21 ;  /* 0x0000000a061572a4 */ /* 0x000fe4000f8e0215 */
[----:B------:R-:W-:-:S12]  /*1230*/  UIMAD UR51, UR4, UR12, UR51 ;  /* 0x0000000c043372a4 */ /* 0x000fd8000f8e0233 */
.L_x_15:
[----:B------:R-:W-:Y:S01]  /*1240*/  BAR.SYNC.DEFER_BLOCKING 0x0 ;  /* 0x0000000000007b1d */ /* 0x000fe20000010000 */
[----:B------:R-:W-:Y:S01]  /*1250*/  UISETP.NE.AND UP0, UPT, UR18, 0x2, UPT ;  /* 0x000000021200788c */ /* 0x000fe2000bf05270 */
[----:B------:R-:W-:Y:S02]  /*1260*/  ISETP.NE.OR P3, PT, R0, 0x2, !P3 ;  /* 0x000000020000780c */ /* 0x000fe40005f65670 */
[----:B------:R-:W-:Y:S02]  /*1270*/  LOP3.LUT R0, R62, 0x1f, RZ, 0xc0, !PT ;  /* 0x0000001f3e007812 */ /* 0x000fe400078ec0ff */
[----:B------:R-:W1:Y:S04]  /*1280*/  LDCU UR39, c[0x0][0xc24] ;  /* 0x00018480ff2777ac */ /* 0x000e680008000800 */
[----:B------:R-:W-:Y:S05]  /*1290*/  BRA.U UP0, `(.L_x_16) ;  /* 0x00000049004c7547 */ /* 0x000fea000b800000 */
[----:B------:R-:W2:Y:S01]  /*12a0*/  LDCU UR5, c[0x0][0x388] ;  /* 0x00007100ff0577ac */ /* 0x000ea20008000800 */
[----:B------:R-:W-:Y:S01]  /*12b0*/  PLOP3.LUT P1, PT, PT, PT, UP3, 0x80, 0x8 ;  /* 0x000000000008781c */ /* 0x000fe20003f2f038 */
[----:B------:R-:W-:Y:S01]  /*12c0*/  IMAD.MOV.U32 R2, RZ, RZ, RZ ;  /* 0x000000ffff027224 */ /* 0x000fe200078e00ff */
[----:B------:R-:W-:Y:S01]  /*12d0*/  ISETP.EQ.OR P2, PT, R0, RZ, P3 ;  /* 0x000000ff0000720c */ /* 0x000fe20001f42670 */
[----:B------:R-:W3:Y:S01]  /*12e0*/  LDCU UR8, c[0x0][0x38c] ;  /* 0x00007180ff0877ac */ /* 0x000ee20008000800 */
[----:B------:R-:W-:Y:S01]  /*12f0*/  PLOP3.LUT P1, PT, P1, PT, PT, 0x8, 0x80 ;  /* 0x000000000080781c */ /* 0x000fe20000f2e170 */
[----:B------:R-:W4:Y:S01]  /*1300*/  LDCU.64 UR6, c[0x0][0x390] ;  /* 0x00007200ff0677ac */ /* 0x000f220008000a00 */
[----:B------:R-:W-:Y:S01]  /*1310*/  UMOV UR31, 0x1 ;  /* 0x00000001001f7882 */ /* 0x000fe20000000000 */
[----:B------:R-:W-:Y:S01]  /*1320*/  UMOV UR63, URZ ;  /* 0x000000ff003f7c82 */ /* 0x000fe20008000000 */
[----:B------:R-:W-:Y:S01]  /*1330*/  UMOV UR55, URZ ;  /* 0x000000ff00377c82 */ /* 0x000fe20008000000 */
[----:B------:R-:W-:Y:S01]  /*1340*/  UMOV UR76, URZ ;  /* 0x000000ff004c7c82 */ /* 0x000fe20008000000 */
[----:B--2---:R-:W-:-:S04]  /*1350*/  UIADD3 UR5, UPT, UPT, UR5, 0x3f, URZ ;  /* 0x0000003f05057890 */ /* 0x004fc8000fffe0ff */
[----:B------:R-:W-:-:S04]  /*1360*/  USHF.R.S32.HI UR4, URZ, 0x1f, UR5 ;  /* 0x0000001fff047899 */ /* 0x000fc80008011405 */
[----:B------:R-:W-:-:S04]  /*1370*/  ULEA.HI UR4, UR4, UR5, URZ, 0x6 ;  /* 0x0000000504047291 */ /* 0x000fc8000f8f30ff */
[----:B------:R-:W-:-:S04]  /*1380*/  USHF.R.S32.HI UR4, URZ, 0x6, UR4 ;  /* 0x00000006ff047899 */ /* 0x000fc80008011404 */
[----:B---3--:R-:W-:-:S04]  /*1390*/  UIMAD UR4, UR4, UR8, URZ ;  /* 0x00000008040472a4 */ /* 0x008fc8000f8e02ff */
[----:B----4-:R-:W-:-:S04]  /*13a0*/  UIMAD UR4, UR4, UR6, URZ ;  /* 0x00000006040472a4 */ /* 0x010fc8000f8e02ff */
[----:B------:R-:W-:Y:S01]  /*13b0*/  UIMAD UR9, UR4, UR7, URZ ;  /* 0x00000007040972a4 */ /* 0x000fe2000f8e02ff */
[----:B------:R-:W2:Y:S01]  /*13c0*/  LDCU UR7, c[0x0][0x370] ;  /* 0x00006e00ff0777ac */ /* 0x000ea20008000800 */
[----:B------:R-:W3:Y:S04]  /*13d0*/  LDCU UR6, c[0x0][0x374] ;  /* 0x00006e80ff0677ac */ /* 0x000ee80008000800 */
[----:B------:R-:W-:Y:S01]  /*13e0*/  IMAD.U32 R30, RZ, RZ, UR9 ;  /* 0x00000009ff1e7e24 */ /* 0x000fe2000f8e00ff */
[----:B------:R-:W-:Y:S02]  /*13f0*/  UISETP.NE.AND UP1, UPT, UR9, URZ, UPT ;  /* 0x000000ff0900728c */ /* 0x000fe4000bf25270 */
[----:B------:R-:W-:-:S04]  /*1400*/  UISETP.LT.U32.AND UP0, UPT, UR9, 0x4, UPT ;  /* 0x000000040900788c */ /* 0x000fc8000bf01070 */
[----:B------:R-:W-:-:S04]  /*1410*/  USEL UR4, UR9, 0x4, UP0 ;  /* 0x0000000409047887 */ /* 0x000fc80008000000 */
[----:B------:R-:W-:Y:S01]  /*1420*/  UIADD3 UR5, UPT, UPT, UR4, -0x1, URZ ;  /* 0xffffffff04057890 */ /* 0x000fe2000fffe0ff */
[----:B--2---:R-:W-:Y:S01]  /*1430*/  IMAD.U32 R26, RZ, RZ, UR7 ;  /* 0x00000007ff1a7e24 */ /* 0x004fe2000f8e00ff */
[----:B------:R-:W-:Y:S01]  /*1440*/  @!UP1 UIADD3 UR5, UPT, UPT, UR4, URZ, URZ ;  /* 0x000000ff04059290 */ /* 0x000fe2000fffe0ff */
[----:B---3--:R-:W-:Y:S01]  /*1450*/  MOV R25, UR6 ;  /* 0x0000000600197c02 */ /* 0x008fe20008000f00 */
[----:B------:R-:W-:Y:S02]  /*1460*/  UIADD3 UR6, UPT, UPT, UR9, -UR4, URZ ;  /* 0x8000000409067290 */ /* 0x000fe4000fffe0ff */
[----:B------:R-:W-:-:S04]  /*1470*/  UIADD3 UR4, UPT, UPT, UR5, 0x1, URZ ;  /* 0x0000000105047890 */ /* 0x000fc8000fffe0ff */
[----:B------:R-:W-:Y:S02]  /*1480*/  IMAD.U32 R29, RZ, RZ, UR6 ;  /* 0x00000006ff1d7e24 */ /* 0x000fe4000f8e00ff */
[----:B-----5:R-:W-:-:S07]  /*1490*/  MOV R24, UR4 ;  /* 0x0000000400187c02 */ /* 0x020fce0008000f00 */
.L_x_32:
[----:B------:R-:W2:Y:S01]  /*14a0*/  S2UR UR47, SR_CgaCtaId ;  /* 0x00000000002f79c3 */ /* 0x000ea20000008800 */
[----:B------:R-:W-:Y:S01]  /*14b0*/  UMOV UR4, 0x400 ;  /* 0x0000040000047882 */ /* 0x000fe20000000000 */
[----:B------:R-:W-:Y:S01]  /*14c0*/  R2UR UR5, R30 ;  /* 0x000000001e0572ca */ /* 0x000fe200000e0000 */
[----:B------:R-:W-:Y:S01]  /*14d0*/  IMAD.U32 R0, RZ, RZ, UR31 ;  /* 0x0000001fff007e24 */ /* 0x000fe2000f8e00ff */
[----:B------:R-:W-:Y:S01]  /*14e0*/  UMOV UR6, URZ ;  /* 0x000000ff00067c82 */ /* 0x000fe20008000000 */
[----:B------:R-:W-:Y:S01]  /*14f0*/  USHF.L.U32 UR71, UR51, 0x6, URZ ;  /* 0x0000000633477899 */ /* 0x000fe200080006ff */
[----:B------:R-:W-:Y:S01]  /*1500*/  IMAD.U32 R39, RZ, RZ, UR6 ;  /* 0x00000006ff277e24 */ /* 0x000fe2000f8e00ff */
[----:B------:R-:W-:Y:S01]  /*1510*/  UMOV UR23, URZ ;  /* 0x000000ff00177c82 */ /* 0x000fe20008000000 */
[----:B------:R-:W-:-:S07]  /*1520*/  SHF.L.U32 R0, R0, 0x1f, RZ ;  /* 0x0000001f00007819 */ /* 0x000fce00000006ff */
[----:B------:R-:W-:-:S03]  /*1530*/  UISETP.NE.AND UP0, UPT, UR5, URZ, UPT ;  /* 0x000000ff0500728c */ /* 0x000fc6000bf05270 */
[----:B------:R-:W-:Y:S02]  /*1540*/  UMOV UR5, URZ ;  /* 0x000000ff00057c82 */ /* 0x000fe40008000000 */
[----:B------:R-:W-:Y:S01]  /*1550*/  IMAD.U32 R38, RZ, RZ, UR5 ;  /* 0x00000005ff267e24 */ /* 0x000fe2000f8e00ff */
[----:B--2---:R-:W-:-:S04]  /*1560*/  ULEA UR47, UR47, UR4, 0x18 ;  /* 0x000000042f2f7291 */ /* 0x004fc8000f8ec0ff */
[----:B------:R-:W-:-:S09]  /*1570*/  ULEA UR4, UR63, UR47, 0x3 ;  /* 0x0000002f3f047291 */ /* 0x000fd2000f8e18ff */
[----:B------:R2:W3:Y:S01]  /*1580*/  SYNCS.PHASECHK.TRANS64.TRYWAIT P0, [UR4+0x20], R0 ;  /* 0x00002000ff0075a7 */ /* 0x0004e20008001104 */
[----:B------:R-:W-:-:S06]  /*1590*/  USHF.L.U32 UR4, UR21, 0x7, URZ ;  /* 0x0000000715047899 */ /* 0x000fcc00080006ff */
[----:B------:R-:W-:Y:S01]  /*15a0*/  MOV R23, UR4 ;  /* 0x0000000400177c02 */ /* 0x000fe20008000f00 */
[----:B------:R-:W-:Y:S02]  /*15b0*/  UMOV UR4, URZ ;  /* 0x000000ff00047c82 */ /* 0x000fe40008000000 */
[----:B--2---:R-:W-:Y:S01]  /*15c0*/  MOV R0, UR4 ;  /* 0x0000000400007c02 */ /* 0x004fe20008000f00 */
[----:B------:R-:W-:Y:S06]  /*15d0*/  BRA.U !UP0, `(.L_x_17) ;  /* 0x0000001d08787547 */ /* 0x000fec000b800000 */
[----:B------:R-:W2:Y:S01]  /*15e0*/  LDCU.128 UR4, c[0x0][0x480] ;  /* 0x00009000ff0477ac */ /* 0x000ea20008000c00 */
[----:B------:R-:W-:Y:S02]  /*15f0*/  R2UR UR56, R24 ;  /* 0x00000000183872ca */ /* 0x000fe400000e0000 */
[----:B------:R-:W-:Y:S01]  /*1600*/  R2UR UR54, R23 ;  /* 0x00000000173672ca */ /* 0x000fe200000e0000 */
[----:B------:R-:W-:Y:S02]  /*1610*/  UIADD3 UR50, UPT, UPT, UR71, 0x8, URZ ;  /* 0x0000000847327890 */ /* 0x000fe4000fffe0ff */
[----:B------:R-:W-:Y:S02]  /*1620*/  UIADD3 UR49, UPT, UPT, UR71, 0x10, URZ ;  /* 0x0000001047317890 */ /* 0x000fe4000fffe0ff */
[----:B------:R-:W-:Y:S02]  /*1630*/  UIADD3 UR48, UPT, UPT, UR71, 0x18, URZ ;  /* 0x0000001847307890 */ /* 0x000fe4000fffe0ff */
[----:B------:R-:W-:-:S02]  /*1640*/  UIADD3 UR46, UPT, UPT, UR71, 0x20, URZ ;  /* 0x00000020472e7890 */ /* 0x000fc4000fffe0ff */
[----:B------:R-:W-:Y:S02]  /*1650*/  UIADD3 UR45, UPT, UPT, UR71, 0x28, URZ ;  /* 0x00000028472d7890 */ /* 0x000fe4000fffe0ff */
[----:B------:R-:W-:Y:S02]  /*1660*/  UIADD3 UR44, UPT, UPT, UR71, 0x30, URZ ;  /* 0x00000030472c7890 */ /* 0x000fe4000fffe0ff */
[----:B------:R-:W-:Y:S02]  /*1670*/  UIADD3 UR38, UPT, UPT, UR71, 0x38, URZ ;  /* 0x0000003847267890 */ /* 0x000fe4000fffe0ff */
[----:B--2---:R-:W-:Y:S02]  /*1680*/  UIMAD.WIDE.U32 UR12, UR50, UR5, URZ ;  /* 0x00000005320c72a5 */ /* 0x004fe4000f8e00ff */
[----:B------:R-:W-:Y:S02]  /*1690*/  UIMAD.WIDE.U32 UR14, UR49, UR5, URZ ;  /* 0x00000005310e72a5 */ /* 0x000fe4000f8e00ff */
[----:B------:R-:W-:-:S02]  /*16a0*/  UIMAD.WIDE.U32 UR24, UR71, UR5, URZ ;  /* 0x00000005471872a5 */ /* 0x000fc4000f8e00ff */
[----:B------:R-:W-:Y:S02]  /*16b0*/  UIMAD.WIDE.U32 UR16, UR48, UR5, URZ ;  /* 0x00000005301072a5 */ /* 0x000fe4000f8e00ff */
[----:B------:R-:W-:Y:S02]  /*16c0*/  UIMAD.WIDE.U32 UR18, UR46, UR5, URZ ;  /* 0x000000052e1272a5 */ /* 0x000fe4000f8e00ff */
[----:B------:R-:W-:Y:S02]  /*16d0*/  UIMAD.WIDE.U32 UR20, UR45, UR5, URZ ;  /* 0x000000052d1472a5 */ /* 0x000fe4000f8e00ff */
[----:B------:R-:W-:Y:S02]  /*16e0*/  UIMAD.WIDE.U32 UR22, UR44, UR5, URZ ;  /* 0x000000052c1672a5 */ /* 0x000fe4000f8e00ff */
[----:B------:R-:W-:Y:S01]  /*16f0*/  UIMAD.WIDE.U32 UR26, UR38, UR5, URZ ;  /* 0x00000005261a72a5 */ /* 0x000fe2000f8e00ff */
[----:B------:R-:W2:Y:S02]  /*1700*/  LDCU.128 UR8, c[0x0][0x490] ;  /* 0x00009200ff0877ac */ /* 0x000ea40008000c00 */
[----:B------:R-:W-:Y:S01]  /*1710*/  UMOV UR5, UR13 ;  /* 0x0000000d00057c82 */ /* 0x000fe20008000000 */
[----:B------:R-:W-:-:S02]  /*1720*/  UISETP.NE.AND UP0, UPT, UR4, 0x1, UPT ;  /* 0x000000010400788c */ /* 0x000fc4000bf05270 */
[----:B------:R-:W-:Y:S02]  /*1730*/  USHF.R.U32.HI UR28, URZ, UR6, UR5 ;  /* 0x00000006ff1c7299 */ /* 0x000fe40008011605 */
[----:B------:R-:W-:Y:S01]  /*1740*/  UISETP.NE.AND UP1, UPT, UR7, 0x1, UPT ;  /* 0x000000010700788c */ /* 0x000fe2000bf25270 */
[----:B------:R-:W-:Y:S01]  /*1750*/  UMOV UR5, UR15 ;  /* 0x0000000f00057c82 */ /* 0x000fe20008000000 */
[----:B------:R-:W-:Y:S02]  /*1760*/  USEL UR16, UR50, UR28, !UP0 ;  /* 0x0000001c32107287 */ /* 0x000fe4000c000000 */
[----:B------:R-:W-:Y:S02]  /*1770*/  USHF.R.U32.HI UR15, URZ, UR6, UR5 ;  /* 0x00000006ff0f7299 */ /* 0x000fe40008011605 */
[----:B------:R-:W-:Y:S01]  /*1780*/  UIADD3 UR29, UPT, UPT, -UR16, URZ, URZ ;  /* 0x000000ff101d7290 */ /* 0x000fe2000fffe1ff */
[----:B------:R-:W-:Y:S01]  /*1790*/  UMOV UR5, UR17 ;  /* 0x0000001100057c82 */ /* 0x000fe20008000000 */
[----:B------:R-:W-:-:S02]  /*17a0*/  USEL UR15, UR49, UR15, !UP0 ;  /* 0x0000000f310f7287 */ /* 0x000fc4000c000000 */
[----:B------:R-:W-:Y:S02]  /*17b0*/  USHF.R.U32.HI UR14, URZ, UR6, UR5 ;  /* 0x00000006ff0e7299 */ /* 0x000fe40008011605 */
[----:B------:R-:W-:Y:S01]  /*17c0*/  UIADD3 UR28, UPT, UPT, -UR15, URZ, URZ ;  /* 0x000000ff0f1c7290 */ /* 0x000fe2000fffe1ff */
[----:B------:R-:W-:Y:S01]  /*17d0*/  UMOV UR5, UR19 ;  /* 0x0000001300057c82 */ /* 0x000fe20008000000 */
[----:B------:R-:W-:Y:S02]  /*17e0*/  USEL UR14, UR48, UR14, !UP0 ;  /* 0x0000000e300e7287 */ /* 0x000fe4000c000000 */
[----:B------:R-:W-:Y:S02]  /*17f0*/  USHF.R.U32.HI UR13, URZ, UR6, UR5 ;  /* 0x00000006ff0d7299 */ /* 0x000fe40008011605 */
[----:B--2---:R-:W-:Y:S01]  /*1800*/  UIMAD.WIDE.U32 UR32, UR14, UR8, URZ ;  /* 0x000000080e2072a5 */ /* 0x004fe2000f8e00ff */
[----:B------:R-:W-:Y:S01]  /*1810*/  UMOV UR5, UR21 ;  /* 0x0000001500057c82 */ /* 0x000fe20008000000 */
[----:B------:R-:W-:-:S02]  /*1820*/  USEL UR13, UR46, UR13, !UP0 ;  /* 0x0000000d2e0d7287 */ /* 0x000fc4000c000000 */
[----:B------:R-:W-:Y:S02]  /*1830*/  USHF.R.U32.HI UR12, URZ, UR6, UR5 ;  /* 0x00000006ff0c7299 */ /* 0x000fe40008011605 */
[----:B------:R-:W-:Y:S01]  /*1840*/  UIMAD.WIDE.U32 UR20, UR16, UR8, URZ ;  /* 0x00000008101472a5 */ /* 0x000fe2000f8e00ff */
[----:B------:R-:W-:Y:S01]  /*1850*/  UMOV UR5, UR23 ;  /* 0x0000001700057c82 */ /* 0x000fe20008000000 */
[----:B------:R-:W-:Y:S02]  /*1860*/  USEL UR12, UR45, UR12, !UP0 ;  /* 0x0000000c2d0c7287 */ /* 0x000fe4000c000000 */
[----:B------:R-:W-:Y:S02]  /*1870*/  USHF.R.U32.HI UR18, URZ, UR6, UR5 ;  /* 0x00000006ff127299 */ /* 0x000fe40008011605 */
[----:B------:R-:W-:Y:S01]  /*1880*/  UIMAD.WIDE.U32 UR22, UR15, UR8, URZ ;  /* 0x000000080f1672a5 */ /* 0x000fe2000f8e00ff */
[----:B------:R-:W-:Y:S01]  /*1890*/  UMOV UR5, UR25 ;  /* 0x0000001900057c82 */ /* 0x000fe20008000000 */
[----:B------:R-:W-:-:S02]  /*18a0*/  UIMAD.WIDE.U32 UR34, UR13, UR8, URZ ;  /* 0x000000080d2272a5 */ /* 0x000fc4000f8e00ff */
[----:B------:R-:W-:Y:S02]  /*18b0*/  USHF.R.U32.HI UR17, URZ, UR6, UR5 ;  /* 0x00000006ff117299 */ /* 0x000fe40008011605 */
[----:B------:R-:W-:Y:S01]  /*18c0*/  UIMAD.WIDE.U32 UR36, UR12, UR8, URZ ;  /* 0x000000080c2472a5 */ /* 0x000fe2000f8e00ff */
[----:B------:R-:W-:Y:S01]  /*18d0*/  UMOV UR5, UR27 ;  /* 0x0000001b00057c82 */ /* 0x000fe20008000000 */
[----:B------:R-:W-:Y:S02]  /*18e0*/  USEL UR17, UR71, UR17, !UP0 ;  /* 0x0000001147117287 */ /* 0x000fe4000c000000 */
[----:B------:R-:W-:Y:S02]  /*18f0*/  USHF.R.U32.HI UR5, URZ, UR6, UR5 ;  /* 0x00000006ff057299 */ /* 0x000fe40008011605 */
[----:B------:R-:W-:Y:S02]  /*1900*/  USEL UR6, UR44, UR18, !UP0 ;  /* 0x000000122c067287 */ /* 0x000fe4000c000000 */
[----:B------:R-:W-:-:S02]  /*1910*/  USEL UR5, UR38, UR5, !UP0 ;  /* 0x0000000526057287 */ /* 0x000fc4000c000000 */
[----:B------:R-:W-:Y:S02]  /*1920*/  UIMAD.WIDE.U32 UR18, UR17, UR8, URZ ;  /* 0x00000008111272a5 */ /* 0x000fe4000f8e00ff */
[----:B------:R-:W-:Y:S02]  /*1930*/  UIMAD.WIDE.U32 UR40, UR6, UR8, URZ ;  /* 0x00000008062872a5 */ /* 0x000fe4000f8e00ff */
[----:B------:R-:W-:Y:S02]  /*1940*/  UIMAD.WIDE.U32 UR42, UR5, UR8, URZ ;  /* 0x00000008052a72a5 */ /* 0x000fe4000f8e00ff */
[----:B------:R-:W-:Y:S02]  /*1950*/  UIADD3 UR27, UPT, UPT, -UR14, URZ, URZ ;  /* 0x000000ff0e1b7290 */ /* 0x000fe4000fffe1ff */
[----:B------:R-:W-:Y:S02]  /*1960*/  UIADD3 UR26, UPT, UPT, -UR13, URZ, URZ ;  /* 0x000000ff0d1a7290 */ /* 0x000fe4000fffe1ff */
[----:B------:R-:W-:-:S02]  /*1970*/  UIADD3 UR25, UPT, UPT, -UR12, URZ, URZ ;  /* 0x000000ff0c197290 */ /* 0x000fc4000fffe1ff */
[----:B------:R-:W-:Y:S02]  /*1980*/  UIADD3 UR24, UPT, UPT, -UR6, URZ, URZ ;  /* 0x000000ff06187290 */ /* 0x000fe4000fffe1ff */
[----:B------:R-:W-:Y:S02]  /*1990*/  UIADD3 UR30, UPT, UPT, -UR17, URZ, URZ ;  /* 0x000000ff111e7290 */ /* 0x000fe4000fffe1ff */
[----:B------:R-:W-:Y:S02]  /*19a0*/  UIADD3 UR8, UPT, UPT, -UR5, URZ, URZ ;  /* 0x000000ff05087290 */ /* 0x000fe4000fffe1ff */
[----:B------:R-:W-:Y:S02]  /*19b0*/  UIMAD UR52, UR4, UR29, UR50 ;  /* 0x0000001d043472a4 */ /* 0x000fe4000f8e0232 */
[----:B------:R-:W-:Y:S02]  /*19c0*/  UIMAD UR51, UR4, UR28, UR49 ;  /* 0x0000001c043372a4 */ /* 0x000fe4000f8e0231 */
[----:B------:R-:W-:-:S02]  /*19d0*/  UIMAD UR50, UR4, UR27, UR48 ;  /* 0x0000001b043272a4 */ /* 0x000fc4000f8e0230 */
[----:B------:R-:W-:Y:S02]  /*19e0*/  UIMAD UR49, UR4, UR26, UR46 ;  /* 0x0000001a043172a4 */ /* 0x000fe4000f8e022e */
[----:B------:R-:W-:Y:S02]  /*19f0*/  UIMAD UR67, UR4, UR25, UR45 ;  /* 0x00000019044372a4 */ /* 0x000fe4000f8e022d */
[----:B------:R-:W-:Y:S02]  /*1a00*/  UIMAD UR59, UR4, UR24, UR44 ;  /* 0x00000018043b72a4 */ /* 0x000fe4000f8e022c */
[----:B------:R-:W-:Y:S02]  /*1a10*/  UIMAD UR48, UR4, UR30, UR71 ;  /* 0x0000001e043072a4 */ /* 0x000fe4000f8e0247 */
[----:B------:R-:W-:Y:S01]  /*1a20*/  UIMAD UR38, UR4, UR8, UR38 ;  /* 0x00000008042672a4 */ /* 0x000fe2000f8e0226 */
[----:B------:R-:W2:Y:S02]  /*1a30*/  LDCU UR53, c[0x0][0x4a0] ;  /* 0x00009400ff3577ac */ /* 0x000ea40008000800 */
[----:B------:R-:W-:Y:S01]  /*1a40*/  UMOV UR4, UR19 ;  /* 0x0000001300047c82 */ /* 0x000fe20008000000 */
[----:B------:R-:W-:-:S02]  /*1a50*/  UISETP.NE.AND UP0, UPT, UR10, 0x1, UPT ;  /* 0x000000010a00788c */ /* 0x000fc4000bf05270 */
[----:B------:R-:W-:Y:S01]  /*1a60*/  USHF.R.U32.HI UR30, URZ, UR9, UR4 ;  /* 0x00000009ff1e7299 */ /* 0x000fe20008011604 */
[----:B------:R-:W4:Y:S02]  /*1a70*/  LDCU.64 UR44, c[0x0][0x4f0] ;  /* 0x00009e00ff2c77ac */ /* 0x000f240008000a00 */
[----:B------:R-:W-:Y:S01]  /*1a80*/  UMOV UR4, UR21 ;  /* 0x0000001500047c82 */ /* 0x000fe20008000000 */
[----:B------:R-:W-:Y:S02]  /*1a90*/  USEL UR30, UR17, UR30, !UP1 ;  /* 0x0000001e111e7287 */ /* 0x000fe4000c800000 */
[----:B------:R-:W-:Y:S02]  /*1aa0*/  USHF.R.U32.HI UR29, URZ, UR9, UR4 ;  /* 0x00000009ff1d7299 */ /* 0x000fe40008011604 */
[----:B------:R-:W-:Y:S01]  /*1ab0*/  UIADD3 UR22, UPT, UPT, -UR30, URZ, URZ ;  /* 0x000000ff1e167290 */ /* 0x000fe2000fffe1ff */
[----:B------:R-:W-:Y:S01]  /*1ac0*/  UMOV UR4, UR23 ;  /* 0x0000001700047c82 */ /* 0x000fe20008000000 */
[----:B------:R-:W-:-:S02]  /*1ad0*/  USEL UR29, UR16, UR29, !UP1 ;  /* 0x0000001d101d7287 */ /* 0x000fc4000c800000 */
[----:B------:R-:W-:Y:S02]  /*1ae0*/  USHF.R.U32.HI UR21, URZ, UR9, UR4 ;  /* 0x00000009ff157299 */ /* 0x000fe40008011604 */
[----:B------:R-:W-:Y:S01]  /*1af0*/  UIADD3 UR76, UPT, UPT, UR56, UR55, URZ ;  /* 0x00000037384c7290 */ /* 0x000fe2000fffe0ff */
        /* <DEDUP_REMOVED lines=19> */
[----:B------:R-:W-:Y:S02]  /*1c30*/  UIADD3 UR8, UPT, UPT, -UR24, URZ, URZ ;  /* 0x000000ff18087290 */ /* 0x000fe4000fffe1ff */
[----:B------:R-:W-:-:S02]  /*1c40*/  USEL UR23, UR5, UR9, !UP1 ;  /* 0x0000000905177287 */ /* 0x000fc4000c800000 */
[----:B------:R-:W-:Y:S02]  /*1c50*/  UIADD3 UR9, UPT, UPT, -UR25, URZ, URZ ;  /* 0x000000ff19097290 */ /* 0x000fe4000fffe1ff */
[----:B------:R-:W-:Y:S02]  /*1c60*/  UIADD3 UR4, UPT, UPT, -UR23, URZ, URZ ;  /* 0x000000ff17047290 */ /* 0x000fe4000fffe1ff */
[----:B------:R-:W-:Y:S02]  /*1c70*/  UIMAD UR37, UR7, UR22, UR17 ;  /* 0x00000016072572a4 */ /* 0x000fe4000f8e0211 */
[----:B------:R-:W-:Y:S02]  /*1c80*/  UIMAD UR32, UR7, UR4, UR5 ;  /* 0x00000004072072a4 */ /* 0x000fe4000f8e0205 */
[----:B------:R-:W-:Y:S02]  /*1c90*/  UIMAD.WIDE.U32 UR4, UR30, UR11, URZ ;  /* 0x0000000b1e0472a5 */ /* 0x000fe4000f8e00ff */
[----:B------:R-:W-:-:S02]  /*1ca0*/  UIMAD UR36, UR7, UR21, UR16 ;  /* 0x00000015072472a4 */ /* 0x000fc4000f8e0210 */
[----:B------:R-:W-:Y:S02]  /*1cb0*/  UIMAD UR35, UR7, UR20, UR15 ;  /* 0x00000014072372a4 */ /* 0x000fe4000f8e020f */
[----:B------:R-:W-:Y:S02]  /*1cc0*/  UIMAD UR34, UR7, UR19, UR14 ;  /* 0x00000013072272a4 */ /* 0x000fe4000f8e020e */
[----:B------:R-:W-:Y:S02]  /*1cd0*/  UIMAD UR33, UR7, UR18, UR13 ;  /* 0x00000012072172a4 */ /* 0x000fe4000f8e020d */
[----:B------:R-:W-:Y:S02]  /*1ce0*/  UIMAD UR68, UR7, UR9, UR12 ;  /* 0x00000009074472a4 */ /* 0x000fe4000f8e020c */
[----:B------:R-:W-:Y:S02]  /*1cf0*/  UIMAD UR60, UR7, UR8, UR6 ;  /* 0x00000008073c72a4 */ /* 0x000fe4000f8e0206 */
[----:B------:R-:W-:-:S02]  /*1d00*/  UIMAD.WIDE.U32 UR6, UR29, UR11, URZ ;  /* 0x0000000b1d0672a5 */ /* 0x000fc4000f8e00ff */
[----:B------:R-:W-:Y:S01]  /*1d10*/  UIMAD.WIDE.U32 UR8, UR28, UR11, URZ ;  /* 0x0000000b1c0872a5 */ /* 0x000fe2000f8e00ff */
[----:B------:R-:W-:Y:S01]  /*1d20*/  UMOV UR4, UR5 ;  /* 0x0000000500047c82 */ /* 0x000fe20008000000 */
[----:B------:R-:W-:Y:S02]  /*1d30*/  UIMAD.WIDE.U32 UR12, UR27, UR11, URZ ;  /* 0x0000000b1b0c72a5 */ /* 0x000fe4000f8e00ff */
[----:B--2---:R-:W-:Y:S02]  /*1d40*/  USHF.R.U32.HI UR22, URZ, UR53, UR4 ;  /* 0x00000035ff167299 */ /* 0x004fe40008011604 */
[----:B------:R-:W-:Y:S01]  /*1d50*/  UIMAD.WIDE.U32 UR14, UR26, UR11, URZ ;  /* 0x0000000b1a0e72a5 */ /* 0x000fe2000f8e00ff */
[----:B------:R-:W-:Y:S01]  /*1d60*/  UMOV UR4, UR7 ;  /* 0x0000000700047c82 */ /* 0x000fe20008000000 */
[----:B------:R-:W-:Y:S02]  /*1d70*/  UIMAD.WIDE.U32 UR16, UR25, UR11, URZ ;  /* 0x0000000b191072a5 */ /* 0x000fe4000f8e00ff */
[----:B------:R-:W-:-:S02]  /*1d80*/  UIMAD.WIDE.U32 UR18, UR24, UR11, URZ ;  /* 0x0000000b181272a5 */ /* 0x000fc4000f8e00ff */
[----:B------:R-:W-:Y:S02]  /*1d90*/  UIMAD.WIDE.U32 UR20, UR23, UR11, URZ ;  /* 0x0000000b171472a5 */ /* 0x000fe4000f8e00ff */
[----:B------:R-:W-:Y:S01]  /*1da0*/  USHF.R.U32.HI UR11, URZ, UR53, UR4 ;  /* 0x00000035ff0b7299 */ /* 0x000fe20008011604 */
[----:B------:R-:W2:Y:S02]  /*1db0*/  LDCU UR43, c[0x0][0x4ec] ;  /* 0x00009d80ff2b77ac */ /* 0x000ea40008000800 */
[----:B------:R-:W-:Y:S01]  /*1dc0*/  UMOV UR4, UR9 ;  /* 0x0000000900047c82 */ /* 0x000fe20008000000 */
[----:B------:R-:W-:Y:S02]  /*1dd0*/  USEL UR65, UR30, UR22, !UP0 ;  /* 0x000000161e417287 */ /* 0x000fe4000c000000 */
[----:B------:R-:W-:Y:S02]  /*1de0*/  USHF.R.U32.HI UR7, URZ, UR53, UR4 ;  /* 0x00000035ff077299 */ /* 0x000fe40008011604 */
[----:B------:R-:W-:Y:S01]  /*1df0*/  UIADD3 UR12, UPT, UPT, -UR65, URZ, URZ ;  /* 0x000000ff410c7290 */ /* 0x000fe2000fffe1ff */
[----:B------:R-:W-:Y:S01]  /*1e00*/  UMOV UR4, UR13 ;  /* 0x0000000d00047c82 */ /* 0x000fe20008000000 */
[----:B------:R-:W-:Y:S01]  /*1e10*/  USEL UR61, UR28, UR7, !UP0 ;  /* 0x000000071c3d7287 */ /* 0x000fe2000c000000 */
[----:B------:R-:W-:Y:S01]  /*1e20*/  IMAD.U32 R22, RZ, RZ, UR65 ;  /* 0x00000041ff167e24 */ /* 0x000fe2000f8e00ff */
[----:B------:R-:W-:-:S02]  /*1e30*/  USHF.R.U32.HI UR6, URZ, UR53, UR4 ;  /* 0x00000035ff067299 */ /* 0x000fc40008011604 */
[----:B------:R-:W-:Y:S02]  /*1e40*/  UIADD3 UR9, UPT, UPT, -UR61, URZ, URZ ;  /* 0x000000ff3d097290 */ /* 0x000fe4000fffe1ff */
[----:B------:R-:W-:Y:S01]  /*1e50*/  USEL UR58, UR27, UR6, !UP0 ;  /* 0x000000061b3a7287 */ /* 0x000fe2000c000000 */
[----:B------:R-:W-:Y:S01]  /*1e60*/  IMAD.U32 R14, RZ, RZ, UR61 ;  /* 0x0000003dff0e7e24 */ /* 0x000fe2000f8e00ff */
[----:B------:R-:W-:Y:S02]  /*1e70*/  UIMAD UR28, UR10, UR9, UR28 ;  /* 0x000000090a1c72a4 */ /* 0x000fe4000f8e021c */
[----:B------:R-:W-:Y:S01]  /*1e80*/  UIADD3 UR8, UPT, UPT, -UR58, URZ, URZ ;  /* 0x000000ff3a087290 */ /* 0x000fe2000fffe1ff */
[----:B------:R-:W-:Y:S01]  /*1e90*/  UMOV UR4, UR15 ;  /* 0x0000000f00047c82 */ /* 0x000fe20008000000 */
[----:B------:R-:W5:Y:S01]  /*1ea0*/  LDCU UR13, c[0x0][0x4c8] ;  /* 0x00009900ff0d77ac */ /* 0x000f620008000800 */
[----:B------:R-:W-:Y:S01]  /*1eb0*/  MOV R10, UR58 ;  /* 0x0000003a000a7c02 */ /* 0x000fe20008000f00 */
[----:B------:R-:W-:-:S02]  /*1ec0*/  UIMAD UR27, UR10, UR8, UR27 ;  /* 0x000000080a1b72a4 */ /* 0x000fc4000f8e021b */
[----:B------:R-:W-:-:S05]  /*1ed0*/  USHF.R.U32.HI UR5, URZ, UR53, UR4 ;  /* 0x00000035ff057299 */ /* 0x000fca0008011604 */
[----:B------:R-:W2:Y:S01]  /*1ee0*/  LDCU.64 UR8, c[0x0][0x4c0] ;  /* 0x00009800ff0877ac */ /* 0x000ea20008000a00 */
[----:B------:R-:W-:Y:S01]  /*1ef0*/  UMOV UR4, UR17 ;  /* 0x0000001100047c82 */ /* 0x000fe20008000000 */
[----:B------:R-:W-:Y:S02]  /*1f00*/  USEL UR57, UR26, UR5, !UP0 ;  /* 0x000000051a397287 */ /* 0x000fe4000c000000 */
[----:B------:R-:W-:Y:S02]  /*1f10*/  USHF.R.U32.HI UR70, URZ, UR53, UR4 ;  /* 0x00000035ff467299 */ /* 0x000fe40008011604 */
[----:B------:R-:W-:Y:S01]  /*1f20*/  UIMAD UR12, UR10, UR12, UR30 ;  /* 0x0000000c0a0c72a4 */ /* 0x000fe2000f8e021e */
[----:B------:R-:W-:Y:S01]  /*1f30*/  UMOV UR4, UR19 ;  /* 0x0000001300047c82 */ /* 0x000fe20008000000 */
[----:B------:R-:W-:Y:S01]  /*1f40*/  UIADD3 UR7, UPT, UPT, -UR57, URZ, URZ ;  /* 0x000000ff39077290 */ /* 0x000fe2000fffe1ff */
[----:B------:R-:W-:Y:S01]  /*1f50*/  IMAD.U32 R6, RZ, RZ, UR57 ;  /* 0x00000039ff067e24 */ /* 0x000fe2000f8e00ff */
[----:B------:R-:W-:-:S02]  /*1f60*/  USHF.R.U32.HI UR62, URZ, UR53, UR4 ;  /* 0x00000035ff3e7299 */ /* 0x000fc40008011604 */
[----:B------:R-:W-:Y:S02]  /*1f70*/  USEL UR64, UR29, UR11, !UP0 ;  /* 0x0000000b1d407287 */ /* 0x000fe4000c000000 */
[----:B--2---:R-:W-:Y:S02]  /*1f80*/  UIMAD UR16, UR48, UR8, UR43 ;  /* 0x00000008301072a4 */ /* 0x004fe4000f8e022b */
[----:B------:R-:W-:Y:S02]  /*1f90*/  UIMAD UR14, UR52, UR8, UR43 ;  /* 0x00000008340e72a4 */ /* 0x000fe4000f8e022b */
[----:B------:R-:W-:Y:S01]  /*1fa0*/  UIMAD UR17, UR51, UR8, UR43 ;  /* 0x00000008331172a4 */ /* 0x000fe2000f8e022b */
[----:B------:R-:W-:Y:S01]  /*1fb0*/  MOV R18, UR64 ;  /* 0x0000004000127c02 */ /* 0x000fe20008000f00 */
[----:B------:R-:W-:Y:S01]  /*1fc0*/  UIMAD UR67, UR67, UR8, UR43 ;  /* 0x00000008434372a4 */ /* 0x000fe2000f8e022b */
[----:B------:R-:W-:Y:S01]  /*1fd0*/  MOV R21, UR16 ;  /* 0x0000001000157c02 */ /* 0x000fe20008000f00 */
[----:B------:R-:W-:Y:S01]  /*1fe0*/  IMAD.U32 R17, RZ, RZ, UR14 ;  /* 0x0000000eff117e24 */ /* 0x000fe2000f8e00ff */
[----:B------:R-:W-:Y:S01]  /*1ff0*/  UIMAD UR16, UR50, UR8, UR43 ;  /* 0x00000008321072a4 */ /* 0x000fe2000f8e022b */
[----:B------:R-:W-:Y:S01]  /*2000*/  MOV R13, UR17 ;  /* 0x00000011000d7c02 */ /* 0x000fe20008000f00 */
[----:B------:R-:W-:-:S02]  /*2010*/  UIMAD UR14, UR49, UR8, UR43 ;  /* 0x00000008310e72a4 */ /* 0x000fc4000f8e022b */
[----:B------:R-:W-:Y:S02]  /*2020*/  UIMAD UR59, UR59, UR8, UR43 ;  /* 0x000000083b3b72a4 */ /* 0x000fe4000f8e022b */
[----:B------:R-:W-:Y:S01]  /*2030*/  UIMAD UR43, UR38, UR8, UR43 ;  /* 0x00000008262b72a4 */ /* 0x000fe2000f8e022b */
[----:B------:R-:W-:Y:S01]  /*2040*/  IMAD.U32 R9, RZ, RZ, UR16 ;  /* 0x00000010ff097e24 */ /* 0x000fe2000f8e00ff */
[----:B----4-:R-:W-:Y:S01]  /*2050*/  UIMAD UR8, UR36, UR9, UR44 ;  /* 0x00000009240872a4 */ /* 0x010fe2000f8e022c */
[----:B------:R-:W-:Y:S01]  /*2060*/  MOV R5, UR14 ;  /* 0x0000000e00057c02 */ /* 0x000fe20008000f00 */
[----:B------:R-:W-:Y:S01]  /*2070*/  UMOV UR4, UR21 ;  /* 0x0000001500047c82 */ /* 0x000fe20008000000 */
[----:B------:R-:W-:Y:S02]  /*2080*/  UIMAD UR14, UR37, UR9, UR44 ;  /* 0x00000009250e72a4 */ /* 0x000fe4000f8e022c */
[----:B------:R-:W-:Y:S01]  /*2090*/  USHF.R.U32.HI UR4, URZ, UR53, UR4 ;  /* 0x00000035ff047299 */ /* 0x000fe20008011604 */
[----:B------:R-:W-:Y:S01]  /*20a0*/  MOV R16, UR8 ;  /* 0x0000000800107c02 */ /* 0x000fe20008000f00 */
[----:B------:R-:W-:-:S02]  /*20b0*/  UIMAD UR8, UR33, UR9, UR44 ;  /* 0x00000009210872a4 */ /* 0x000fc4000f8e022c */
[----:B------:R-:W-:Y:S01]  /*20c0*/  UIMAD UR7, UR10, UR7, UR26 ;  /* 0x000000070a0772a4 */ /* 0x000fe2000f8e021a */
[----:B------:R-:W-:Y:S01]  /*20d0*/  IMAD.U32 R20, RZ, RZ, UR14 ;  /* 0x0000000eff147e24 */ /* 0x000fe2000f8e00ff */
[----:B------:R-:W-:Y:S02]  /*20e0*/  USEL UR70, UR25, UR70, !UP0 ;  /* 0x0000004619467287 */ /* 0x000fe4000c000000 */
[----:B------:R-:W-:Y:S01]  /*20f0*/  IMAD.U32 R4, RZ, RZ, UR8 ;  /* 0x00000008ff047e24 */ /* 0x000fe2000f8e00ff */
[----:B-----5:R-:W-:Y:S02]  /*2100*/  UIMAD UR8, UR12, UR13, UR45 ;  /* 0x0000000d0c0872a4 */ /* 0x020fe4000f8e022d */
[----:B------:R-:W-:Y:S02]  /*2110*/  USEL UR62, UR24, UR62, !UP0 ;  /* 0x0000003e183e7287 */ /* 0x000fe4000c000000 */
[----:B------:R-:W-:Y:S02]  /*2120*/  USEL UR46, UR23, UR4, !UP0 ;  /* 0x00000004172e7287 */ /* 0x000fe4000c000000 */
[----:B------:R-:W-:Y:S01]  /*2130*/  UIADD3 UR11, UPT, UPT, -UR64, URZ, URZ ;  /* 0x000000ff400b7290 */ /* 0x000fe2000fffe1ff */
[----:B------:R-:W-:Y:S01]  /*2140*/  MOV R19, UR8 ;  /* 0x0000000800137c02 */ /* 0x000fe20008000f00 */
[----:B------:R-:W-:-:S02]  /*2150*/  UIMAD UR16, UR35, UR9, UR44 ;  /* 0x00000009231072a4 */ /* 0x000fc4000f8e022c */
[----:B------:R-:W-:Y:S02]  /*2160*/  UIMAD UR14, UR34, UR9, UR44 ;  /* 0x00000009220e72a4 */ /* 0x000fe4000f8e022c */
[----:B------:R-:W-:Y:S02]  /*2170*/  UIMAD UR68, UR68, UR9, UR44 ;  /* 0x00000009444472a4 */ /* 0x000fe4000f8e022c */
[----:B------:R-:W-:Y:S01]  /*2180*/  UIMAD UR60, UR60, UR9, UR44 ;  /* 0x000000093c3c72a4 */ /* 0x000fe2000f8e022c */
[----:B------:R-:W-:Y:S01]  /*2190*/  IMAD.U32 R12, RZ, RZ, UR16 ;  /* 0x00000010ff0c7e24 */ /* 0x000fe2000f8e00ff */
[----:B------:R-:W-:Y:S01]  /*21a0*/  UIMAD UR44, UR32, UR9, UR44 ;  /* 0x00000009202c72a4 */ /* 0x000fe2000f8e022c */
[----:B------:R-:W-:Y:S01]  /*21b0*/  MOV R8, UR14 ;  /* 0x0000000e00087c02 */ /* 0x000fe20008000f00 */
[----:B------:R-:W-:Y:S02]  /*21c0*/  UIMAD UR9, UR28, UR13, UR45 ;  /* 0x0000000d1c0972a4 */ /* 0x000fe4000f8e022d */
[----:B------:R-:W-:-:S02]  /*21d0*/  UIMAD UR8, UR27, UR13, UR45 ;  /* 0x0000000d1b0872a4 */ /* 0x000fc4000f8e022d */
[----:B------:R-:W-:Y:S02]  /*21e0*/  UIMAD UR7, UR7, UR13, UR45 ;  /* 0x0000000d070772a4 */ /* 0x000fe4000f8e022d */
[----:B------:R-:W-:Y:S01]  /*21f0*/  UIADD3 UR6, UPT, UPT, -UR70, URZ, URZ ;  /* 0x000000ff46067290 */ /* 0x000fe2000fffe1ff */
[----:B------:R-:W-:Y:S01]  /*2200*/  MOV R11, UR9 ;  /* 0x00000009000b7c02 */ /* 0x000fe20008000f00 */
[----:B------:R-:W-:Y:S01]  /*2210*/  UIADD3 UR5, UPT, UPT, -UR62, URZ, URZ ;  /* 0x000000ff3e057290 */ /* 0x000fe2000fffe1ff */
[----:B------:R-:W-:Y:S01]  /*2220*/  IMAD.U32 R7, RZ, RZ, UR8 ;  /* 0x00000008ff077e24 */ /* 0x000fe2000f8e00ff */
[----:B------:R-:W-:Y:S01]  /*2230*/  UIADD3 UR4, UPT, UPT, -UR46, URZ, URZ ;  /* 0x000000ff2e047290 */ /* 0x000fe2000fffe1ff */
[----:B------:R-:W-:Y:S01]  /*2240*/  MOV R3, UR7 ;  /* 0x0000000700037c02 */ /* 0x000fe20008000f00 */
[----:B------:R-:W-:Y:S02]  /*2250*/  UIMAD UR11, UR10, UR11, UR29 ;  /* 0x0000000b0a0b72a4 */ /* 0x000fe4000f8e021d */
[----:B------:R-:W-:-:S02]  /*2260*/  UIMAD UR23, UR10, UR4, UR23 ;  /* 0x000000040a1772a4 */ /* 0x000fc4000f8e0217 */
[----:B------:R-:W-:Y:S02]  /*2270*/  UIMAD UR11, UR11, UR13, UR45 ;  /* 0x0000000d0b0b72a4 */ /* 0x000fe4000f8e022d */
[----:B------:R-:W-:Y:S02]  /*2280*/  UIMAD UR69, UR10, UR6, UR25 ;  /* 0x000000060a4572a4 */ /* 0x000fe4000f8e0219 */
[----:B------:R-:W-:Y:S01]  /*2290*/  UIMAD UR61, UR10, UR5, UR24 ;  /* 0x000000050a3d72a4 */ /* 0x000fe2000f8e0218 */
[----:B------:R-:W-:Y:S01]  /*22a0*/  UMOV UR9, URZ ;  /* 0x000000ff00097c82 */ /* 0x000fe20008000000 */
[----:B------:R-:W-:Y:S01]  /*22b0*/  UMOV UR8, URZ ;  /* 0x000000ff00087c82 */ /* 0x000fe20008000000 */
[----:B------:R-:W-:Y:S01]  /*22c0*/  UMOV UR7, URZ ;  /* 0x000000ff00077c82 */ /* 0x000fe20008000000 */
[----:B------:R-:W-:Y:S01]  /*22d0*/  IMAD.U32 R0, RZ, RZ, UR9 ;  /* 0x00000009ff007e24 */ /* 0x000fe2000f8e00ff */
[----:B------:R-:W-:Y:S01]  /*22e0*/  MOV R39, UR7 ;  /* 0x0000000700277c02 */ /* 0x000fe20008000f00 */
[----:B------:R-:W-:Y:S01]  /*22f0*/  IMAD.U32 R38, RZ, RZ, UR8 ;  /* 0x00000008ff267e24 */ /* 0x000fe2000f8e00ff */
[----:B------:R-:W-:Y:S01]  /*2300*/  UIMAD UR69, UR69, UR13, UR45 ;  /* 0x0000000d454572a4 */ /* 0x000fe2000f8e022d */
[----:B------:R-:W-:Y:S01]  /*2310*/  IMAD.U32 R15, RZ, RZ, UR11 ;  /* 0x0000000bff0f7e24 */ /* 0x000fe2000f8e00ff */
[----:B------:R-:W-:-:S02]  /*2320*/  UIMAD UR61, UR61, UR13, UR45 ;  /* 0x0000000d3d3d72a4 */ /* 0x000fc4000f8e022d */
[----:B------:R-:W-:Y:S01]  /*2330*/  UIMAD UR45, UR23, UR13, UR45 ;  /* 0x0000000d172d72a4 */ /* 0x000fe2000f8e022d */
[----:B------:R-:W2:Y:S01]  /*2340*/  LDCU UR77, c[0x0][0x38c] ;  /* 0x00007180ff4d77ac */ /* 0x000ea20008000800 */
[----:B------:R-:W4:Y:S01]  /*2350*/  LDCU UR15, c[0x0][0x4cc] ;  /* 0x00009980ff0f77ac */ /* 0x000f220008000800 */
[----:B------:R-:W1:Y:S01]  /*2360*/  LDCU UR6, c[0x0][0x500] ;  /* 0x0000a000ff0677ac */ /* 0x000e620008000800 */
[----:B------:R-:W1:Y:S01]  /*2370*/  LDCU.64 UR74, c[0x0][0x390] ;  /* 0x00007200ff4a77ac */ /* 0x000e620008000a00 */
[----:B------:R-:W1:Y:S01]  /*2380*/  LDCU.64 UR4, c[0x0][0x4f8] ;  /* 0x00009f00ff0477ac */ /* 0x000e620008000a00 */
[----:B------:R-:W1:Y:S01]  /*2390*/  LDCU.64 UR72, c[0x0][0x4d0] ;  /* 0x00009a00ff4877ac */ /* 0x000e620008000a00 */
[----:B------:R-:W-:Y:S02]  /*23a0*/  UIADD3 UR26, UPT, UPT, UR54, 0x20, URZ ;  /* 0x00000020361a7890 */ /* 0x000fe4000fffe0ff */
[----:B------:R-:W-:Y:S02]  /*23b0*/  UIADD3 UR18, UPT, UPT, UR54, 0x40, URZ ;  /* 0x0000004036127890 */ /* 0x000fe4000fffe0ff */
[----:B------:R-:W-:Y:S01]  /*23c0*/  UIADD3 UR10, UPT, UPT, UR54, 0x60, URZ ;  /* 0x00000060360a7890 */ /* 0x000fe2000fffe0ff */
[----:B------:R-:W-:Y:S01]  /*23d0*/  UMOV UR11, UR63 ;  /* 0x0000003f000b7c82 */ /* 0x000fe20008000000 */
[----:B------:R-:W-:-:S10]  /*23e0*/  UMOV UR23, URZ ;  /* 0x000000ff00177c82 */ /* 0x000fd40008000000 */
.L_x_22:
[----:B------:R-:W-:Y:S01]  /*23f0*/  @!P3 MOV R33, 0xc000 ;  /* 0x0000c0000021b802 */ /* 0x000fe20000000f00 */
[----:B------:R-:W-:Y:S06]  /*2400*/  ULEA UR7, UR11, UR47, 0x3 ;  /* 0x0000002f0b077291 */ /* 0x000fec000f8e18ff */
[----:B------:R-:W-:Y:S01]  /*2410*/  MOV R31, UR7 ;  /* 0x00000007001f7c02 */ /* 0x000fe20008000f00 */
[----:B---3--:R-:W-:Y:S06]  /*2420*/  @P0 BRA `(.L_x_18) ;  /* 0x0000000000140947 */ /* 0x008fec0003800000 */
[----:B------:R-:W-:Y:S01]  /*2430*/  R2UR UR7, R31 ;  /* 0x000000001f0772ca */ /* 0x000fe200000e0000 */
[----:B------:R-:W-:Y:S05]  /*2440*/  IMAD.U32 R34, RZ, RZ, UR31 ;  /* 0x0000001fff227e24 */ /* 0x000fea000f8e00ff */
[----:B------:R-:W-:Y:S07]  /*2450*/  SHF.L.U32 R34, R34, 0x1f, RZ ;  /* 0x0000001f22227819 */ /* 0x000fee00000006ff */
[----:B------:R-:W3:Y:S02]  /*2460*/  SYNCS.PHASECHK.TRANS64.TRYWAIT P0, [UR7+0x20], R34 ;  /* 0x00002022ff0075a7 */ /* 0x000ee40008001107 */
[----:B---3--:R-:W-:Y:S05]  /*2470*/  @!P0 BRA `(.L_x_19) ;  /* 0x0000009800a48947 */ /* 0x008fea0003800000 */
.L_x_18:
[----:B------:R-:W-:Y:S01]  /*2480*/  R2UR UR7, R31 ;  /* 0x000000001f0772ca */ /* 0x000fe200000e0000 */
[----:B------:R-:W-:Y:S11]  /*2490*/  BSSY.RECONVERGENT B0, `(.L_x_20) ;  /* 0x0000005000007945 */ /* 0x000ff60003800200 */
[----:B------:R-:W-:Y:S01]  /*24a0*/  @!UPT UIADD3 URZ, UPT, UPT, URZ, URZ, URZ ;  /* 0x000000fffffff290 */ /* 0x000fe2000fffe0ff */
[----:B------:R1:W-:Y:S01]  /*24b0*/  @!P3 SYNCS.ARRIVE.TRANS64 RZ, [UR7], R33 ;  /* 0x00000021ffffb9a7 */ /* 0x0003e20008000007 */
[----:B------:R-:W-:Y:S05]  /*24c0*/  @P2 BRA `(.L_x_21) ;  /* 0x0000000000042947 */ /* 0x000fea0003800000 */
[----:B-12-4-:R-:W-:Y:S05]  /*24d0*/  BPT.TRAP 0x1 ;  /* 0x000000040000795c */ /* 0x016fea0000300000 */
.L_x_21:
[----:B-12-4-:R-:W-:Y:S05]  /*24e0*/  BSYNC.RECONVERGENT B0 ;  /* 0x0000000000007941 */ /* 0x016fea0003800200 */
.L_x_20:
[----:B------:R-:W1:Y:S01]  /*24f0*/  LDCU.64 UR24, c[0x0][0x348] ;  /* 0x00006900ff1877ac */ /* 0x000e620008000a00 */
[----:B------:R-:W-:Y:S02]  /*2500*/  R2UR UR8, R0 ;  /* 0x00000000000872ca */ /* 0x000fe400000e0000 */
[----:B------:R-:W-:Y:S01]  /*2510*/  R2UR UR7, R38 ;  /* 0x00000000260772ca */ /* 0x000fe200000e0000 */
[----:B------:R-:W-:Y:S01]  /*2520*/  UIADD3 UR14, UPT, UPT, UR11, 0x1, URZ ;  /* 0x000000010b0e7890 */ /* 0x000fe2000fffe0ff */
[----:B------:R-:W-:Y:S01]  /*2530*/  R2UR UR22, R39 ;  /* 0x00000000271672ca */ /* 0x000fe200000e0000 */
[----:B------:R-:W-:Y:S01]  /*2540*/  ULEA UR9, UR11, UR47, 0xe ;  /* 0x0000002f0b097291 */ /* 0x000fe2000f8e70ff */
[----:B------:R-:W-:Y:S01]  /*2550*/  R2UR UR65, R31 ;  /* 0x000000001f4172ca */ /* 0x000fe200000e0000 */
[----:B------:R-:W-:Y:S01]  /*2560*/  UISETP.NE.AND UP0, UPT, UR14, 0x4, UPT ;  /* 0x000000040e00788c */ /* 0x000fe2000bf05270 */
[----:B------:R-:W-:Y:S01]  /*2570*/  R2UR UR20, R0 ;  /* 0x00000000001472ca */ /* 0x000fe200000e0000 */
[----:B------:R-:W-:Y:S01]  /*2580*/  USHF.L.U32 UR66, UR23, 0x6, URZ ;  /* 0x0000000617427899 */ /* 0x000fe200080006ff */
[----:B------:R-:W-:Y:S01]  /*2590*/  R2UR UR35, R17 ;  /* 0x00000000112372ca */ /* 0x000fe200000e0000 */
[----:B------:R-:W-:Y:S01]  /*25a0*/  USEL UR16, URZ, 0x1, UP0 ;  /* 0x00000001ff107887 */ /* 0x000fe20008000000 */
[----:B------:R-:W-:Y:S01]  /*25b0*/  R2UR UR36, R16 ;  /* 0x00000000102472ca */ /* 0x000fe200000e0000 */
[----:B------:R-:W-:Y:S01]  /*25c0*/  UIMAD UR8, UR8, UR15, UR4 ;  /* 0x0000000f080872a4 */ /* 0x000fe2000f8e0204 */
[----:B------:R-:W-:Y:S01]  /*25d0*/  R2UR UR37, R15 ;  /* 0x000000000f2572ca */ /* 0x000fe200000e0000 */
[----:B------:R-:W-:Y:S01]  /*25e0*/  UIMAD UR7, UR7, UR72, UR5 ;  /* 0x00000048070772a4 */ /* 0x000fe2000f8e0205 */
[----:B------:R-:W-:Y:S01]  /*25f0*/  R2UR UR38, R18 ;  /* 0x00000000122672ca */ /* 0x000fe200000e0000 */
[----:B------:R-:W-:Y:S01]  /*2600*/  ULOP3.LUT UR31, UR31, UR16, URZ, 0x3c, !UPT ;  /* 0x000000101f1f7292 */ /* 0x000fe2000f8e3cff */
[----:B------:R-:W-:Y:S01]  /*2610*/  R2UR UR21, R38 ;  /* 0x00000000261572ca */ /* 0x000fe200000e0000 */
[----:B------:R-:W-:Y:S01]  /*2620*/  ULEA UR8, UR7, UR8, 0x5 ;  /* 0x0000000807087291 */ /* 0x000fe2000f8e28ff */
[----:B------:R-:W-:Y:S01]  /*2630*/  MOV.SPILL R36, UR70 ;  /* 0x0000004600247c02 */ /* 0x000fe20009000f00 */
[----:B------:R-:W-:Y:S01]  /*2640*/  UIMAD UR7, UR22, UR73, UR6 ;  /* 0x00000049160772a4 */ /* 0x000fe2000f8e0206 */
[----:B------:R-:W-:Y:S01]  /*2650*/  MOV.SPILL R35, UR69 ;  /* 0x0000004500237c02 */ /* 0x000fe20009000f00 */
[----:B-1----:R-:W-:Y:S01]  /*2660*/  UIADD3 UR12, UP1, UPT, UR24, 0x80, URZ ;  /* 0x00000080180c7890 */ /* 0x002fe2000ff3e0ff */
[----:B---3--:R-:W-:Y:S01]  /*2670*/  MOV.SPILL R34, UR68 ;  /* 0x0000004400227c02 */ /* 0x008fe20009000f00 */
[----:B------:R-:W-:Y:S01]  /*2680*/  USEL UR63, UR14, URZ, UP0 ;  /* 0x000000ff0e3f7287 */ /* 0x000fe20008000000 */
[----:B------:R-:W-:Y:S01]  /*2690*/  MOV.SPILL R33, UR67 ;  /* 0x0000004300217c02 */ /* 0x000fe20009000f00 */
[----:B------:R-:W-:Y:S01]  /*26a0*/  ULEA UR7, UR7, UR8, 0xa ;  /* 0x0000000807077291 */ /* 0x000fe2000f8e50ff */
[----:B------:R-:W-:Y:S01]  /*26b0*/  R2UR UR67, R21 ;  /* 0x00000000154372ca */ /* 0x000fe200000e0000 */
[----:B------:R-:W-:Y:S01]  /*26c0*/  UIADD3.X UR13, UPT, UPT, URZ, UR25, URZ, UP1, !UPT ;  /* 0x00000019ff0d7290 */ /* 0x000fe20008ffe4ff */
[----:B------:R-:W-:Y:S01]  /*26d0*/  R2UR UR68, R20 ;  /* 0x00000000144472ca */ /* 0x000fe200000e0000 */
[----:B------:R-:W-:Y:S01]  /*26e0*/  ULEA UR14, UR63, UR47, 0x3 ;  /* 0x0000002f3f0e7291 */ /* 0x000fe2000f8e18ff */
[----:B------:R-:W-:Y:S01]  /*26f0*/  R2UR UR69, R19 ;  /* 0x00000000134572ca */ /* 0x000fe200000e0000 */
[----:B------:R-:W-:Y:S01]  /*2700*/  UIADD3 UR64, UPT, UPT, UR9, 0x8800, URZ ;  /* 0x0000880009407890 */ /* 0x000fe2000fffe0ff */
[----:B------:R-:W-:Y:S01]  /*2710*/  R2UR UR70, R22 ;  /* 0x00000000164672ca */ /* 0x000fe200000e0000 */
[----:B------:R-:W-:Y:S01]  /*2720*/  UPRMT UR7, UR7, 0x5410, URZ ;  /* 0x0000541007077896 */ /* 0x000fe200080000ff */
[----:B------:R-:W-:Y:S01]  /*2730*/  IMAD.U32 R0, RZ, RZ, UR31 ;  /* 0x0000001fff007e24 */ /* 0x000fe2000f8e00ff */
[----:B------:R-:W-:Y:S01]  /*2740*/  UIADD3 UR50, UPT, UPT, UR66, 0x20, URZ ;  /* 0x0000002042327890 */ /* 0x000fe2000fffe0ff */
[----:B------:R-:W-:Y:S01]  /*2750*/  MOV.SPILL R46, UR62 ;  /* 0x0000003e002e7c02 */ /* 0x000fe20009000f00 */
[----:B------:R-:W-:Y:S01]  /*2760*/  UIADD3 UR48, UPT, UPT, UR9, 0x8c00, URZ ;  /* 0x00008c0009307890 */ /* 0x000fe2000fffe0ff */
[----:B------:R-:W-:Y:S01]  /*2770*/  MOV.SPILL R32, UR23 ;  /* 0x0000001700207c02 */ /* 0x000fe20009000f00 */
[----:B------:R-:W-:Y:S01]  /*2780*/  UIADD3 UR32, UPT, UPT, UR9, 0x9000, URZ ;  /* 0x0000900009207890 */ /* 0x000fe2000fffe0ff */
[----:B------:R-:W-:Y:S01]  /*2790*/  SHF.L.U32 R0, R0, 0x1f, RZ ;  /* 0x0000001f00007819 */ /* 0x000fe200000006ff */
[----:B------:R-:W-:Y:S01]  /*27a0*/  UIADD3 UR56, UPT, UPT, UR9, 0x9800, URZ ;  /* 0x0000980009387890 */ /* 0x000fe2000fffe0ff */
[----:B------:R-:W-:Y:S01]  /*27b0*/  MOV.SPILL R45, UR61 ;  /* 0x0000003d002d7c02 */ /* 0x000fe20009000f00 */
[----:B------:R-:W-:Y:S01]  /*27c0*/  UMOV UR23, UR67 ;  /* 0x0000004300177c82 */ /* 0x000fe20008000000 */
[----:B------:R1:W2:Y:S01]  /*27d0*/  SYNCS.PHASECHK.TRANS64.TRYWAIT P0, [UR14+0x20], R0 ;  /* 0x00002000ff0075a7 */ /* 0x0002a2000800110e */
[----:B------:R3:W-:Y:S01]  /*27e0*/  UTMALDG.5D.IM2COL [UR64], [UR12], UR7 ;  /* 0x000000400c0073b4 */ /* 0x0007e20008060007 */
[----:B------:R-:W-:Y:S01]  /*27f0*/  UIADD3 UR40, UPT, UPT, UR9, 0xa000, URZ ;  /* 0x0000a00009287890 */ /* 0x000fe2000fffe0ff */
[----:B------:R-:W-:Y:S01]  /*2800*/  R2UR UR61, R11 ;  /* 0x000000000b3d72ca */ /* 0x000fe200000e0000 */
[----:B------:R-:W-:Y:S01]  /*2810*/  UIADD3 UR55, UPT, UPT, UR55, 0x1, URZ ;  /* 0x0000000137377890 */ /* 0x000fe2000fffe0ff */
[----:B------:R-:W-:Y:S01]  /*2820*/  R2UR UR62, R14 ;  /* 0x000000000e3e72ca */ /* 0x000fe200000e0000 */
[----:B------:R-:W-:Y:S01]  /*2830*/  UMOV UR51, UR23 ;  /* 0x0000001700337c82 */ /* 0x000fe20008000000 */
        /* <DEDUP_REMOVED lines=9> */
[----:B------:R4:W-:Y:S01]  /*28d0*/  UTMALDG.5D.IM2COL [UR48], [UR12], UR7 ;  /* 0x000000300c0073b4 */ /* 0x0009e20008060007 */
        /* <DEDUP_REMOVED lines=12> */
[----:B------:R-:W-:Y:S02]  /*29a0*/  MOV.SPILL R44, UR60 ;  /* 0x0000003c002c7c02 */ /* 0x000fe40009000f00 */
[----:B------:R-:W-:Y:S02]  /*29b0*/  MOV.SPILL R43, UR59 ;  /* 0x0000003b002b7c02 */ /* 0x000fe40009000f00 */
[----:B------:R-:W-:Y:S02]  /*29c0*/  R2UR UR59, R13 ;  /* 0x000000000d3b72ca */ /* 0x000fe400000e0000 */
[----:B------:R-:W-:Y:S02]  /*29d0*/  R2UR UR60, R12 ;  /* 0x000000000c3c72ca */ /* 0x000fe400000e0000 */
[----:B------:R-:W-:Y:S02]  /*29e0*/  MOV.SPILL R41, UR46 ;  /* 0x0000002e00297c02 */ /* 0x000fe40009000f00 */
[----:B------:R-:W-:Y:S02]  /*29f0*/  MOV.SPILL R40, UR45 ;  /* 0x0000002d00287c02 */ /* 0x000fe40009000f00 */
[----:B------:R-:W-:Y:S01]  /*2a00*/  MOV.SPILL R39, UR44 ;  /* 0x0000002c00277c02 */ /* 0x000fe20009000f00 */
[----:B---3--:R-:W-:Y:S01]  /*2a10*/  UIADD3 UR64, UPT, UPT, UR9, 0xa800, URZ ;  /* 0x0000a80009407890 */ /* 0x008fe2000fffe0ff */
[----:B------:R-:W-:Y:S01]  /*2a20*/  MOV.SPILL R38, UR43 ;  /* 0x0000002b00267c02 */ /* 0x000fe20009000f00 */
[----:B------:R-:W-:Y:S01]  /*2a30*/  UMOV UR65, UR8 ;  /* 0x0000000800417c82 */ /* 0x000fe20008000000 */
[----:B------:R-:W-:Y:S01]  /*2a40*/  R2UR UR43, R9 ;  /* 0x00000000092b72ca */ /* 0x000fe200000e0000 */
[----:B------:R-:W-:Y:S01]  /*2a50*/  UMOV UR66, UR14 ;  /* 0x0000000e00427c82 */ /* 0x000fe20008000000 */
[----:B------:R-:W-:Y:S02]  /*2a60*/  R2UR UR44, R8 ;  /* 0x00000000082c72ca */ /* 0x000fe400000e0000 */
[----:B------:R-:W-:Y:S02]  /*2a70*/  R2UR UR45, R7 ;  /* 0x00000000072d72ca */ /* 0x000fe400000e0000 */
[----:B------:R-:W-:Y:S02]  /*2a80*/  R2UR UR46, R10 ;  /* 0x000000000a2e72ca */ /* 0x000fe400000e0000 */
[----:B------:R-:W-:Y:S02]  /*2a90*/  R2UR UR67, R5 ;  /* 0x00000000054372ca */ /* 0x000fe400000e0000 */
[----:B------:R-:W-:Y:S01]  /*2aa0*/  R2UR UR68, R4 ;  /* 0x00000000044472ca */ /* 0x000fe200000e0000 */
[----:B----4-:R-:W-:Y:S01]  /*2ab0*/  UIADD3 UR48, UPT, UPT, UR9, 0x9c00, URZ ;  /* 0x00009c0009307890 */ /* 0x010fe2000fffe0ff */
[----:B------:R-:W-:Y:S02]  /*2ac0*/  R2UR UR69, R3 ;  /* 0x00000000034572ca */ /* 0x000fe400000e0000 */
[----:B------:R-:W-:Y:S02]  /*2ad0*/  R2UR UR70, R6 ;  /* 0x00000000064672ca */ /* 0x000fe400000e0000 */
[----:B------:R-:W-:Y:S02]  /*2ae0*/  MOV.SPILL R42, UR47 ;  /* 0x0000002f002a7c02 */ /* 0x000fe40009000f00 */
[----:B------:R-:W-:Y:S01]  /*2af0*/  MOV.SPILL R31, UR18 ;  /* 0x00000012001f7c02 */ /* 0x000fe20009000f00 */
[----:B-----5:R-:W-:Y:S01]  /*2b00*/  UIADD3 UR32, UPT, UPT, UR9, 0x9400, URZ ;  /* 0x0000940009207890 */ /* 0x020fe2000fffe0ff */
[----:B------:R-:W-:Y:S01]  /*2b10*/  R2UR.FILL UR47, R42 ;  /* 0x000000002a2f72ca */ /* 0x000fe200004e0000 */
[----:B------:R-:W-:Y:S01]  /*2b20*/  UMOV UR35, UR23 ;  /* 0x0000001700237c82 */ /* 0x000fe20008000000 */
[----:B------:R-:W-:Y:S01]  /*2b30*/  UMOV UR36, UR19 ;  /* 0x0000001300247c82 */ /* 0x000fe20008000000 */
[----:B------:R-:W-:Y:S01]  /*2b40*/  UMOV UR37, UR17 ;  /* 0x0000001100257c82 */ /* 0x000fe20008000000 */
[----:B------:R-:W-:Y:S01]  /*2b50*/  UMOV UR38, UR16 ;  /* 0x0000001000267c82 */ /* 0x000fe20008000000 */
[----:B------:R-:W-:Y:S01]  /*2b60*/  UMOV UR34, UR50 ;  /* 0x0000003200227c82 */ /* 0x000fe20008000000 */
[----:B------:R-:W-:Y:S01]  /*2b70*/  R2UR UR18, R23 ;  /* 0x00000000171272ca */ /* 0x000fe200000e0000 */
        /* <DEDUP_REMOVED lines=15> */
[----:B------:R-:W-:Y:S01]  /*2c70*/  MOV.SPILL R48, UR39 ;  /* 0x0000002700307c02 */ /* 0x000fe20009000f00 */
[----:B------:R5:W-:Y:S01]  /*2c80*/  UTMALDG.5D.IM2COL [UR48], [UR12], UR7 ;  /* 0x000000300c0073b4 */ /* 0x000be20008060007 */
[----:B------:R-:W-:Y:S02]  /*2c90*/  MOV.SPILL R37, UR71 ;  /* 0x0000004700257c02 */ /* 0x000fe40009000f00 */
[----:B------:R-:W-:Y:S02]  /*2ca0*/  R2UR.FILL UR63, R47 ;  /* 0x000000002f3f72ca */ /* 0x000fe400004e0000 */
[----:B------:R-:W-:Y:S02]  /*2cb0*/  R2UR.FILL UR39, R48 ;  /* 0x00000000302772ca */ /* 0x000fe400004e0000 */
[----:B------:R-:W-:Y:S01]  /*2cc0*/  R2UR.FILL UR71, R37 ;  /* 0x00000000254772ca */ /* 0x000fe200004e0000 */
[----:B------:R1:W-:Y:S01]  /*2cd0*/  UTMALDG.5D.IM2COL [UR40], [UR12], UR7 ;  /* 0x000000280c0073b4 */ /* 0x0003e20008060007 */
[----:B---3--:R-:W-:Y:S01]  /*2ce0*/  UIADD3 UR32, UPT, UPT, UR9, 0xa400, URZ ;  /* 0x0000a40009207890 */ /* 0x008fe2000fffe0ff */
[----:B------:R-:W-:Y:S01]  /*2cf0*/  UMOV UR35, UR23 ;  /* 0x0000001700237c82 */ /* 0x000fe20008000000 */
[----:B------:R-:W-:Y:S01]  /*2d00*/  UMOV UR36, UR19 ;  /* 0x0000001300247c82 */ /* 0x000fe20008000000 */
[----:B------:R-:W-:Y:S01]  /*2d10*/  UMOV UR37, UR17 ;  /* 0x0000001100257c82 */ /* 0x000fe20008000000 */
[----:B------:R-:W-:Y:S01]  /*2d20*/  UMOV UR38, UR16 ;  /* 0x0000001000267c82 */ /* 0x000fe20008000000 */
[----:B------:R-:W-:Y:S01]  /*2d30*/  UMOV UR23, UR67 ;  /* 0x0000004300177c82 */ /* 0x000fe20008000000 */
[----:B------:R-:W-:Y:S01]  /*2d40*/  UMOV UR19, UR68 ;  /* 0x0000004400137c82 */ /* 0x000fe20008000000 */
[----:B----4-:R-:W-:Y:S02]  /*2d50*/  R2UR.FILL UR62, R46 ;  /* 0x000000002e3e72ca */ /* 0x010fe400004e0000 */
[----:B------:R3:W-:Y:S01]  /*2d60*/  UTMALDG.5D.IM2COL [UR32], [UR12], UR7 ;  /* 0x000000200c0073b4 */ /* 0x0007e20008060007 */
[----:B------:R-:W-:Y:S01]  /*2d70*/  UIADD3 UR56, UPT, UPT, UR9, 0xb800, URZ ;  /* 0x0000b80009387890 */ /* 0x000fe2000fffe0ff */
[----:B------:R-:W-:Y:S01]  /*2d80*/  R2UR.FILL UR61, R45 ;  /* 0x000000002d3d72ca */ /* 0x000fe200004e0000 */
[----:B------:R-:W-:Y:S01]  /*2d90*/  UMOV UR17, UR69 ;  /* 0x0000004500117c82 */ /* 0x000fe20008000000 */
[----:B------:R-:W-:Y:S01]  /*2da0*/  R2UR.FILL UR60, R44 ;  /* 0x000000002c3c72ca */ /* 0x000fe200004e0000 */
[----:B------:R-:W-:Y:S01]  /*2db0*/  UMOV UR16, UR70 ;  /* 0x0000004600107c82 */ /* 0x000fe20008000000 */
[----:B------:R-:W-:Y:S01]  /*2dc0*/  R2UR.FILL UR59, R43 ;  /* 0x000000002b3b72ca */ /* 0x000fe200004e0000 */
[----:B-----5:R-:W-:Y:S01]  /*2dd0*/  UIADD3 UR48, UPT, UPT, UR9, 0xac00, URZ ;  /* 0x0000ac0009307890 */ /* 0x020fe2000fffe0ff */
[----:B------:R4:W-:Y:S01]  /*2de0*/  UTMALDG.5D.IM2COL [UR64], [UR12], UR7 ;  /* 0x000000400c0073b4 */ /* 0x0009e20008060007 */
[----:B------:R-:W-:Y:S01]  /*2df0*/  UMOV UR51, UR23 ;  /* 0x0000001700337c82 */ /* 0x000fe20008000000 */
[----:B------:R-:W-:Y:S01]  /*2e00*/  UMOV UR52, UR19 ;  /* 0x0000001300347c82 */ /* 0x000fe20008000000 */
[----:B------:R-:W-:Y:S01]  /*2e10*/  UMOV UR53, UR17 ;  /* 0x0000001100357c82 */ /* 0x000fe20008000000 */
[----:B------:R-:W-:Y:S01]  /*2e20*/  UMOV UR54, UR16 ;  /* 0x0000001000367c82 */ /* 0x000fe20008000000 */
[----:B------:R-:W-:Y:S01]  /*2e30*/  UMOV UR19, UR14 ;  /* 0x0000000e00137c82 */ /* 0x000fe20008000000 */
[----:B------:R-:W-:Y:S01]  /*2e40*/  R2UR.FILL UR23, R32 ;  /* 0x00000000201772ca */ /* 0x000fe200004e0000 */
[----:B-1----:R-:W-:Y:S01]  /*2e50*/  UIADD3 UR40, UPT, UPT, UR9, 0xc000, URZ ;  /* 0x0000c00009287890 */ /* 0x002fe2000fffe0ff */
[----:B------:R1:W-:Y:S01]  /*2e60*/  UTMALDG.5D.IM2COL [UR48], [UR12], UR7 ;  /* 0x000000300c0073b4 */ /* 0x0003e20008060007 */
[----:B------:R-:W-:Y:S02]  /*2e70*/  R2UR.FILL UR46, R41 ;  /* 0x00000000292e72ca */ /* 0x000fe400004e0000 */
[----:B------:R-:W-:Y:S02]  /*2e80*/  R2UR.FILL UR45, R40 ;  /* 0x00000000282d72ca */ /* 0x000fe400004e0000 */
[----:B------:R-:W-:Y:S02]  /*2e90*/  R2UR.FILL UR44, R39 ;  /* 0x00000000272c72ca */ /* 0x000fe400004e0000 */
[----:B------:R-:W-:Y:S01]  /*2ea0*/  R2UR.FILL UR43, R38 ;  /* 0x00000000262b72ca */ /* 0x000fe200004e0000 */
[----:B---3--:R-:W-:Y:S02]  /*2eb0*/  UIADD3 UR32, UPT, UPT, UR9, 0xb400, URZ ;  /* 0x0000b40009207890 */ /* 0x008fe4000fffe0ff */
[----:B----4-:R-:W-:Y:S01]  /*2ec0*/  UIADD3 UR64, UPT, UPT, UR9, 0xb000, URZ ;  /* 0x0000b00009407890 */ /* 0x010fe2000fffe0ff */
[----:B------:R-:W-:Y:S02]  /*2ed0*/  R2UR.FILL UR70, R36 ;  /* 0x00000000244672ca */ /* 0x000fe400004e0000 */
[----:B------:R-:W-:Y:S02]  /*2ee0*/  R2UR.FILL UR69, R35 ;  /* 0x00000000234572ca */ /* 0x000fe400004e0000 */
[----:B------:R-:W-:Y:S02]  /*2ef0*/  R2UR.FILL UR68, R34 ;  /* 0x00000000224472ca */ /* 0x000fe400004e0000 */
[----:B------:R-:W-:Y:S01]  /*2f00*/  R2UR.FILL UR67, R33 ;  /* 0x00000000214372ca */ /* 0x000fe200004e0000 */
[----:B-1----:R-:W-:Y:S01]  /*2f10*/  UIADD3 UR48, UPT, UPT, UR9, 0xbc00, URZ ;  /* 0x0000bc0009307890 */ /* 0x002fe2000fffe0ff */
[----:B------:R-:W-:Y:S01]  /*2f20*/  UMOV UR51, UR59 ;  /* 0x0000003b00337c82 */ /* 0x000fe20008000000 */
[----:B------:R-:W-:Y:S01]  /*2f30*/  UMOV UR52, UR60 ;  /* 0x0000003c00347c82 */ /* 0x000fe20008000000 */
[----:B------:R-:W-:Y:S01]  /*2f40*/  UMOV UR53, UR61 ;  /* 0x0000003d00357c82 */ /* 0x000fe20008000000 */
[----:B------:R-:W-:Y:S02]  /*2f50*/  UMOV UR54, UR62 ;  /* 0x0000003e00367c82 */ /* 0x000fe40008000000 */
[----:B------:R-:W-:Y:S02]  /*2f60*/  UMOV UR38, UR70 ;  /* 0x0000004600267c82 */ /* 0x000fe40008000000 */
[----:B------:R-:W-:Y:S02]  /*2f70*/  UMOV UR37, UR69 ;  /* 0x0000004500257c82 */ /* 0x000fe40008000000 */
[----:B------:R-:W-:Y:S02]  /*2f80*/  UMOV UR36, UR68 ;  /* 0x0000004400247c82 */ /* 0x000fe40008000000 */
[----:B------:R1:W-:Y:S01]  /*2f90*/  UTMALDG.5D.IM2COL [UR64], [UR12], UR7 ;  /* 0x000000400c0073b4 */ /* 0x0003e20008060007 */
[----:B------:R-:W-:Y:S01]  /*2fa0*/  UMOV UR35, UR67 ;  /* 0x0000004300237c82 */ /* 0x000fe20008000000 */
[----:B-1----:R-:W-:Y:S01]  /*2fb0*/  UMOV UR66, UR8 ;  /* 0x0000000800427c82 */ /* 0x002fe20008000000 */
[----:B------:R-:W-:Y:S01]  /*2fc0*/  ULEA UR8, UR11, UR47, 0xf ;  /* 0x0000002f0b087291 */ /* 0x000fe2000f8e78ff */
[----:B------:R-:W-:Y:S01]  /*2fd0*/  UMOV UR33, UR66 ;  /* 0x0000004200217c82 */ /* 0x000fe20008000000 */
[----:B------:R-:W-:Y:S01]  /*2fe0*/  UMOV UR57, UR66 ;  /* 0x0000004200397c82 */ /* 0x000fe20008000000 */
[----:B------:R1:W-:Y:S01]  /*2ff0*/  UTMALDG.5D.IM2COL [UR32], [UR12], UR7 ;  /* 0x000000200c0073b4 */ /* 0x0003e20008060007 */
[----:B------:R-:W-:Y:S01]  /*3000*/  UIADD3 UR16, UPT, UPT, UR8, 0x18800, URZ ;  /* 0x0001880008107890 */ /* 0x000fe2000fffe0ff */
[----:B------:R-:W-:Y:S01]  /*3010*/  UMOV UR49, UR66 ;  /* 0x0000004200317c82 */ /* 0x000fe20008000000 */
[----:B------:R-:W-:Y:S01]  /*3020*/  UMOV UR41, UR66 ;  /* 0x0000004200297c82 */ /* 0x000fe20008000000 */
[----:B------:R-:W-:Y:S01]  /*3030*/  UMOV UR17, UR66 ;  /* 0x0000004200117c82 */ /* 0x000fe20008000000 */
[----:B------:R-:W-:Y:S01]  /*3040*/  UMOV UR11, UR14 ;  /* 0x0000000e000b7c82 */ /* 0x000fe20008000000 */
[----:B------:R-:W-:Y:S01]  /*3050*/  UTMALDG.5D.IM2COL [UR56], [UR12], UR7 ;  /* 0x000000380c0073b4 */ /* 0x000fe20008060007 */
[----:B------:R-:W-:Y:S01]  /*3060*/  UTMALDG.5D.IM2COL [UR48], [UR12], UR7 ;  /* 0x000000300c0073b4 */ /* 0x000fe20008060007 */
[----:B------:R-:W-:Y:S01]  /*3070*/  UTMALDG.5D.IM2COL [UR40], [UR12], UR7 ;  /* 0x000000280c0073b4 */ /* 0x000fe20008060007 */
[----:B-1----:R-:W-:Y:S01]  /*3080*/  UIADD3 UR32, UPT, UPT, UR9, 0xc400, URZ ;  /* 0x0000c40009207890 */ /* 0x002fe2000fffe0ff */
[----:B------:R-:W-:Y:S01]  /*3090*/  UMOV UR35, UR43 ;  /* 0x0000002b00237c82 */ /* 0x000fe20008000000 */
[----:B------:R-:W-:Y:S01]  /*30a0*/  UMOV UR36, UR44 ;  /* 0x0000002c00247c82 */ /* 0x000fe20008000000 */
[----:B------:R-:W-:Y:S01]  /*30b0*/  UMOV UR37, UR45 ;  /* 0x0000002d00257c82 */ /* 0x000fe20008000000 */
[----:B------:R-:W-:Y:S01]  /*30c0*/  UMOV UR38, UR46 ;  /* 0x0000002e00267c82 */ /* 0x000fe20008000000 */
[----:B------:R-:W-:Y:S04]  /*30d0*/  UMOV UR9, UR66 ;  /* 0x0000004200097c82 */ /* 0x000fe80008000000 */
[----:B------:R1:W-:Y:S02]  /*30e0*/  UTMALDG.5D.IM2COL [UR32], [UR12], UR7 ;  /* 0x000000200c0073b4 */ /* 0x0003e40008060007 */
[----:B-1----:R-:W-:Y:S02]  /*30f0*/  UIADD3 UR32, UP0, UPT, UR24, 0x200, URZ ;  /* 0x0000020018207890 */ /* 0x002fe4000ff1e0ff */
[----:B------:R-:W-:Y:S02]  /*3100*/  UIADD3 UR24, UPT, UPT, UR8, 0x1a800, URZ ;  /* 0x0001a80008187890 */ /* 0x000fe4000fffe0ff */
[----:B------:R-:W-:Y:S01]  /*3110*/  UIADD3.X UR33, UPT, UPT, URZ, UR25, URZ, UP0, !UPT ;  /* 0x00000019ff217290 */ /* 0x000fe200087fe4ff */
[----:B------:R-:W-:Y:S01]  /*3120*/  UMOV UR34, 0x0 ;  /* 0x0000000000227882 */ /* 0x000fe20000000000 */
[----:B------:R-:W-:Y:S01]  /*3130*/  UMOV UR35, 0x10000000 ;  /* 0x1000000000237882 */ /* 0x000fe20000000000 */
[----:B------:R-:W-:Y:S01]  /*3140*/  UMOV UR25, UR66 ;  /* 0x0000004200197c82 */ /* 0x000fe20008000000 */
[----:B------:R-:W-:Y:S01]  /*3150*/  UMOV UR37, UR20 ;  /* 0x0000001400257c82 */ /* 0x000fe20008000000 */
[----:B------:R-:W-:Y:S01]  /*3160*/  UMOV UR7, UR21 ;  /* 0x0000001500077c82 */ /* 0x000fe20008000000 */
[----:B------:R-:W-:Y:S01]  /*3170*/  UMOV UR28, UR37 ;  /* 0x00000025001c7c82 */ /* 0x000fe20008000000 */
[----:B------:R-:W-:Y:S02]  /*3180*/  UMOV UR29, UR7 ;  /* 0x00000007001d7c82 */ /* 0x000fe40008000000 */
[----:B------:R1:W-:Y:S01]  /*3190*/  UTMALDG.5D [UR16], [UR32], desc[UR34] ;  /* 0x00002210200075b4 */ /* 0x0003e20008021000 */
[----:B------:R-:W-:Y:S01]  /*31a0*/  UMOV UR12, UR37 ;  /* 0x00000025000c7c82 */ /* 0x000fe20008000000 */
[----:B------:R-:W-:Y:S01]  /*31b0*/  UMOV UR13, UR7 ;  /* 0x00000007000d7c82 */ /* 0x000fe20008000000 */
[----:B------:R-:W-:Y:S02]  /*31c0*/  UMOV UR36, UR22 ;  /* 0x0000001600247c82 */ /* 0x000fe40008000000 */
[----:B------:R-:W-:Y:S01]  /*31d0*/  UMOV UR30, UR36 ;  /* 0x00000024001e7c82 */ /* 0x000fe20008000000 */
[----:B------:R-:W-:Y:S01]  /*31e0*/  UMOV UR14, UR36 ;  /* 0x00000024000e7c82 */ /* 0x000fe20008000000 */
[----:B------:R-:W-:Y:S01]  /*31f0*/  UTMALDG.5D [UR24], [UR32], desc[UR34] ;  /* 0x00002218200075b4 */ /* 0x000fe20008021000 */
[----:B-1----:R-:W-:Y:S01]  /*3200*/  UIADD3 UR16, UPT, UPT, UR8, 0x1c800, URZ ;  /* 0x0001c80008107890 */ /* 0x002fe2000fffe0ff */
[----:B------:R-:W-:Y:S01]  /*3210*/  R2UR.FILL UR18, R31 ;  /* 0x000000001f1272ca */ /* 0x000fe200004e0000 */
[----:B------:R-:W-:Y:S01]  /*3220*/  UIADD3 UR8, UPT, UPT, UR8, 0x1e800, URZ ;  /* 0x0001e80008087890 */ /* 0x000fe2000fffe0ff */
[----:B------:R-:W-:Y:S01]  /*3230*/  UMOV UR20, UR37 ;  /* 0x0000002500147c82 */ /* 0x000fe20008000000 */
[----:B------:R-:W-:Y:S01]  /*3240*/  UMOV UR21, UR7 ;  /* 0x0000000700157c82 */ /* 0x000fe20008000000 */
[----:B------:R-:W-:Y:S09]  /*3250*/  UMOV UR22, UR36 ;  /* 0x0000002400167c82 */ /* 0x000ff20008000000 */
[----:B------:R-:W-:Y:S01]  /*3260*/  UTMALDG.5D [UR16], [UR32], desc[UR34] ;  /* 0x00002210200075b4 */ /* 0x000fe20008021000 */
[----:B------:R1:W-:Y:S02]  /*3270*/  UTMALDG.5D [UR8], [UR32], desc[UR34] ;  /* 0x00002208200075b4 */ /* 0x0003e40008021000 */
[----:B-1----:R-:W-:Y:S02]  /*3280*/  UIADD3 UR9, UPT, UPT, UR37, 0x1, URZ ;  /* 0x0000000125097890 */ /* 0x002fe4000fffe0ff */
[----:B------:R-:W-:Y:S02]  /*3290*/  UIADD3 UR8, UPT, UPT, UR7, 0x1, URZ ;  /* 0x0000000107087890 */ /* 0x000fe4000fffe0ff */
[----:B------:R-:W-:Y:S02]  /*32a0*/  UISETP.NE.AND UP2, UPT, UR9, UR77, UPT ;  /* 0x0000004d0900728c */ /* 0x000fe4000bf45270 */
[----:B------:R-:W-:Y:S02]  /*32b0*/  UIADD3 UR12, UPT, UPT, UR23, 0x1, URZ ;  /* 0x00000001170c7890 */ /* 0x000fe4000fffe0ff */
[----:B------:R-:W-:Y:S01]  /*32c0*/  USEL UR9, UR9, URZ, UP2 ;  /* 0x000000ff09097287 */ /* 0x000fe20009000000 */
[----:B------:R-:W-:Y:S05]  /*32d0*/  UMOV UR11, UR63 ;  /* 0x0000003f000b7c82 */ /* 0x000fea0008000000 */
[----:B------:R-:W-:Y:S01]  /*32e0*/  IMAD.U32 R0, RZ, RZ, UR9 ;  /* 0x00000009ff007e24 */ /* 0x000fe2000f8e00ff */
[----:B------:R-:W-:Y:S02]  /*32f0*/  @UP2 UIADD3 UR8, UPT, UPT, UR7, URZ, URZ ;  /* 0x000000ff07082290 */ /* 0x000fe4000fffe0ff */
[----:B------:R-:W-:Y:S02]  /*3300*/  UIADD3 UR7, UPT, UPT, UR36, 0x1, URZ ;  /* 0x0000000124077890 */ /* 0x000fe4000fffe0ff */
[----:B------:R-:W-:Y:S04]  /*3310*/  UISETP.NE.AND UP1, UPT, UR8, UR74, UPT ;  /* 0x0000004a0800728c */ /* 0x000fe8000bf25270 */
[----:B------:R-:W-:Y:S06]  /*3320*/  USEL UR8, UR8, URZ, UP1 ;  /* 0x000000ff08087287 */ /* 0x000fec0008800000 */
[----:B------:R-:W-:Y:S01]  /*3330*/  IMAD.U32 R38, RZ, RZ, UR8 ;  /* 0x00000008ff267e24 */ /* 0x000fe2000f8e00ff */
[----:B------:R-:W-:Y:S04]  /*3340*/  @UP1 UIADD3 UR7, UPT, UPT, UR36, URZ, URZ ;  /* 0x000000ff24071290 */ /* 0x000fe8000fffe0ff */
[----:B------:R-:W-:Y:S04]  /*3350*/  UISETP.NE.AND UP0, UPT, UR7, UR75, UPT ;  /* 0x0000004b0700728c */ /* 0x000fe8000bf05270 */
[----:B------:R-:W-:Y:S06]  /*3360*/  USEL UR7, UR7, URZ, UP0 ;  /* 0x000000ff07077287 */ /* 0x000fec0008000000 */
[----:B------:R-:W-:Y:S01]  /*3370*/  IMAD.U32 R39, RZ, RZ, UR7 ;  /* 0x00000007ff277e24 */ /* 0x000fe2000f8e00ff */
[----:B------:R-:W-:Y:S02]  /*3380*/  @UP0 UIADD3 UR12, UPT, UPT, UR23, URZ, URZ ;  /* 0x000000ff170c0290 */ /* 0x000fe4000fffe0ff */
[----:B------:R-:W-:Y:S05]  /*3390*/  UISETP.NE.AND UP0, UPT, UR55, UR76, UPT ;  /* 0x0000004c3700728c */ /* 0x000fea000bf05270 */
[----:B------:R-:W-:Y:S04]  /*33a0*/  UMOV UR23, UR12 ;  /* 0x0000000c00177c82 */ /* 0x000fe80008000000 */
[----:B--2---:R-:W-:Y:S05]  /*33b0*/  BRA.U UP0, `(.L_x_22) ;  /* 0xfffffff1000c7547 */ /* 0x004fea000b83ffff */
.L_x_17:
[----:B------:R-:W-:Y:S01]  /*33c0*/  ULEA UR4, UR63, UR47, 0x3 ;  /* 0x0000002f3f047291 */ /* 0x000fe2000f8e18ff */
[----:B------:R-:W-:Y:S01]  /*33d0*/  IMAD.U32 R3, RZ, RZ, UR31 ;  /* 0x0000001fff037e24 */ /* 0x000fe2000f8e00ff */
[----:B------:R-:W-:Y:S01]  /*33e0*/  @!P1 SYNCS.ARRIVE.TRANS64.A1T0 RZ, [UR47+0x88], RZ ;  /* 0x000088ffffff99a7 */ /* 0x000fe2000810002f */
[----:B------:R-:W-:-:S03]  /*33f0*/  R2UR UR5, R29 ;  /* 0x000000001d0572ca */ /* 0x000fc600000e0000 */
[----:B------:R-:W-:-:S04]  /*3400*/  SHF.L.U32 R3, R3, 0x1f, RZ ;  /* 0x0000001f03037819 */ /* 0x000fc800000006ff */
[----:B---3--:R2:W3:Y:S06]  /*3410*/  SYNCS.PHASECHK.TRANS64.TRYWAIT P0, [UR4+0x20], R3 ;  /* 0x00002003ff0075a7 */ /* 0x0084ec0008001104 */
[----:B------:R-:W-:-:S09]  /*3420*/  UISETP.GE.AND UP0, UPT, UR5, 0x1, UPT ;  /* 0x000000010500788c */ /* 0x000fd2000bf06270 */
[----:B------:R-:W-:Y:S05]  /*3430*/  BRA.U !UP0, `(.L_x_23) ;  /* 0x0000001d085c7547 */ /* 0x000fea000b800000 */
[----:B------:R-:W4:Y:S01]  /*3440*/  LDCU.128 UR4, c[0x0][0x480] ;  /* 0x00009000ff0477ac */ /* 0x000f220008000c00 */
        /* <DEDUP_REMOVED lines=9> */
[----:B----4-:R-:W-:Y:S02]  /*34e0*/  UIMAD.WIDE.U32 UR12, UR49, UR5, URZ ;  /* 0x00000005310c72a5 */ /* 0x010fe4000f8e00ff */
[----:B------:R-:W-:Y:S02]  /*34f0*/  UIMAD.WIDE.U32 UR14, UR48, UR5, URZ ;  /* 0x00000005300e72a5 */ /* 0x000fe4000f8e00ff */
[----:B------:R-:W-:-:S02]  /*3500*/  UIMAD.WIDE.U32 UR26, UR71, UR5, URZ ;  /* 0x00000005471a72a5 */ /* 0x000fc4000f8e00ff */
[----:B------:R-:W-:Y:S02]  /*3510*/  UIMAD.WIDE.U32 UR16, UR46, UR5, URZ ;  /* 0x000000052e1072a5 */ /* 0x000fe4000f8e00ff */
[----:B------:R-:W-:Y:S02]  /*3520*/  UIMAD.WIDE.U32 UR18, UR45, UR5, URZ ;  /* 0x000000052d1272a5 */ /* 0x000fe4000f8e00ff */
[----:B------:R-:W-:Y:S02]  /*3530*/  UIMAD.WIDE.U32 UR20, UR44, UR5, URZ ;  /* 0x000000052c1472a5 */ /* 0x000fe4000f8e00ff */
[----:B------:R-:W-:Y:S02]  /*3540*/  UIMAD.WIDE.U32 UR24, UR38, UR5, URZ ;  /* 0x00000005261872a5 */ /* 0x000fe4000f8e00ff */
[----:B------:R-:W-:Y:S01]  /*3550*/  UIMAD.WIDE.U32 UR28, UR30, UR5, URZ ;  /* 0x000000051e1c72a5 */ /* 0x000fe2000f8e00ff */
[----:B------:R-:W4:Y:S02]  /*3560*/  LDCU.128 UR8, c[0x0][0x490] ;  /* 0x00009200ff0877ac */ /* 0x000f240008000c00 */
        /* <DEDUP_REMOVED lines=11> */
[----:B----4-:R-:W-:Y:S01]  /*3620*/  UIMAD.WIDE.U32 UR32, UR15, UR8, URZ ;  /* 0x000000080f2072a5 */ /* 0x010fe2000f8e00ff */
[----:B------:R-:W-:Y:S01]  /*3630*/  UMOV UR5, UR19 ;  /* 0x0000001300057c82 */ /* 0x000fe20008000000 */
[----:B------:R-:W-:Y:S02]  /*3640*/  USEL UR14, UR46, UR14, !UP0 ;  /* 0x0000000e2e0e7287 */ /* 0x000fe4000c000000 */
[----:B------:R-:W-:Y:S02]  /*3650*/  USHF.R.U32.HI UR13, URZ, UR6, UR5 ;  /* 0x00000006ff0d7299 */ /* 0x000fe40008011605 */
[----:B------:R-:W-:Y:S01]  /*3660*/  UIADD3 UR26, UPT, UPT, -UR14, URZ, URZ ;  /* 0x000000ff0e1a7290 */ /* 0x000fe2000fffe1ff */
        /* <DEDUP_REMOVED lines=9> */
[----:B------:R-:W-:-:S02]  /*3700*/  UIADD3 UR27, UPT, UPT, -UR15, URZ, URZ ;  /* 0x000000ff0f1b7290 */ /* 0x000fc4000fffe1ff */
        /* <DEDUP_REMOVED lines=10> */
[----:B------:R-:W-:Y:S02]  /*37b0*/  UIMAD.WIDE.U32 UR50, UR5, UR8, URZ ;  /* 0x00000008053272a5 */ /* 0x000fe4000f8e00ff */
        /* <DEDUP_REMOVED lines=13> */
[----:B------:R-:W4:Y:S02]  /*3890*/  LDCU UR52, c[0x0][0x4a0] ;  /* 0x00009400ff3477ac */ /* 0x000f240008000800 */
[----:B------:R-:W-:Y:S01]  /*38a0*/  UMOV UR4, UR19 ;  /* 0x0000001300047c82 */ /* 0x000fe20008000000 */
[----:B------:R-:W-:-:S02]  /*38b0*/  UISETP.NE.AND UP0, UPT, UR10, 0x1, UPT ;  /* 0x000000010a00788c */ /* 0x000fc4000bf05270 */
        /* <DEDUP_REMOVED lines=23> */
[----:B------:R-:W-:-:S02]  /*3a30*/  UIMAD UR40, UR7, UR32, UR17 ;  /* 0x00000020072872a4 */ /* 0x000fc4000f8e0211 */
[----:B------:R-:W-:Y:S02]  /*3a40*/  USHF.R.U32.HI UR8, URZ, UR9, UR4 ;  /* 0x00000009ff087299 */ /* 0x000fe40008011604 */
[----:B------:R-:W-:Y:S01]  /*3a50*/  UIMAD UR38, UR7, UR30, UR16 ;  /* 0x0000001e072672a4 */ /* 0x000fe2000f8e0210 */
[----:B------:R-:W-:Y:S01]  /*3a60*/  UMOV UR4, UR51 ;  /* 0x0000003300047c82 */ /* 0x000fe20008000000 */
[----:B------:R-:W-:Y:S02]  /*3a70*/  USEL UR8, UR6, UR8, !UP1 ;  /* 0x0000000806087287 */ /* 0x000fe4000c800000 */
[----:B------:R-:W-:Y:S02]  /*3a80*/  USHF.R.U32.HI UR4, URZ, UR9, UR4 ;  /* 0x00000009ff047299 */ /* 0x000fe40008011604 */
[----:B------:R-:W-:Y:S02]  /*3a90*/  USEL UR9, UR12, UR24, !UP1 ;  /* 0x000000180c097287 */ /* 0x000fe4000c800000 */
[----:B------:R-:W-:-:S02]  /*3aa0*/  USEL UR4, UR5, UR4, !UP1 ;  /* 0x0000000405047287 */ /* 0x000fc4000c800000 */
        /* <DEDUP_REMOVED lines=9> */
[----:B------:R-:W-:Y:S02]  /*3b40*/  UIMAD.WIDE.U32 UR6, UR22, UR11, URZ ;  /* 0x0000000b160672a5 */ /* 0x000fe4000f8e00ff */
[----:B------:R-:W-:Y:S02]  /*3b50*/  UIMAD.WIDE.U32 UR12, UR21, UR11, URZ ;  /* 0x0000000b150c72a5 */ /* 0x000fe4000f8e00ff */
[----:B------:R-:W-:-:S02]  /*3b60*/  UIMAD.WIDE.U32 UR14, UR20, UR11, URZ ;  /* 0x0000000b140e72a5 */ /* 0x000fc4000f8e00ff */
[----:B------:R-:W-:Y:S01]  /*3b70*/  UIMAD.WIDE.U32 UR16, UR19, UR11, URZ ;  /* 0x0000000b131072a5 */ /* 0x000fe2000f8e00ff */
[----:B------:R-:W-:Y:S01]  /*3b80*/  UMOV UR5, UR7 ;  /* 0x0000000700057c82 */ /* 0x000fe20008000000 */
[----:B------:R-:W-:Y:S02]  /*3b90*/  UIMAD.WIDE.U32 UR24, UR18, UR11, URZ ;  /* 0x0000000b121872a5 */ /* 0x000fe4000f8e00ff */
[----:B----4-:R-:W-:Y:S02]  /*3ba0*/  USHF.R.U32.HI UR30, URZ, UR52, UR5 ;  /* 0x00000034ff1e7299 */ /* 0x010fe40008011605 */
[----:B------:R-:W-:Y:S01]  /*3bb0*/  UIMAD.WIDE.U32 UR26, UR9, UR11, URZ ;  /* 0x0000000b091a72a5 */ /* 0x000fe2000f8e00ff */
[----:B------:R-:W-:Y:S01]  /*3bc0*/  UMOV UR5, UR13 ;  /* 0x0000000d00057c82 */ /* 0x000fe20008000000 */
[----:B------:R-:W-:Y:S02]  /*3bd0*/  UIMAD.WIDE.U32 UR28, UR8, UR11, URZ ;  /* 0x0000000b081c72a5 */ /* 0x000fe4000f8e00ff */
[----:B------:R-:W-:-:S02]  /*3be0*/  USHF.R.U32.HI UR12, URZ, UR52, UR5 ;  /* 0x00000034ff0c7299 */ /* 0x000fc40008011605 */
[----:B------:R-:W-:Y:S01]  /*3bf0*/  UIMAD.WIDE.U32 UR32, UR4, UR11, URZ ;  /* 0x0000000b042072a5 */ /* 0x000fe2000f8e00ff */
[----:B------:R-:W-:Y:S01]  /*3c00*/  UMOV UR5, UR15 ;  /* 0x0000000f00057c82 */ /* 0x000fe20008000000 */
[----:B------:R-:W4:Y:S01]  /*3c10*/  LDCU UR51, c[0x0][0x4ec] ;  /* 0x00009d80ff3377ac */ /* 0x000f220008000800 */
[----:B------:R-:W-:Y:S02]  /*3c20*/  USHF.R.U32.HI UR11, URZ, UR52, UR5 ;  /* 0x00000034ff0b7299 */ /* 0x000fe40008011605 */
[----:B------:R-:W-:Y:S01]  /*3c30*/  USEL UR64, UR21, UR12, !UP0 ;  /* 0x0000000c15407287 */ /* 0x000fe2000c000000 */
[----:B------:R-:W-:Y:S01]  /*3c40*/  UMOV UR5, UR17 ;  /* 0x0000001100057c82 */ /* 0x000fe20008000000 */
[----:B------:R-:W-:Y:S02]  /*3c50*/  USEL UR61, UR20, UR11, !UP0 ;  /* 0x0000000b143d7287 */ /* 0x000fe4000c000000 */
[----:B------:R-:W-:Y:S02]  /*3c60*/  USHF.R.U32.HI UR7, URZ, UR52, UR5 ;  /* 0x00000034ff077299 */ /* 0x000fe40008011605 */
[----:B------:R-:W-:Y:S01]  /*3c70*/  IMAD.U32 R14, RZ, RZ, UR64 ;  /* 0x00000040ff0e7e24 */ /* 0x000fe2000f8e00ff */
[----:B------:R-:W-:Y:S01]  /*3c80*/  UIADD3 UR13, UPT, UPT, -UR61, URZ, URZ ;  /* 0x000000ff3d0d7290 */ /* 0x000fe2000fffe1ff */
[----:B------:R-:W-:Y:S01]  /*3c90*/  UMOV UR5, UR25 ;  /* 0x0000001900057c82 */ /* 0x000fe20008000000 */
[----:B------:R-:W-:Y:S01]  /*3ca0*/  USEL UR58, UR19, UR7, !UP0 ;  /* 0x00000007133a7287 */ /* 0x000fe2000c000000 */
[----:B------:R-:W-:Y:S01]  /*3cb0*/  MOV R11, UR61 ;  /* 0x0000003d000b7c02 */ /* 0x000fe20008000f00 */
[----:B------:R-:W-:-:S02]  /*3cc0*/  USHF.R.U32.HI UR6, URZ, UR52, UR5 ;  /* 0x00000034ff067299 */ /* 0x000fc40008011605 */
[----:B------:R-:W-:Y:S01]  /*3cd0*/  UIADD3 UR12, UPT, UPT, -UR58, URZ, URZ ;  /* 0x000000ff3a0c7290 */ /* 0x000fe2000fffe1ff */
[----:B------:R-:W-:Y:S01]  /*3ce0*/  UMOV UR5, UR27 ;  /* 0x0000001b00057c82 */ /* 0x000fe20008000000 */
[----:B------:R-:W-:Y:S01]  /*3cf0*/  USEL UR53, UR18, UR6, !UP0 ;  /* 0x0000000612357287 */ /* 0x000fe2000c000000 */
[----:B------:R-:W-:Y:S01]  /*3d00*/  IMAD.U32 R8, RZ, RZ, UR58 ;  /* 0x0000003aff087e24 */ /* 0x000fe2000f8e00ff */
[----:B------:R-:W-:Y:S02]  /*3d10*/  USHF.R.U32.HI UR70, URZ, UR52, UR5 ;  /* 0x00000034ff467299 */ /* 0x000fe40008011605 */
[----:B------:R-:W-:Y:S01]  /*3d20*/  UIADD3 UR11, UPT, UPT, -UR53, URZ, URZ ;  /* 0x000000ff350b7290 */ /* 0x000fe2000fffe1ff */
[----:B------:R-:W-:Y:S01]  /*3d30*/  UMOV UR5, UR29 ;  /* 0x0000001d00057c82 */ /* 0x000fe20008000000 */
[----:B------:R-:W-:Y:S01]  /*3d40*/  USEL UR70, UR9, UR70, !UP0 ;  /* 0x0000004609467287 */ /* 0x000fe2000c000000 */
[----:B------:R-:W-:Y:S01]  /*3d50*/  MOV R5, UR53 ;  /* 0x0000003500057c02 */ /* 0x000fe20008000f00 */
[----:B------:R-:W-:-:S02]  /*3d60*/  USHF.R.U32.HI UR62, URZ, UR52, UR5 ;  /* 0x00000034ff3e7299 */ /* 0x000fc40008011605 */
[----:B------:R-:W-:Y:S02]  /*3d70*/  UIADD3 UR7, UPT, UPT, -UR70, URZ, URZ ;  /* 0x000000ff46077290 */ /* 0x000fe4000fffe1ff */
[----:B------:R-:W-:Y:S02]  /*3d80*/  USEL UR62, UR8, UR62, !UP0 ;  /* 0x0000003e083e7287 */ /* 0x000fe4000c000000 */
[----:B------:R-:W-:Y:S02]  /*3d90*/  UIMAD UR69, UR10, UR7, UR9 ;  /* 0x000000070a4572a4 */ /* 0x000fe4000f8e0209 */
[----:B------:R-:W-:Y:S01]  /*3da0*/  UIADD3 UR6, UPT, UPT, -UR62, URZ, URZ ;  /* 0x000000ff3e067290 */ /* 0x000fe2000fffe1ff */
[----:B------:R-:W-:Y:S01]  /*3db0*/  UMOV UR5, UR33 ;  /* 0x0000002100057c82 */ /* 0x000fe20008000000 */
[----:B------:R-:W-:Y:S02]  /*3dc0*/  UIMAD UR12, UR10, UR12, UR19 ;  /* 0x0000000c0a0c72a4 */ /* 0x000fe4000f8e0213 */
[----:B------:R-:W-:Y:S01]  /*3dd0*/  UIMAD UR61, UR10, UR6, UR8 ;  /* 0x000000060a3d72a4 */ /* 0x000fe2000f8e0208 */
[----:B------:R-:W4:Y:S01]  /*3de0*/  LDCU.64 UR8, c[0x0][0x4c0] ;  /* 0x00009800ff0877ac */ /* 0x000f220008000a00 */
[----:B------:R-:W-:Y:S01]  /*3df0*/  USHF.R.U32.HI UR5, URZ, UR52, UR5 ;  /* 0x00000034ff057299 */ /* 0x000fe20008011605 */
[----:B------:R-:W5:Y:S01]  /*3e00*/  LDCU.64 UR52, c[0x0][0x4f0] ;  /* 0x00009e00ff3477ac */ /* 0x000f620008000a00 */
[----:B------:R-:W1:Y:S01]  /*3e10*/  LDCU UR16, c[0x0][0x4c8] ;  /* 0x00009900ff1077ac */ /* 0x000e620008000800 */
[----:B------:R-:W-:-:S02]  /*3e20*/  UIMAD UR13, UR10, UR13, UR20 ;  /* 0x0000000d0a0d72a4 */ /* 0x000fc4000f8e0214 */
[----:B------:R-:W-:Y:S02]  /*3e30*/  USEL UR65, UR22, UR30, !UP0 ;  /* 0x0000001e16417287 */ /* 0x000fe4000c000000 */
[----:B----4-:R-:W-:Y:S02]  /*3e40*/  UIMAD UR19, UR44, UR8, UR51 ;  /* 0x000000082c1372a4 */ /* 0x010fe4000f8e0233 */
[----:B------:R-:W-:Y:S02]  /*3e50*/  UIMAD UR17, UR55, UR8, UR51 ;  /* 0x00000008371172a4 */ /* 0x000fe4000f8e0233 */
[----:B------:R-:W-:Y:S01]  /*3e60*/  UIMAD UR20, UR49, UR8, UR51 ;  /* 0x00000008311472a4 */ /* 0x000fe2000f8e0233 */
[----:B------:R-:W-:Y:S01]  /*3e70*/  IMAD.U32 R17, RZ, RZ, UR65 ;  /* 0x00000041ff117e24 */ /* 0x000fe2000f8e00ff */
[----:B------:R-:W-:Y:S01]  /*3e80*/  UIMAD UR67, UR67, UR8, UR51 ;  /* 0x00000008434372a4 */ /* 0x000fe2000f8e0233 */
[----:B------:R-:W-:Y:S01]  /*3e90*/  IMAD.U32 R16, RZ, RZ, UR19 ;  /* 0x00000013ff107e24 */ /* 0x000fe2000f8e00ff */
[----:B------:R-:W-:Y:S01]  /*3ea0*/  MOV R13, UR17 ;  /* 0x00000011000d7c02 */ /* 0x000fe20008000f00 */
[----:B------:R-:W-:Y:S01]  /*3eb0*/  UIMAD UR19, UR48, UR8, UR51 ;  /* 0x00000008301372a4 */ /* 0x000fe2000f8e0233 */
[----:B------:R-:W-:Y:S01]  /*3ec0*/  IMAD.U32 R10, RZ, RZ, UR20 ;  /* 0x00000014ff0a7e24 */ /* 0x000fe2000f8e00ff */
[----:B------:R-:W-:-:S02]  /*3ed0*/  UIMAD UR17, UR46, UR8, UR51 ;  /* 0x000000082e1172a4 */ /* 0x000fc4000f8e0233 */
[----:B------:R-:W-:Y:S02]  /*3ee0*/  UIMAD UR59, UR59, UR8, UR51 ;  /* 0x000000083b3b72a4 */ /* 0x000fe4000f8e0233 */
[----:B------:R-:W-:Y:S01]  /*3ef0*/  UIMAD UR51, UR45, UR8, UR51 ;  /* 0x000000082d3372a4 */ /* 0x000fe2000f8e0233 */
[----:B------:R-:W-:Y:S01]  /*3f00*/  MOV R7, UR19 ;  /* 0x0000001300077c02 */ /* 0x000fe20008000f00 */
[----:B-----5:R-:W-:Y:S01]  /*3f10*/  UIMAD UR8, UR38, UR9, UR52 ;  /* 0x00000009260872a4 */ /* 0x020fe2000f8e0234 */
[----:B------:R-:W-:Y:S01]  /*3f20*/  IMAD.U32 R4, RZ, RZ, UR17 ;  /* 0x00000011ff047e24 */ /* 0x000fe2000f8e00ff */
[----:B------:R-:W-:Y:S02]  /*3f30*/  UIMAD UR17, UR40, UR9, UR52 ;  /* 0x00000009281172a4 */ /* 0x000fe4000f8e0234 */
[----:B------:R-:W-:Y:S02]  /*3f40*/  UIADD3 UR15, UPT, UPT, -UR65, URZ, URZ ;  /* 0x000000ff410f7290 */ /* 0x000fe4000fffe1ff */
[----:B------:R-:W-:Y:S01]  /*3f50*/  UIADD3 UR14, UPT, UPT, -UR64, URZ, URZ ;  /* 0x000000ff400e7290 */ /* 0x000fe2000fffe1ff */
[----:B------:R-:W-:Y:S01]  /*3f60*/  IMAD.U32 R12, RZ, RZ, UR8 ;  /* 0x00000008ff0c7e24 */ /* 0x000fe2000f8e00ff */
[----:B------:R-:W-:Y:S01]  /*3f70*/  UIMAD UR8, UR35, UR9, UR52 ;  /* 0x00000009230872a4 */ /* 0x000fe2000f8e0234 */
[----:B------:R-:W-:Y:S01]  /*3f80*/  MOV R15, UR17 ;  /* 0x00000011000f7c02 */ /* 0x000fe20008000f00 */
[----:B------:R-:W-:-:S02]  /*3f90*/  UIMAD UR22, UR10, UR15, UR22 ;  /* 0x0000000f0a1672a4 */ /* 0x000fc4000f8e0216 */
[----:B------:R-:W-:Y:S02]  /*3fa0*/  UIMAD UR14, UR10, UR14, UR21 ;  /* 0x0000000e0a0e72a4 */ /* 0x000fe4000f8e0215 */
[----:B------:R-:W-:Y:S01]  /*3fb0*/  UIMAD UR19, UR37, UR9, UR52 ;  /* 0x00000009251372a4 */ /* 0x000fe2000f8e0234 */
[----:B--2---:R-:W-:Y:S01]  /*3fc0*/  MOV R3, UR8 ;  /* 0x0000000800037c02 */ /* 0x004fe20008000f00 */
[----:B------:R-:W-:Y:S02]  /*3fd0*/  UIMAD UR17, UR36, UR9, UR52 ;  /* 0x00000009241172a4 */ /* 0x000fe4000f8e0234 */
[----:B------:R-:W-:Y:S02]  /*3fe0*/  UIMAD UR68, UR68, UR9, UR52 ;  /* 0x00000009444472a4 */ /* 0x000fe4000f8e0234 */
[----:B------:R-:W-:Y:S01]  /*3ff0*/  UIMAD UR60, UR60, UR9, UR52 ;  /* 0x000000093c3c72a4 */ /* 0x000fe2000f8e0234 */
[----:B------:R-:W-:Y:S01]  /*4000*/  MOV R9, UR19 ;  /* 0x0000001300097c02 */ /* 0x000fe20008000f00 */
[----:B------:R-:W-:Y:S01]  /*4010*/  UIMAD UR52, UR34, UR9, UR52 ;  /* 0x00000009223472a4 */ /* 0x000fe2000f8e0234 */
[----:B------:R-:W-:Y:S01]  /*4020*/  IMAD.U32 R6, RZ, RZ, UR17 ;  /* 0x00000011ff067e24 */ /* 0x000fe2000f8e00ff */
[----:B-1----:R-:W-:-:S02]  /*4030*/  UIMAD UR9, UR22, UR16, UR53 ;  /* 0x00000010160972a4 */ /* 0x002fc4000f8e0235 */
[----:B------:R-:W-:Y:S02]  /*4040*/  UIMAD UR8, UR14, UR16, UR53 ;  /* 0x000000100e0872a4 */ /* 0x000fe4000f8e0235 */
[----:B------:R-:W-:Y:S02]  /*4050*/  USEL UR54, UR4, UR5, !UP0 ;  /* 0x0000000504367287 */ /* 0x000fe4000c000000 */
[----:B------:R-:W-:Y:S01]  /*4060*/  UIMAD UR11, UR10, UR11, UR18 ;  /* 0x0000000b0a0b72a4 */ /* 0x000fe2000f8e0212 */
[----:B------:R-:W-:Y:S01]  /*4070*/  IMAD.U32 R22, RZ, RZ, UR9 ;  /* 0x00000009ff167e24 */ /* 0x000fe2000f8e00ff */
[----:B------:R-:W-:Y:S01]  /*4080*/  UIADD3 UR5, UPT, UPT, -UR54, URZ, URZ ;  /* 0x000000ff36057290 */ /* 0x000fe2000fffe1ff */
[----:B------:R-:W-:Y:S01]  /*4090*/  MOV R21, UR8 ;  /* 0x0000000800157c02 */ /* 0x000fe20008000f00 */
[----:B------:R-:W-:Y:S02]  /*40a0*/  UIMAD UR13, UR13, UR16, UR53 ;  /* 0x000000100d0d72a4 */ /* 0x000fe4000f8e0235 */
[----:B------:R-:W-:-:S02]  /*40b0*/  UIMAD UR9, UR12, UR16, UR53 ;  /* 0x000000100c0972a4 */ /* 0x000fc4000f8e0235 */
[----:B------:R-:W-:Y:S02]  /*40c0*/  UIMAD UR8, UR11, UR16, UR53 ;  /* 0x000000100b0872a4 */ /* 0x000fe4000f8e0235 */
[----:B------:R-:W-:Y:S01]  /*40d0*/  UIMAD UR7, UR10, UR5, UR4 ;  /* 0x000000050a0772a4 */ /* 0x000fe2000f8e0204 */
[----:B------:R-:W-:Y:S01]  /*40e0*/  IMAD.U32 R20, RZ, RZ, UR13 ;  /* 0x0000000dff147e24 */ /* 0x000fe2000f8e00ff */
[----:B------:R-:W-:Y:S01]  /*40f0*/  MOV R19, UR9 ;  /* 0x0000000900137c02 */ /* 0x000fe20008000f00 */
[----:B------:R-:W-:Y:S01]  /*4100*/  UIMAD UR69, UR69, UR16, UR53 ;  /* 0x00000010454572a4 */ /* 0x000fe2000f8e0235 */
[----:B------:R-:W-:Y:S01]  /*4110*/  IMAD.U32 R18, RZ, RZ, UR8 ;  /* 0x00000008ff127e24 */ /* 0x000fe2000f8e00ff */
[----:B------:R-:W-:Y:S01]  /*4120*/  UIMAD UR61, UR61, UR16, UR53 ;  /* 0x000000103d3d72a4 */ /* 0x000fe2000f8e0235 */
[----:B------:R-:W1:Y:S01]  /*4130*/  LDCU UR71, c[0x0][0x38c] ;  /* 0x00007180ff4777ac */ /* 0x000e620008000800 */
[----:B------:R-:W2:Y:S01]  /*4140*/  LDCU UR15, c[0x0][0x4cc] ;  /* 0x00009980ff0f77ac */ /* 0x000ea20008000800 */
[----:B------:R-:W4:Y:S01]  /*4150*/  LDCU UR6, c[0x0][0x500] ;  /* 0x0000a000ff0677ac */ /* 0x000f220008000800 */
[----:B------:R-:W1:Y:S01]  /*4160*/  LDCU.64 UR74, c[0x0][0x390] ;  /* 0x00007200ff4a77ac */ /* 0x000e620008000a00 */
[----:B------:R-:W1:Y:S01]  /*4170*/  LDCU.64 UR4, c[0x0][0x4f8] ;  /* 0x00009f00ff0477ac */ /* 0x000e620008000a00 */
[----:B------:R-:W1:Y:S01]  /*4180*/  LDCU.64 UR72, c[0x0][0x4d0] ;  /* 0x00009a00ff4877ac */ /* 0x000e620008000a00 */
[----:B------:R-:W-:-:S02]  /*4190*/  UIADD3 UR26, UPT, UPT, UR57, 0x20, URZ ;  /* 0x00000020391a7890 */ /* 0x000fc4000fffe0ff */
[----:B------:R-:W-:Y:S02]  /*41a0*/  UIADD3 UR18, UPT, UPT, UR57, 0x40, URZ ;  /* 0x0000004039127890 */ /* 0x000fe4000fffe0ff */
[----:B------:R-:W-:Y:S02]  /*41b0*/  UIADD3 UR10, UPT, UPT, UR57, 0x60, URZ ;  /* 0x00000060390a7890 */ /* 0x000fe4000fffe0ff */
[----:B------:R-:W-:Y:S01]  /*41c0*/  UIMAD UR53, UR7, UR16, UR53 ;  /* 0x00000010073572a4 */ /* 0x000fe2000f8e0235 */
[----:B------:R-:W-:Y:S01]  /*41d0*/  UMOV UR11, UR63 ;  /* 0x0000003f000b7c82 */ /* 0x000fe20008000000 */
[----:B------:R-:W-:-:S10]  /*41e0*/  UMOV UR55, UR56 ;  /* 0x0000003800377c82 */ /* 0x000fd40008000000 */
.L_x_28:
        /* <DEDUP_REMOVED lines=9> */
.L_x_24:
[----:B------:R-:W-:Y:S01]  /*4280*/  R2UR UR7, R31 ;  /* 0x000000001f0772ca */ /* 0x000fe200000e0000 */
[----:B------:R-:W-:Y:S11]  /*4290*/  BSSY.RECONVERGENT B0, `(.L_x_26) ;  /* 0x0000005000007945 */ /* 0x000ff60003800200 */
[----:B------:R-:W-:Y:S01]  /*42a0*/  @!UPT UIADD3 URZ, UPT, UPT, URZ, URZ, URZ ;  /* 0x000000fffffff290 */ /* 0x000fe2000fffe0ff */
[----:B------:R1:W-:Y:S01]  /*42b0*/  @!P3 SYNCS.ARRIVE.TRANS64 RZ, [UR7], R33 ;  /* 0x00000021ffffb9a7 */ /* 0x0003e20008000007 */
[----:B------:R-:W-:Y:S05]  /*42c0*/  @P2 BRA `(.L_x_27) ;  /* 0x0000000000042947 */ /* 0x000fea0003800000 */
[----:B-12-4-:R-:W-:Y:S05]  /*42d0*/  BPT.TRAP 0x1 ;  /* 0x000000040000795c */ /* 0x016fea0000300000 */
.L_x_27:
[----:B-12-4-:R-:W-:Y:S05]  /*42e0*/  BSYNC.RECONVERGENT B0 ;  /* 0x0000000000007941 */ /* 0x016fea0003800200 */
.L_x_26:
        /* <DEDUP_REMOVED lines=16> */
[----:B------:R-:W-:Y:S01]  /*43f0*/  MOV.SPILL R41, UR70 ;  /* 0x0000004600297c02 */ /* 0x000fe20009000f00 */
[----:B------:R-:W-:Y:S01]  /*4400*/  ULOP3.LUT UR31, UR31, UR14, URZ, 0x3c, !UPT ;  /* 0x0000000e1f1f7292 */ /* 0x000fe2000f8e3cff */
[----:B------:R-:W-:Y:S01]  /*4410*/  R2UR UR70, R17 ;  /* 0x00000000114672ca */ /* 0x000fe200000e0000 */
[----:B------:R-:W-:Y:S01]  /*4420*/  ULEA UR8, UR7, UR8, 0x5 ;  /* 0x0000000807087291 */ /* 0x000fe2000f8e28ff */
[----:B------:R-:W-:Y:S01]  /*4430*/  MOV.SPILL R40, UR69 ;  /* 0x0000004500287c02 */ /* 0x000fe20009000f00 */
[----:B------:R-:W-:Y:S01]  /*4440*/  UIMAD UR7, UR21, UR73, UR6 ;  /* 0x00000049150772a4 */ /* 0x000fe2000f8e0206 */
[----:B------:R-:W-:Y:S01]  /*4450*/  MOV.SPILL R37, UR68 ;  /* 0x0000004400257c02 */ /* 0x000fe20009000f00 */
[----:B-1----:R-:W-:Y:S01]  /*4460*/  UIADD3 UR12, UP1, UPT, UR16, 0x80, URZ ;  /* 0x00000080100c7890 */ /* 0x002fe2000ff3e0ff */
[----:B------:R-:W-:Y:S01]  /*4470*/  MOV.SPILL R36, UR67 ;  /* 0x0000004300247c02 */ /* 0x000fe20009000f00 */
[----:B------:R-:W-:Y:S01]  /*4480*/  USEL UR63, UR13, URZ, UP0 ;  /* 0x000000ff0d3f7287 */ /* 0x000fe20008000000 */
[----:B------:R-:W-:Y:S01]  /*4490*/  R2UR UR67, R16 ;  /* 0x00000000104372ca */ /* 0x000fe200000e0000 */
[----:B------:R-:W-:Y:S01]  /*44a0*/  ULEA UR7, UR7, UR8, 0xa ;  /* 0x0000000807077291 */ /* 0x000fe2000f8e50ff */
[----:B------:R-:W-:Y:S01]  /*44b0*/  R2UR UR68, R15 ;  /* 0x000000000f4472ca */ /* 0x000fe200000e0000 */
[----:B------:R-:W-:Y:S01]  /*44c0*/  UIADD3.X UR13, UPT, UPT, URZ, UR17, URZ, UP1, !UPT ;  /* 0x00000011ff0d7290 */ /* 0x000fe20008ffe4ff */
[----:B------:R-:W-:Y:S01]  /*44d0*/  R2UR UR69, R22 ;  /* 0x00000000164572ca */ /* 0x000fe200000e0000 */
[----:B------:R-:W-:Y:S01]  /*44e0*/  ULEA UR14, UR63, UR47, 0x3 ;  /* 0x0000002f3f0e7291 */ /* 0x000fe2000f8e18ff */
[----:B------:R-:W-:Y:S01]  /*44f0*/  IMAD.U32 R0, RZ, RZ, UR31 ;  /* 0x0000001fff007e24 */ /* 0x000fe2000f8e00ff */
[----:B------:R-:W-:Y:S01]  /*4500*/  UIADD3 UR64, UPT, UPT, UR9, 0x8800, URZ ;  /* 0x0000880009407890 */ /* 0x000fe2000fffe0ff */
[----:B------:R-:W-:Y:S01]  /*4510*/  MOV.SPILL R44, UR62 ;  /* 0x0000003e002c7c02 */ /* 0x000fe20009000f00 */
[----:B------:R-:W-:Y:S01]  /*4520*/  UPRMT UR7, UR7, 0x5410, URZ ;  /* 0x0000541007077896 */ /* 0x000fe200080000ff */
[----:B------:R-:W-:Y:S01]  /*4530*/  R2UR UR62, R11 ;  /* 0x000000000b3e72ca */ /* 0x000fe200000e0000 */
[----:B------:R-:W-:Y:S01]  /*4540*/  UIADD3 UR34, UPT, UPT, UR66, 0x20, URZ ;  /* 0x0000002042227890 */ /* 0x000fe2000fffe0ff */
[----:B------:R-:W-:Y:S01]  /*4550*/  SHF.L.U32 R0, R0, 0x1f, RZ ;  /* 0x0000001f00007819 */ /* 0x000fe200000006ff */
[----:B------:R-:W-:Y:S01]  /*4560*/  UIADD3 UR32, UPT, UPT, UR9, 0x8c00, URZ ;  /* 0x00008c0009207890 */ /* 0x000fe2000fffe0ff */
[----:B------:R-:W-:Y:S01]  /*4570*/  MOV.SPILL R43, UR61 ;  /* 0x0000003d002b7c02 */ /* 0x000fe20009000f00 */
[----:B------:R-:W-:Y:S01]  /*4580*/  UIADD3 UR40, UPT, UPT, UR9, 0x9000, URZ ;  /* 0x0000900009287890 */ /* 0x000fe2000fffe0ff */
[----:B------:R1:W2:Y:S01]  /*4590*/  SYNCS.PHASECHK.TRANS64.TRYWAIT P0, [UR14+0x20], R0 ;  /* 0x00002000ff0075a7 */ /* 0x0002a2000800110e */
[----:B------:R-:W-:Y:S01]  /*45a0*/  UIADD3 UR56, UPT, UPT, UR9, 0x9800, URZ ;  /* 0x0000980009387890 */ /* 0x000fe2000fffe0ff */
[----:B------:R4:W-:Y:S01]  /*45b0*/  UTMALDG.5D.IM2COL [UR64], [UR12], UR7 ;  /* 0x000000400c0073b4 */ /* 0x0009e20008060007 */
        /* <DEDUP_REMOVED lines=16> */
[----:B------:R-:W-:Y:S01]  /*46c0*/  MOV.SPILL R39, UR60 ;  /* 0x0000003c00277c02 */ /* 0x000fe20009000f00 */
[----:B------:R-:W-:Y:S01]  /*46d0*/  UMOV UR57, UR8 ;  /* 0x0000000800397c82 */ /* 0x000fe20008000000 */
[----:B------:R-:W-:Y:S01]  /*46e0*/  MOV.SPILL R38, UR59 ;  /* 0x0000003b00267c02 */ /* 0x000fe20009000f00 */
[----:B------:R-:W-:Y:S01]  /*46f0*/  UMOV UR58, UR77 ;  /* 0x0000004d003a7c82 */ /* 0x000fe20008000000 */
[----:B------:R-:W-:Y:S01]  /*4700*/  R2UR UR59, R10 ;  /* 0x000000000a3b72ca */ /* 0x000fe200000e0000 */
[----:B------:R-:W-:Y:S01]  /*4710*/  UMOV UR49, UR8 ;  /* 0x0000000800317c82 */ /* 0x000fe20008000000 */
[----:B------:R1:W-:Y:S01]  /*4720*/  UTMALDG.5D.IM2COL [UR40], [UR12], UR7 ;  /* 0x000000280c0073b4 */ /* 0x0003e20008060007 */
[----:B------:R-:W-:Y:S01]  /*4730*/  R2UR UR60, R9 ;  /* 0x00000000093c72ca */ /* 0x000fe200000e0000 */
[----:B------:R-:W-:Y:S01]  /*4740*/  UMOV UR50, UR77 ;  /* 0x0000004d00327c82 */ /* 0x000fe20008000000 */
[----:B------:R-:W-:Y:S01]  /*4750*/  UMOV UR27, UR77 ;  /* 0x0000004d001b7c82 */ /* 0x000fe20008000000 */
[----:B------:R-:W-:Y:S01]  /*4760*/  UMOV UR25, UR43 ;  /* 0x0000002b00197c82 */ /* 0x000fe20008000000 */
[----:B------:R-:W-:Y:S01]  /*4770*/  UMOV UR24, UR44 ;  /* 0x0000002c00187c82 */ /* 0x000fe20008000000 */
[----:B------:R-:W-:Y:S01]  /*4780*/  UMOV UR22, UR45 ;  /* 0x0000002d00167c82 */ /* 0x000fe20008000000 */
[----:B------:R-:W-:Y:S01]  /*4790*/  UMOV UR14, UR46 ;  /* 0x0000002e000e7c82 */ /* 0x000fe20008000000 */
[----:B---3--:R-:W-:Y:S02]  /*47a0*/  MOV.SPILL R34, UR54 ;  /* 0x0000003600227c02 */ /* 0x008fe40009000f00 */
[----:B------:R-:W-:Y:S02]  /*47b0*/  R2UR UR54, R5 ;  /* 0x00000000053672ca */ /* 0x000fe400000e0000 */
[----:B------:R-:W-:Y:S02]  /*47c0*/  MOV.SPILL R33, UR53 ;  /* 0x0000003500217c02 */ /* 0x000fe40009000f00 */
[----:B------:R-:W-:Y:S02]  /*47d0*/  R2UR UR53, R18 ;  /* 0x00000000123572ca */ /* 0x000fe400000e0000 */
[----:B------:R-:W-:Y:S01]  /*47e0*/  MOV.SPILL R32, UR52 ;  /* 0x0000003400207c02 */ /* 0x000fe20009000f00 */
[----:B----4-:R-:W-:Y:S01]  /*47f0*/  UIADD3 UR64, UPT, UPT, UR9, 0xa000, URZ ;  /* 0x0000a00009407890 */ /* 0x010fe2000fffe0ff */
[----:B------:R-:W-:Y:S01]  /*4800*/  R2UR UR67, R7 ;  /* 0x00000000074372ca */ /* 0x000fe200000e0000 */
[----:B------:R-:W-:Y:S01]  /*4810*/  UMOV UR65, UR8 ;  /* 0x0000000800417c82 */ /* 0x000fe20008000000 */
[----:B------:R-:W-:Y:S01]  /*4820*/  R2UR UR68, R6 ;  /* 0x00000000064472ca */ /* 0x000fe200000e0000 */
[----:B------:R-:W-:Y:S01]  /*4830*/  UMOV UR66, UR77 ;  /* 0x0000004d00427c82 */ /* 0x000fe20008000000 */
[----:B------:R-:W-:Y:S02]  /*4840*/  R2UR UR69, R19 ;  /* 0x00000000134572ca */ /* 0x000fe400000e0000 */
[----:B------:R-:W-:Y:S02]  /*4850*/  R2UR UR70, R8 ;  /* 0x00000000084672ca */ /* 0x000fe400000e0000 */
[----:B------:R-:W-:Y:S02]  /*4860*/  MOV.SPILL R31, UR51 ;  /* 0x00000033001f7c02 */ /* 0x000fe40009000f00 */
[----:B------:R-:W-:Y:S02]  /*4870*/  R2UR UR51, R4 ;  /* 0x00000000043372ca */ /* 0x000fe400000e0000 */
[----:B------:R-:W-:Y:S01]  /*4880*/  R2UR UR52, R3 ;  /* 0x00000000033472ca */ /* 0x000fe200000e0000 */
[----:B-----5:R-:W-:Y:S01]  /*4890*/  UIADD3 UR32, UPT, UPT, UR9, 0x9c00, URZ ;  /* 0x00009c0009207890 */ /* 0x020fe2000fffe0ff */
[----:B------:R-:W-:Y:S02]  /*48a0*/  MOV.SPILL R46, UR47 ;  /* 0x0000002f002e7c02 */ /* 0x000fe40009000f00 */
[----:B------:R-:W-:Y:S02]  /*48b0*/  MOV.SPILL R42, UR71 ;  /* 0x00000047002a7c02 */ /* 0x000fe40009000f00 */
[----:B------:R-:W-:Y:S02]  /*48c0*/  R2UR.FILL UR47, R46 ;  /* 0x000000002e2f72ca */ /* 0x000fe400004e0000 */
[----:B------:R-:W-:Y:S01]  /*48d0*/  R2UR.FILL UR71, R42 ;  /* 0x000000002a4772ca */ /* 0x000fe200004e0000 */
[----:B-1----:R-:W-:Y:S01]  /*48e0*/  UIADD3 UR40, UPT, UPT, UR9, 0x9400, URZ ;  /* 0x0000940009287890 */ /* 0x002fe2000fffe0ff */
[----:B------:R-:W-:Y:S01]  /*48f0*/  MOV.SPILL R35, UR55 ;  /* 0x0000003700237c02 */ /* 0x000fe20009000f00 */
        /* <DEDUP_REMOVED lines=19> */
[----:B------:R-:W-:Y:S02]  /*4a30*/  R2UR.FILL UR55, R35 ;  /* 0x00000000233772ca */ /* 0x000fe400004e0000 */
[----:B------:R-:W-:Y:S01]  /*4a40*/  MOV.SPILL R45, UR63 ;  /* 0x0000003f002d7c02 */ /* 0x000fe20009000f00 */
[----:B------:R4:W-:Y:S03]  /*4a50*/  UTMALDG.5D.IM2COL [UR32], [UR12], UR7 ;  /* 0x000000200c0073b4 */ /* 0x0009e60008060007 */
[----:B------:R-:W-:Y:S01]  /*4a60*/  R2UR.FILL UR63, R45 ;  /* 0x000000002d3f72ca */ /* 0x000fe200004e0000 */
[----:B------:R5:W-:Y:S01]  /*4a70*/  UTMALDG.5D.IM2COL [UR64], [UR12], UR7 ;  /* 0x000000400c0073b4 */ /* 0x000be20008060007 */
[----:B-1----:R-:W-:Y:S01]  /*4a80*/  UIADD3 UR40, UPT, UPT, UR9, 0xa400, URZ ;  /* 0x0000a40009287890 */ /* 0x002fe2000fffe0ff */
[----:B------:R-:W-:Y:S01]  /*4a90*/  UMOV UR43, UR25 ;  /* 0x00000019002b7c82 */ /* 0x000fe20008000000 */
[----:B------:R-:W-:Y:S01]  /*4aa0*/  UMOV UR44, UR24 ;  /* 0x00000018002c7c82 */ /* 0x000fe20008000000 */
[----:B------:R-:W-:Y:S01]  /*4ab0*/  UMOV UR45, UR22 ;  /* 0x00000016002d7c82 */ /* 0x000fe20008000000 */
[----:B------:R-:W-:Y:S01]  /*4ac0*/  UMOV UR46, UR14 ;  /* 0x0000000e002e7c82 */ /* 0x000fe20008000000 */
[----:B------:R-:W-:Y:S01]  /*4ad0*/  UMOV UR25, UR51 ;  /* 0x0000003300197c82 */ /* 0x000fe20008000000 */
[----:B------:R-:W-:Y:S01]  /*4ae0*/  UMOV UR24, UR52 ;  /* 0x0000003400187c82 */ /* 0x000fe20008000000 */
[----:B---3--:R-:W-:Y:S02]  /*4af0*/  UIADD3 UR56, UPT, UPT, UR9, 0xb800, URZ ;  /* 0x0000b80009387890 */ /* 0x008fe4000fffe0ff */
[----:B------:R1:W-:Y:S01]  /*4b00*/  UTMALDG.5D.IM2COL [UR40], [UR12], UR7 ;  /* 0x000000280c0073b4 */ /* 0x0003e20008060007 */
[----:B------:R-:W-:Y:S01]  /*4b10*/  R2UR.FILL UR62, R44 ;  /* 0x000000002c3e72ca */ /* 0x000fe200004e0000 */
[----:B------:R-:W-:Y:S01]  /*4b20*/  UMOV UR22, UR53 ;  /* 0x0000003500167c82 */ /* 0x000fe20008000000 */
[----:B------:R-:W-:Y:S01]  /*4b30*/  R2UR.FILL UR61, R43 ;  /* 0x000000002b3d72ca */ /* 0x000fe200004e0000 */
[----:B------:R-:W-:Y:S01]  /*4b40*/  UMOV UR14, UR54 ;  /* 0x00000036000e7c82 */ /* 0x000fe20008000000 */
[----:B------:R-:W-:Y:S01]  /*4b50*/  R2UR.FILL UR60, R39 ;  /* 0x00000000273c72ca */ /* 0x000fe200004e0000 */
[----:B----4-:R-:W-:Y:S01]  /*4b60*/  UIADD3 UR32, UPT, UPT, UR9, 0xac00, URZ ;  /* 0x0000ac0009207890 */ /* 0x010fe2000fffe0ff */
[----:B------:R3:W-:Y:S01]  /*4b70*/  UTMALDG.5D.IM2COL [UR48], [UR12], UR7 ;  /* 0x000000300c0073b4 */ /* 0x0007e20008060007 */
[----:B------:R-:W-:Y:S01]  /*4b80*/  UMOV UR35, UR25 ;  /* 0x0000001900237c82 */ /* 0x000fe20008000000 */
[----:B------:R-:W-:Y:S01]  /*4b90*/  UMOV UR36, UR24 ;  /* 0x0000001800247c82 */ /* 0x000fe20008000000 */
[----:B------:R-:W-:Y:S01]  /*4ba0*/  UMOV UR37, UR22 ;  /* 0x0000001600257c82 */ /* 0x000fe20008000000 */
[----:B------:R-:W-:Y:S01]  /*4bb0*/  UMOV UR38, UR14 ;  /* 0x0000000e00267c82 */ /* 0x000fe20008000000 */
[----:B------:R-:W-:Y:S01]  /*4bc0*/  R2UR.FILL UR59, R38 ;  /* 0x00000000263b72ca */ /* 0x000fe200004e0000 */
[----:B------:R-:W-:Y:S01]  /*4bd0*/  UMOV UR14, UR21 ;  /* 0x00000015000e7c82 */ /* 0x000fe20008000000 */
[----:B-----5:R-:W-:Y:S01]  /*4be0*/  UIADD3 UR64, UPT, UPT, UR9, 0xb000, URZ ;  /* 0x0000b00009407890 */ /* 0x020fe2000fffe0ff */
[----:B------:R-:W-:Y:S01]  /*4bf0*/  R2UR.FILL UR70, R41 ;  /* 0x00000000294672ca */ /* 0x000fe200004e0000 */
[----:B------:R4:W-:Y:S01]  /*4c00*/  UTMALDG.5D.IM2COL [UR32], [UR12], UR7 ;  /* 0x000000200c0073b4 */ /* 0x0009e20008060007 */
[----:B------:R-:W-:Y:S01]  /*4c10*/  R2UR.FILL UR69, R40 ;  /* 0x00000000284572ca */ /* 0x000fe200004e0000 */
[----:B------:R-:W-:Y:S01]  /*4c20*/  UMOV UR30, UR14 ;  /* 0x0000000e001e7c82 */ /* 0x000fe20008000000 */
[----:B------:R-:W-:Y:S01]  /*4c30*/  R2UR.FILL UR68, R37 ;  /* 0x00000000254472ca */ /* 0x000fe200004e0000 */
[----:B------:R-:W-:Y:S01]  /*4c40*/  UMOV UR22, UR14 ;  /* 0x0000000e00167c82 */ /* 0x000fe20008000000 */
[----:B------:R-:W-:Y:S11]  /*4c50*/  R2UR.FILL UR67, R36 ;  /* 0x00000000244372ca */ /* 0x000ff600004e0000 */
[----:B------:R-:W-:Y:S02]  /*4c60*/  @!UPT UIADD3 URZ, UPT, UPT, URZ, URZ, URZ ;  /* 0x000000fffffff290 */ /* 0x000fe4000fffe0ff */
[----:B------:R5:W-:Y:S01]  /*4c70*/  UTMALDG.5D.IM2COL [UR64], [UR12], UR7 ;  /* 0x000000400c0073b4 */ /* 0x000be20008060007 */
[----:B-1----:R-:W-:Y:S01]  /*4c80*/  UIADD3 UR40, UPT, UPT, UR9, 0xb400, URZ ;  /* 0x0000b40009287890 */ /* 0x002fe2000fffe0ff */
[----:B------:R-:W-:Y:S01]  /*4c90*/  UMOV UR43, UR67 ;  /* 0x00000043002b7c82 */ /* 0x000fe20008000000 */
[----:B------:R-:W-:Y:S01]  /*4ca0*/  UMOV UR44, UR68 ;  /* 0x00000044002c7c82 */ /* 0x000fe20008000000 */
[----:B------:R-:W-:Y:S01]  /*4cb0*/  UMOV UR45, UR69 ;  /* 0x00000045002d7c82 */ /* 0x000fe20008000000 */
[----:B------:R-:W-:Y:S01]  /*4cc0*/  UMOV UR46, UR70 ;  /* 0x00000046002e7c82 */ /* 0x000fe20008000000 */
[----:B---3--:R-:W-:Y:S01]  /*4cd0*/  UIADD3 UR48, UPT, UPT, UR9, 0xc000, URZ ;  /* 0x0000c00009307890 */ /* 0x008fe2000fffe0ff */
[----:B------:R-:W-:Y:S02]  /*4ce0*/  R2UR.FILL UR54, R34 ;  /* 0x00000000223672ca */ /* 0x000fe400004e0000 */
[----:B------:R-:W-:Y:S02]  /*4cf0*/  R2UR.FILL UR53, R33 ;  /* 0x00000000213572ca */ /* 0x000fe400004e0000 */
[----:B------:R-:W-:Y:S02]  /*4d00*/  R2UR.FILL UR52, R32 ;  /* 0x00000000203472ca */ /* 0x000fe400004e0000 */
[----:B------:R-:W-:Y:S01]  /*4d10*/  R2UR.FILL UR51, R31 ;  /* 0x000000001f3372ca */ /* 0x000fe200004e0000 */
[----:B----4-:R-:W-:Y:S01]  /*4d20*/  UIADD3 UR32, UPT, UPT, UR9, 0xbc00, URZ ;  /* 0x0000bc0009207890 */ /* 0x010fe2000fffe0ff */
[----:B------:R-:W-:Y:S01]  /*4d30*/  UMOV UR35, UR59 ;  /* 0x0000003b00237c82 */ /* 0x000fe20008000000 */
[----:B------:R-:W-:Y:S01]  /*4d40*/  UMOV UR36, UR60 ;  /* 0x0000003c00247c82 */ /* 0x000fe20008000000 */
[----:B------:R-:W-:Y:S01]  /*4d50*/  UMOV UR37, UR61 ;  /* 0x0000003d00257c82 */ /* 0x000fe20008000000 */
[----:B------:R-:W-:Y:S01]  /*4d60*/  UMOV UR38, UR62 ;  /* 0x0000003e00267c82 */ /* 0x000fe20008000000 */
[----:B-----5:R-:W-:Y:S01]  /*4d70*/  UMOV UR64, UR8 ;  /* 0x0000000800407c82 */ /* 0x020fe20008000000 */
[----:B------:R-:W-:Y:S01]  /*4d80*/  ULEA UR8, UR11, UR47, 0xf ;  /* 0x0000002f0b087291 */ /* 0x000fe2000f8e78ff */
[----:B------:R-:W-:Y:S01]  /*4d90*/  UMOV UR41, UR64 ;  /* 0x0000004000297c82 */ /* 0x000fe20008000000 */
[----:B------:R-:W-:Y:S02]  /*4da0*/  UMOV UR57, UR64 ;  /* 0x0000004000397c82 */ /* 0x000fe40008000000 */
[----:B------:R-:W-:Y:S01]  /*4db0*/  UIADD3 UR24, UPT, UPT, UR8, 0x1a800, URZ ;  /* 0x0001a80008187890 */ /* 0x000fe2000fffe0ff */
        /* <DEDUP_REMOVED lines=8> */
[----:B------:R-:W-:Y:S01]  /*4e40*/  UTMALDG.5D.IM2COL [UR56], [UR12], UR7 ;  /* 0x000000380c0073b4 */ /* 0x000fe20008060007 */
[----:B------:R-:W-:Y:S01]  /*4e50*/  UMOV UR29, UR66 ;  /* 0x00000042001d7c82 */ /* 0x000fe20008000000 */
[----:B------:R-:W-:Y:S01]  /*4e60*/  UMOV UR20, UR65 ;  /* 0x0000004100147c82 */ /* 0x000fe20008000000 */
[----:B------:R-:W-:Y:S01]  /*4e70*/  UMOV UR21, UR66 ;  /* 0x0000004200157c82 */ /* 0x000fe20008000000 */
[----:B------:R-:W-:Y:S01]  /*4e80*/  UMOV UR19, UR77 ;  /* 0x0000004d00137c82 */ /* 0x000fe20008000000 */
[----:B------:R3:W-:Y:S01]  /*4e90*/  UTMALDG.5D.IM2COL [UR32], [UR12], UR7 ;  /* 0x000000200c0073b4 */ /* 0x0007e20008060007 */
[----:B------:R-:W-:Y:S01]  /*4ea0*/  UTMALDG.5D.IM2COL [UR48], [UR12], UR7 ;  /* 0x000000300c0073b4 */ /* 0x000fe20008060007 */
[----:B-1----:R-:W-:Y:S01]  /*4eb0*/  UIADD3 UR40, UPT, UPT, UR9, 0xc400, URZ ;  /* 0x0000c40009287890 */ /* 0x002fe2000fffe0ff */
[----:B------:R-:W-:Y:S01]  /*4ec0*/  UMOV UR43, UR51 ;  /* 0x00000033002b7c82 */ /* 0x000fe20008000000 */
[----:B------:R-:W-:Y:S01]  /*4ed0*/  UMOV UR44, UR52 ;  /* 0x00000034002c7c82 */ /* 0x000fe20008000000 */
[----:B------:R-:W-:Y:S01]  /*4ee0*/  UMOV UR45, UR53 ;  /* 0x00000035002d7c82 */ /* 0x000fe20008000000 */
[----:B------:R-:W-:Y:S01]  /*4ef0*/  UMOV UR46, UR54 ;  /* 0x00000036002e7c82 */ /* 0x000fe20008000000 */
[----:B------:R-:W-:Y:S04]  /*4f00*/  UMOV UR9, UR64 ;  /* 0x0000004000097c82 */ /* 0x000fe80008000000 */
[----:B------:R1:W-:Y:S01]  /*4f10*/  UTMALDG.5D.IM2COL [UR40], [UR12], UR7 ;  /* 0x000000280c0073b4 */ /* 0x0003e20008060007 */
[----:B---3--:R-:W-:Y:S01]  /*4f20*/  UIADD3 UR32, UPT, UPT, UR8, 0x18800, URZ ;  /* 0x0001880008207890 */ /* 0x008fe2000fffe0ff */
[----:B------:R-:W-:Y:S01]  /*4f30*/  R2UR UR34, R23 ;  /* 0x00000000172272ca */ /* 0x000fe200000e0000 */
[----:B------:R-:W-:Y:S01]  /*4f40*/  UMOV UR36, UR65 ;  /* 0x0000004100247c82 */ /* 0x000fe20008000000 */
[----:B------:R-:W-:Y:S01]  /*4f50*/  UMOV UR37, UR66 ;  /* 0x0000004200257c82 */ /* 0x000fe20008000000 */
[----:B------:R-:W-:Y:S01]  /*4f60*/  UMOV UR38, UR14 ;  /* 0x0000000e00267c82 */ /* 0x000fe20008000000 */
[----:B------:R-:W-:Y:S01]  /*4f70*/  UMOV UR35, UR77 ;  /* 0x0000004d00237c82 */ /* 0x000fe20008000000 */
[----:B-1----:R-:W-:Y:S02]  /*4f80*/  UIADD3 UR40, UP0, UPT, UR16, 0x200, URZ ;  /* 0x0000020010287890 */ /* 0x002fe4000ff1e0ff */
[----:B------:R-:W-:Y:S02]  /*4f90*/  UIADD3 UR16, UPT, UPT, UR8, 0x1c800, URZ ;  /* 0x0001c80008107890 */ /* 0x000fe4000fffe0ff */
[----:B------:R-:W-:Y:S02]  /*4fa0*/  UIADD3.X UR41, UPT, UPT, URZ, UR17, URZ, UP0, !UPT ;  /* 0x00000011ff297290 */ /* 0x000fe400087fe4ff */
[----:B------:R-:W-:Y:S02]  /*4fb0*/  UIADD3 UR8, UPT, UPT, UR8, 0x1e800, URZ ;  /* 0x0001e80008087890 */ /* 0x000fe4000fffe0ff */
[----:B------:R-:W-:Y:S01]  /*4fc0*/  UIADD3 UR7, UPT, UPT, UR14, 0x1, URZ ;  /* 0x000000010e077890 */ /* 0x000fe2000fffe0ff */
[----:B------:R-:W-:Y:S01]  /*4fd0*/  UMOV UR42, 0x0 ;  /* 0x00000000002a7882 */ /* 0x000fe20000000000 */
[----:B------:R-:W-:Y:S01]  /*4fe0*/  UMOV UR43, 0x10000000 ;  /* 0x10000000002b7882 */ /* 0x000fe20000000000 */
[----:B------:R-:W-:Y:S02]  /*4ff0*/  UMOV UR17, UR64 ;  /* 0x0000004000117c82 */ /* 0x000fe40008000000 */
[----:B------:R-:W-:Y:S01]  /*5000*/  UTMALDG.5D [UR32], [UR40], desc[UR42] ;  /* 0x00002a20280075b4 */ /* 0x000fe20008021000 */
[----:B------:R-:W-:Y:S01]  /*5010*/  UMOV UR12, UR65 ;  /* 0x00000041000c7c82 */ /* 0x000fe20008000000 */
[----:B------:R-:W-:Y:S01]  /*5020*/  UMOV UR13, UR66 ;  /* 0x00000042000d7c82 */ /* 0x000fe20008000000 */
[----:B------:R-:W-:Y:S01]  /*5030*/  UTMALDG.5D [UR24], [UR40], desc[UR42] ;  /* 0x00002a18280075b4 */ /* 0x000fe20008021000 */
[----:B------:R1:W-:Y:S01]  /*5040*/  UTMALDG.5D [UR16], [UR40], desc[UR42] ;  /* 0x00002a10280075b4 */ /* 0x0003e20008021000 */
[----:B------:R3:W-:Y:S01]  /*5050*/  UTMALDG.5D [UR8], [UR40], desc[UR42] ;  /* 0x00002a08280075b4 */ /* 0x0007e20008021000 */
[----:B-1----:R-:W-:Y:S02]  /*5060*/  UIADD3 UR17, UPT, UPT, UR65, 0x1, URZ ;  /* 0x0000000141117890 */ /* 0x002fe4000fffe0ff */
[----:B------:R-:W-:Y:S02]  /*5070*/  UIADD3 UR16, UPT, UPT, UR66, 0x1, URZ ;  /* 0x0000000142107890 */ /* 0x000fe4000fffe0ff */
[----:B------:R-:W-:Y:S02]  /*5080*/  UISETP.NE.AND UP2, UPT, UR17, UR71, UPT ;  /* 0x000000471100728c */ /* 0x000fe4000bf45270 */
[----:B---3--:R-:W-:Y:S02]  /*5090*/  UIADD3 UR8, UPT, UPT, UR23, 0x1, URZ ;  /* 0x0000000117087890 */ /* 0x008fe4000fffe0ff */
[----:B------:R-:W-:Y:S02]  /*50a0*/  USEL UR12, UR17, URZ, UP2 ;  /* 0x000000ff110c7287 */ /* 0x000fe40009000000 */
[----:B------:R-:W-:Y:S05]  /*50b0*/  UIADD3 UR9, UPT, UPT, UR55, -0x1, URZ ;  /* 0xffffffff37097890 */ /* 0x000fea000fffe0ff */
[----:B------:R-:W-:Y:S01]  /*50c0*/  @UP2 UIADD3 UR16, UPT, UPT, UR66, URZ, URZ ;  /* 0x000000ff42102290 */ /* 0x000fe2000fffe0ff */
[----:B------:R-:W-:Y:S03]  /*50d0*/  IMAD.U32 R0, RZ, RZ, UR12 ;  /* 0x0000000cff007e24 */ /* 0x000fe6000f8e00ff */
[----:B------:R-:W-:Y:S04]  /*50e0*/  UISETP.NE.AND UP1, UPT, UR16, UR74, UPT ;  /* 0x0000004a1000728c */ /* 0x000fe8000bf25270 */
[----:B------:R-:W-:Y:S06]  /*50f0*/  USEL UR11, UR16, URZ, UP1 ;  /* 0x000000ff100b7287 */ /* 0x000fec0008800000 */
[----:B------:R-:W-:Y:S01]  /*5100*/  IMAD.U32 R38, RZ, RZ, UR11 ;  /* 0x0000000bff267e24 */ /* 0x000fe2000f8e00ff */
[----:B------:R-:W-:Y:S01]  /*5110*/  @UP1 UIADD3 UR7, UPT, UPT, UR14, URZ, URZ ;  /* 0x000000ff0e071290 */ /* 0x000fe2000fffe0ff */
[----:B------:R-:W-:Y:S03]  /*5120*/  UMOV UR11, UR63 ;  /* 0x0000003f000b7c82 */ /* 0x000fe60008000000 */
[----:B------:R-:W-:Y:S04]  /*5130*/  UISETP.NE.AND UP0, UPT, UR7, UR75, UPT ;  /* 0x0000004b0700728c */ /* 0x000fe8000bf05270 */
[----:B------:R-:W-:Y:S06]  /*5140*/  USEL UR7, UR7, URZ, UP0 ;  /* 0x000000ff07077287 */ /* 0x000fec0008000000 */
[----:B------:R-:W-:Y:S01]  /*5150*/  IMAD.U32 R39, RZ, RZ, UR7 ;  /* 0x00000007ff277e24 */ /* 0x000fe2000f8e00ff */
[----:B------:R-:W-:Y:S02]  /*5160*/  @UP0 UIADD3 UR8, UPT, UPT, UR23, URZ, URZ ;  /* 0x000000ff17080290 */ /* 0x000fe4000fffe0ff */
[----:B------:R-:W-:Y:S03]  /*5170*/  UISETP.GT.U32.AND UP0, UPT, UR55, 0x1, UPT ;  /* 0x000000013700788c */ /* 0x000fe6000bf04070 */
[----:B------:R-:W-:Y:S02]  /*5180*/  UMOV UR55, UR9 ;  /* 0x0000000900377c82 */ /* 0x000fe40008000000 */
[----:B------:R-:W-:Y:S04]  /*5190*/  UMOV UR23, UR8 ;  /* 0x0000000800177c82 */ /* 0x000fe80008000000 */
[----:B--2---:R-:W-:Y:S05]  /*51a0*/  BRA.U UP0, `(.L_x_28) ;  /* 0xfffffff100107547 */ /* 0x004fea000b83ffff */
.L_x_23:
[----:B--2---:R-:W-:Y:S01]  /*51b0*/  SHF.L.U32 R3, R2, 0x1f, RZ ;  /* 0x0000001f02037819 */ /* 0x004fe200000006ff */
[----:B------:R-:W-:-:S03]  /*51c0*/  NOP ;  /* 0x0000000000007918 */ /* 0x000fc60000000000 */
[----:B---3--:R-:W2:Y:S02]  /*51d0*/  SYNCS.PHASECHK.TRANS64.TRYWAIT P0, [UR47+0x90], R3 ;  /* 0x00009003ff0075a7 */ /* 0x008ea4000800112f */
[----:B--2---:R-:W-:Y:S05]  /*51e0*/  @!P0 BRA `(.L_x_29) ;  /* 0x0000006c00888947 */ /* 0x004fea0003800000 */
.L_x_126:
[----:B------:R-:W3:Y:S01]  /*51f0*/  LDS.128 R4, [UR47+0xd0] ;  /* 0x0000d02fff047984 */ /* 0x000ee20008000c00 */
[----:B------:R-:W-:Y:S01]  /*5200*/  UIADD3 UR4, UPT, UPT, UR47, 0x98, URZ ;  /* 0x000000982f047890 */ /* 0x000fe2000fffe0ff */
[----:B------:R-:W-:Y:S01]  /*5210*/  R2UR UR8, R28 ;  /* 0x000000001c0872ca */ /* 0x000fe200000e0000 */
[----:B-1----:R-:W-:Y:S01]  /*5220*/  UISETP.GE.AND UP0, UPT, UR39, 0x1, UPT ;  /* 0x000000012700788c */ /* 0x002fe2000bf06270 */
[----:B------:R-:W-:Y:S01]  /*5230*/  @!PT LDS RZ, [RZ] ;  /* 0x00000000fffff984 */ /* 0x000fe20000000800 */
[----:B------:R-:W-:Y:S01]  /*5240*/  @!PT LDS RZ, [RZ] ;  /* 0x00000000fffff984 */ /* 0x000fe20000000800 */
[----:B------:R-:W-:Y:S01]  /*5250*/  @!PT LDS RZ, [RZ] ;  /* 0x00000000fffff984 */ /* 0x000fe20000000800 */
[----:B------:R-:W-:Y:S01]  /*5260*/  @!PT LDS RZ, [RZ] ;  /* 0x00000000fffff984 */ /* 0x000fe20000000800 */
[----:B------:R1:W-:Y:S06]  /*5270*/  MEMBAR.ALL.CTA ;  /* 0x0000000000007992 */ /* 0x0003ec0000008000 */
[----:B-1----:R-:W1:Y:S01]  /*5280*/  FENCE.VIEW.ASYNC.S ;  /* 0x00000000000073c6 */ /* 0x002e620000000000 */
[----:B------:R-:W-:Y:S01]  /*5290*/  UPRMT UR4, URZ, 0x654, UR4 ;  /* 0x00000654ff047896 */ /* 0x000fe20008000004 */
[----:B------:R-:W-:-:S08]  /*52a0*/  R2UR UR7, R27 ;  /* 0x000000001b0772ca */ /* 0x000fd000000e0000 */
[----:B-1----:R-:W-:Y:S01]  /*52b0*/  SYNCS.ARRIVE.TRANS64.RED.A1T0 RZ, [UR4], RZ ;  /* 0x000000ffffff79a7 */ /* 0x002fe20008100404 */
[----:B---3--:R-:W-:-:S13]  /*52c0*/  LOP3.LUT P0, RZ, R6, 0x1, RZ, 0xc0, !PT ;  /* 0x0000000106ff7812 */ /* 0x008fda000780c0ff */
[----:B------:R-:W-:Y:S01]  /*52d0*/  VOTEU.ANY UP1, P0 ;  /* 0x0000000000ff7886 */ /* 0x000fe20000020100 */
[----:B------:R-:W-:-:S13]  /*52e0*/  PLOP3.LUT P0, PT, PT, PT, UP1, 0x80, 0x8 ;  /* 0x000000000008781c */ /* 0x000fda0003f0f018 */
[----:B--2---:R-:W-:Y:S02]  /*52f0*/  @P0 MOV R0, R4 ;  /* 0x0000000400000202 */ /* 0x004fe40000000f00 */
[----:B------:R-:W-:Y:S02]  /*5300*/  @P0 LOP3.LUT R4, R5, 0xffff, RZ, 0xc0, !PT ;  /* 0x0000ffff05040812 */ /* 0x000fe400078ec0ff */
[----:B------:R-:W-:Y:S02]  /*5310*/  @P0 R2UR UR6, R0 ;  /* 0x00000000000602ca */ /* 0x000fe400000e0000 */
[----:B------:R-:W-:-:S11]  /*5320*/  @P0 R2UR UR5, R4 ;  /* 0x00000000040502ca */ /* 0x000fd600000e0000 */
[----:B------:R-:W-:Y:S02]  /*5330*/  @UP1 UMOV UR8, UR6 ;  /* 0x0000000600081c82 */ /* 0x000fe40008000000 */
[----:B------:R-:W-:Y:S01]  /*5340*/  @UP1 UMOV UR7, UR5 ;  /* 0x0000000500071c82 */ /* 0x000fe20008000000 */
[----:B------:R-:W-:Y:S02]  /*5350*/  IMAD.U32 R28, RZ, RZ, UR8 ;  /* 0x00000008ff1c7e24 */ /* 0x000fe4000f8e00ff */
[----:B------:R-:W-:Y:S01]  /*5360*/  IMAD.U32 R27, RZ, RZ, UR7 ;  /* 0x00000007ff1b7e24 */ /* 0x000fe2000f8e00ff */
[----:B------:R-:W-:Y:S06]  /*5370*/  BRA.U !UP0, `(.L_x_30) ;  /* 0x0000000108ec7547 */ /* 0x000fec000b800000 */
[----:B------:R-:W1:Y:S01]  /*5380*/  LDCU.128 UR16, c[0x0][0xc10] ;  /* 0x00018200ff1077ac */ /* 0x000e620008000c00 */
[----:B------:R-:W-:Y:S02]  /*5390*/  R2UR UR8, R25 ;  /* 0x00000000190872ca */ /* 0x000fe400000e0000 */
[----:B------:R-:W-:Y:S01]  /*53a0*/  R2UR UR9, R26 ;  /* 0x000000001a0972ca */ /* 0x000fe200000e0000 */
[----:B------:R-:W2:Y:S01]  /*53b0*/  LDCU UR20, c[0x0][0xc20] ;  /* 0x00018400ff1477ac */ /* 0x000ea20008000800 */
[----:B------:R-:W-:Y:S02]  /*53c0*/  R2UR UR22, R27 ;  /* 0x000000001b1672ca */ /* 0x000fe400000e0000 */
[----:B------:R-:W-:Y:S01]  /*53d0*/  R2UR UR21, R28 ;  /* 0x000000001c1572ca */ /* 0x000fe200000e0000 */
[----:B------:R-:W3:Y:S01]  /*53e0*/  LDCU UR13, c[0x0][0xc0c] ;  /* 0x00018180ff0d77ac */ /* 0x000ee20008000800 */
[----:B------:R-:W4:Y:S01]  /*53f0*/  LDCU.64 UR14, c[0x0][0xc28] ;  /* 0x00018500ff0e77ac */ /* 0x000f220008000a00 */
[----:B------:R-:W-:-:S04]  /*5400*/  UISETP.NE.AND UP3, UPT, UR39, 0x1, UPT ;  /* 0x000000012700788c */ /* 0x000fc8000bf65270 */
[----:B-1----:R-:W-:Y:S02]  /*5410*/  UIMAD.WIDE.U32 UR4, UR8, UR19, URZ ;  /* 0x00000013080472a5 */ /* 0x002fe4000f8e00ff */
[----:B------:R-:W-:Y:S02]  /*5420*/  UIMAD.WIDE.U32 UR6, UR9, UR16, URZ ;  /* 0x00000010090672a5 */ /* 0x000fe4000f8e00ff */
[----:B------:R-:W-:Y:S02]  /*5430*/  UISETP.NE.AND UP0, UPT, UR18, 0x1, UPT ;  /* 0x000000011200788c */ /* 0x000fe4000bf05270 */
[----:B------:R-:W-:Y:S01]  /*5440*/  UIMAD.WIDE.U32 UR10, UR22, UR19, URZ ;  /* 0x00000013160a72a5 */ /* 0x000fe2000f8e00ff */
[----:B------:R-:W-:Y:S01]  /*5450*/  UMOV UR4, UR5 ;  /* 0x0000000500047c82 */ /* 0x000fe20008000000 */
[----:B---3--:R-:W-:Y:S02]  /*5460*/  UISETP.NE.AND UP2, UPT, UR13, 0x1, UPT ;  /* 0x000000010d00788c */ /* 0x008fe4000bf45270 */
[----:B--2---:R-:W-:-:S03]  /*5470*/  USHF.R.U32.HI UR5, URZ, UR20, UR4 ;  /* 0x00000014ff057299 */ /* 0x004fc60008011604 */
[----:B------:R-:W-:Y:S01]  /*5480*/  UMOV UR4, UR7 ;  /* 0x0000000700047c82 */ /* 0x000fe20008000000 */
[----:B------:R-:W-:Y:S02]  /*5490*/  USEL UR8, UR8, UR5, !UP0 ;  /* 0x0000000508087287 */ /* 0x000fe4000c000000 */
[----:B------:R-:W-:Y:S02]  /*54a0*/  USHF.R.U32.HI UR4, URZ, UR17, UR4 ;  /* 0x00000011ff047299 */ /* 0x000fe40008011604 */
[----:B------:R-:W-:Y:S02]  /*54b0*/  UIMAD.WIDE.U32 UR6, UR21, UR16, URZ ;  /* 0x00000010150672a5 */ /* 0x000fe4000f8e00ff */
[----:B------:R-:W-:Y:S02]  /*54c0*/  USEL UR12, UR9, UR4, !UP2 ;  /* 0x00000004090c7287 */ /* 0x000fe4000d000000 */
[----:B----4-:R-:W-:Y:S01]  /*54d0*/  UIMAD.WIDE.U32 UR4, UR8, UR14, URZ ;  /* 0x0000000e080472a5 */ /* 0x010fe2000f8e00ff */
[----:B------:R-:W-:Y:S01]  /*54e0*/  UMOV UR9, UR11 ;  /* 0x0000000b00097c82 */ /* 0x000fe20008000000 */
[----:B------:R-:W-:-:S02]  /*54f0*/  UIMAD.WIDE.U32 UR10, UR12, UR14, URZ ;  /* 0x0000000e0c0a72a5 */ /* 0x000fc4000f8e00ff */
[----:B------:R-:W-:-:S03]  /*5500*/  USHF.R.U32.HI UR9, URZ, UR20, UR9 ;  /* 0x00000014ff097299 */ /* 0x000fc60008011609 */
[----:B------:R-:W-:Y:S01]  /*5510*/  UMOV UR4, UR5 ;  /* 0x0000000500047c82 */ /* 0x000fe20008000000 */
[----:B------:R-:W-:Y:S01]  /*5520*/  UMOV UR6, UR7 ;  /* 0x0000000700067c82 */ /* 0x000fe20008000000 */
[----:B------:R-:W-:Y:S01]  /*5530*/  @UP3 USHF.R.U32.HI UR8, URZ, UR15, UR4 ;  /* 0x0000000fff083299 */ /* 0x000fe20008011604 */
[----:B------:R-:W-:Y:S01]  /*5540*/  UMOV UR5, UR11 ;  /* 0x0000000b00057c82 */ /* 0x000fe20008000000 */
[----:B------:R-:W-:Y:S02]  /*5550*/  USHF.R.U32.HI UR17, URZ, UR17, UR6 ;  /* 0x00000011ff117299 */ /* 0x000fe40008011606 */
[----:B------:R-:W-:Y:S02]  /*5560*/  USEL UR4, UR22, UR9, !UP0 ;  /* 0x0000000916047287 */ /* 0x000fe4000c000000 */
[----:B------:R-:W-:Y:S02]  /*5570*/  @UP3 USHF.R.U32.HI UR12, URZ, UR15, UR5 ;  /* 0x0000000fff0c3299 */ /* 0x000fe40008011605 */
[----:B------:R-:W-:-:S02]  /*5580*/  UIMAD UR6, UR39, UR8, URZ ;  /* 0x00000008270672a4 */ /* 0x000fc4000f8e02ff */
[----:B------:R-:W-:Y:S02]  /*5590*/  USEL UR5, UR21, UR17, !UP2 ;  /* 0x0000001115057287 */ /* 0x000fe4000d000000 */
[----:B------:R-:W-:Y:S02]  /*55a0*/  UIMAD UR8, UR39, UR12, URZ ;  /* 0x0000000c270872a4 */ /* 0x000fe4000f8e02ff */
[----:B------:R-:W-:Y:S02]  /*55b0*/  UISETP.GE.AND UP0, UPT, UR4, UR6, UPT ;  /* 0x000000060400728c */ /* 0x000fe4000bf06270 */
[----:B------:R-:W-:Y:S02]  /*55c0*/  UIMAD.WIDE.U32 UR6, UR4, UR14, URZ ;  /* 0x0000000e040672a5 */ /* 0x000fe4000f8e00ff */
[----:B------:R-:W-:Y:S02]  /*55d0*/  UISETP.GE.OR UP0, UPT, UR5, UR8, UP0 ;  /* 0x000000080500728c */ /* 0x000fe40008706670 */
[----:B------:R-:W-:-:S02]  /*55e0*/  UIMAD.WIDE.U32 UR8, UR5, UR14, URZ ;  /* 0x0000000e050872a5 */ /* 0x000fc4000f8e00ff */
[----:B------:R-:W-:Y:S01]  /*55f0*/  UIADD3 UR10, UPT, UPT, -UR4, URZ, URZ ;  /* 0x000000ff040a7290 */ /* 0x000fe2000fffe1ff */
[----:B------:R-:W-:Y:S02]  /*5600*/  UMOV UR6, UR7 ;  /* 0x0000000700067c82 */ /* 0x000fe40008000000 */
[----:B------:R-:W-:Y:S02]  /*5610*/  USHF.R.U32.HI UR6, URZ, UR15, UR6 ;  /* 0x0000000fff067299 */ /* 0x000fe40008011606 */
[----:B------:R-:W-:Y:S02]  /*5620*/  UIMAD UR10, UR18, UR10, UR22 ;  /* 0x0000000a120a72a4 */ /* 0x000fe4000f8e0216 */
[----:B------:R-:W-:Y:S01]  /*5630*/  USEL UR6, UR4, UR6, !UP3 ;  /* 0x0000000604067287 */ /* 0x000fe2000d800000 */
[----:B------:R-:W-:Y:S01]  /*5640*/  @!UP0 UMOV UR7, UR9 ;  /* 0x0000000900078c82 */ /* 0x000fe20008000000 */
[----:B------:R-:W-:Y:S02]  /*5650*/  UIADD3 UR9, UPT, UPT, -UR5, URZ, URZ ;  /* 0x000000ff05097290 */ /* 0x000fe4000fffe1ff */
[----:B------:R-:W-:-:S02]  /*5660*/  @!UP0 USHF.R.U32.HI UR7, URZ, UR15, UR7 ;  /* 0x0000000fff078299 */ /* 0x000fc40008011607 */
[----:B------:R-:W-:Y:S02]  /*5670*/  UIADD3 UR8, UPT, UPT, -UR6, URZ, URZ ;  /* 0x000000ff06087290 */ /* 0x000fe4000fffe1ff */
[----:B------:R-:W-:Y:S02]  /*5680*/  @!UP0 USEL UR7, UR5, UR7, !UP3 ;  /* 0x0000000705078287 */ /* 0x000fe4000d800000 */
[----:B------:R-:W-:Y:S02]  /*5690*/  UIMAD UR8, UR39, UR8, UR4 ;  /* 0x00000008270872a4 */ /* 0x000fe4000f8e0204 */
[----:B------:R-:W-:Y:S02]  /*56a0*/  @!UP0 UIADD3 UR6, UPT, UPT, UR6, -UR7, URZ ;  /* 0x8000000706068290 */ /* 0x000fe4000fffe0ff */
[----:B------:R-:W-:Y:S02]  /*56b0*/  @!UP0 UIMAD UR7, UR8, UR12, UR7 ;  /* 0x0000000c080782a4 */ /* 0x000fe4000f8e0207 */
[----:B------:R-:W-:-:S02]  /*56c0*/  @!UP0 UIMAD UR4, UR39, UR6, UR5 ;  /* 0x00000006270482a4 */ /* 0x000fc4000f8e0205 */
[----:B------:R-:W-:Y:S02]  /*56d0*/  UIMAD UR6, UR13, UR9, UR21 ;  /* 0x000000090d0672a4 */ /* 0x000fe4000f8e0215 */
[----:B------:R-:W-:Y:S01]  /*56e0*/  UIMAD UR8, UR4, UR18, UR10 ;  /* 0x00000012040872a4 */ /* 0x000fe2000f8e020a */
[----:B------:R-:W-:Y:S02]  /*56f0*/  @!UP0 UMOV UR5, UR7 ;  /* 0x0000000700058c82 */ /* 0x000fe40008000000 */
[----:B------:R-:W-:-:S03]  /*5700*/  UIMAD UR4, UR5, UR13, UR6 ;  /* 0x0000000d050472a4 */ /* 0x000fc6000f8e0206 */
[----:B------:R-:W-:-:S03]  /*5710*/  IMAD.U32 R27, RZ, RZ, UR8 ;  /* 0x00000008ff1b7e24 */ /* 0x000fc6000f8e00ff */
[----:B------:R-:W-:-:S07]  /*5720*/  IMAD.U32 R28, RZ, RZ, UR4 ;  /* 0x00000004ff1c7e24 */ /* 0x000fce000f8e00ff */
.L_x_30:
[----:B------:R-:W1:Y:S02]  /*5730*/  LDCU UR4, c[0x0][0xc30] ;  /* 0x00018600ff0477ac */ /* 0x000e640008000800 */
[----:B-1----:R-:W-:-:S09]  /*5740*/  UISETP.NE.AND UP0, UPT, UR4, 0x1, UPT ;  /* 0x000000010400788c */ /* 0x002fd2000bf05270 */
[----:B------:R-:W-:Y:S05]  /*5750*/  BRA.U UP0, `(.L_x_31) ;  /* 0x0000000100547547 */ /* 0x000fea000b800000 */
[----:B------:R-:W1:Y:S01]  /*5760*/  LDCU.128 UR8, c[0x0][0xc10] ;  /* 0x00018200ff0877ac */ /* 0x000e620008000c00 */
[----:B------:R-:W-:Y:S02]  /*5770*/  R2UR UR15, R27 ;  /* 0x000000001b0f72ca */ /* 0x000fe400000e0000 */
[----:B------:R-:W-:Y:S01]  /*5780*/  R2UR UR14, R28 ;  /* 0x000000001c0e72ca */ /* 0x000fe200000e0000 */
[----:B------:R-:W2:Y:S01]  /*5790*/  LDCU UR12, c[0x0][0xc0c] ;  /* 0x00018180ff0c77ac */ /* 0x000ea20008000800 */
[----:B------:R-:W3:Y:S11]  /*57a0*/  LDCU UR13, c[0x0][0xc20] ;  /* 0x00018400ff0d77ac */ /* 0x000ef60008000800 */
[----:B-1----:R-:W-:-:S02]  /*57b0*/  UIMAD.WIDE.U32 UR6, UR14, UR8, URZ ;  /* 0x000000080e0672a5 */ /* 0x002fc4000f8e00ff */
[----:B------:R-:W-:Y:S02]  /*57c0*/  UIMAD.WIDE.U32 UR4, UR15, UR11, URZ ;  /* 0x0000000b0f0472a5 */ /* 0x000fe4000f8e00ff */
[----:B--2---:R-:W-:Y:S02]  /*57d0*/  UISETP.NE.AND UP2, UPT, UR12, 0x1, UPT ;  /* 0x000000010c00788c */ /* 0x004fe4000bf45270 */
[----:B------:R-:W-:Y:S01]  /*57e0*/  UISETP.NE.AND UP0, UPT, UR10, 0x1, UPT ;  /* 0x000000010a00788c */ /* 0x000fe2000bf05270 */
[----:B------:R-:W-:Y:S02]  /*57f0*/  UMOV UR6, UR7 ;  /* 0x0000000700067c82 */ /* 0x000fe40008000000 */
[----:B------:R-:W-:Y:S01]  /*5800*/  UMOV UR4, UR5 ;  /* 0x0000000500047c82 */ /* 0x000fe20008000000 */
[----:B------:R-:W-:Y:S02]  /*5810*/  USHF.R.U32.HI UR6, URZ, UR9, UR6 ;  /* 0x00000009ff067299 */ /* 0x000fe40008011606 */
[----:B---3--:R-:W-:-:S02]  /*5820*/  USHF.R.U32.HI UR4, URZ, UR13, UR4 ;  /* 0x0000000dff047299 */ /* 0x008fc40008011604 */
[----:B------:R-:W-:Y:S02]  /*5830*/  USEL UR5, UR14, UR6, !UP2 ;  /* 0x000000060e057287 */ /* 0x000fe4000d000000 */
[----:B------:R-:W-:-:S04]  /*5840*/  USEL UR4, UR15, UR4, !UP0 ;  /* 0x000000040f047287 */ /* 0x000fc8000c000000 */
[----:B------:R-:W-:Y:S02]  /*5850*/  UIADD3 UR6, UPT, UPT, UR5, -UR4, URZ ;  /* 0x8000000405067290 */ /* 0x000fe4000fffe0ff */
[----:B------:R-:W-:Y:S02]  /*5860*/  UIADD3 UR4, UPT, UPT, -UR5, UR4, URZ ;  /* 0x0000000405047290 */ /* 0x000fe4000fffe1ff */
[----:B------:R-:W-:Y:S02]  /*5870*/  UIMAD UR15, UR6, UR10, UR15 ;  /* 0x0000000a060f72a4 */ /* 0x000fe4000f8e020f */
[----:B------:R-:W-:-:S04]  /*5880*/  UIMAD UR14, UR4, UR12, UR14 ;  /* 0x0000000c040e72a4 */ /* 0x000fc8000f8e020e */
[----:B------:R-:W-:Y:S02]  /*5890*/  IMAD.U32 R27, RZ, RZ, UR15 ;  /* 0x0000000fff1b7e24 */ /* 0x000fe4000f8e00ff */
[----:B------:R-:W-:-:S07]  /*58a0*/  IMAD.U32 R28, RZ, RZ, UR14 ;  /* 0x0000000eff1c7e24 */ /* 0x000fce000f8e00ff */
.L_x_31:
[----:B------:R-:W-:Y:S01]  /*58b0*/  R2UR UR7, R28 ;  /* 0x000000001c0772ca */ /* 0x000fe200000e0000 */
[----:B------:R-:W-:Y:S01]  /*58c0*/  UMOV UR55, UR76 ;  /* 0x0000004c00377c82 */ /* 0x000fe20008000000 */
[----:B------:R-:W-:Y:S02]  /*58d0*/  R2UR UR6, R27 ;  /* 0x000000001b0672ca */ /* 0x000fe400000e0000 */
[----:B------:R-:W-:Y:S02]  /*58e0*/  R2UR UR5, R57 ;  /* 0x00000000390572ca */ /* 0x000fe400000e0000 */
[----:B------:R-:W-:Y:S02]  /*58f0*/  R2UR UR4, R56 ;  /* 0x00000000380472ca */ /* 0x000fe400000e0000 */
[----:B------:R-:W-:Y:S02]  /*5900*/  PLOP3.LUT P1, PT, PT, PT, PT, 0x80, 0x8 ;  /* 0x000000000008781c */ /* 0x000fe40003f2f070 */
[----:B------:R-:W-:-:S07]  /*5910*/  LOP3.LUT R2, R2, 0x1, RZ, 0x3c, !PT ;  /* 0x0000000102027812 */ /* 0x000fce00078e3cff */
[----:B------:R-:W-:Y:S02]  /*5920*/  UIADD3 UR51, UPT, UPT, UR7, UR5, URZ ;  /* 0x0000000507337290 */ /* 0x000fe4000fffe0ff */
[----:B------:R-:W-:Y:S01]  /*5930*/  UIADD3 UR21, UPT, UPT, UR6, UR4, URZ ;  /* 0x0000000406157290 */ /* 0x000fe2000fffe0ff */
[----:B------:R-:W-:Y:S11]  /*5940*/  BRA.U UP1, `(.L_x_32) ;  /* 0xffffffb901d47547 */ /* 0x000ff6000b83ffff */
[----:B------:R-:W-:Y:S01]  /*5950*/  UIADD3 UR47, UPT, UPT, UR47, 0x20, URZ ;  /* 0x000000202f2f7890 */ /* 0x000fe2000fffe0ff */
[----:B------:R-:W-:-:S03]  /*5960*/  MOV R2, UR31 ;  /* 0x0000001f00027c02 */ /* 0x000fc60008000f00 */
[----:B------:R-:W-:Y:S01]  /*5970*/  ULEA UR4, UR63, UR47, 0x3 ;  /* 0x0000002f3f047291 */ /* 0x000fe2000f8e18ff */
[----:B------:R-:W-:-:S08]  /*5980*/  SHF.L.U32 R2, R2, 0x1f, RZ ;  /* 0x0000001f02027819 */ /* 0x000fd000000006ff */
[----:B------:R-:W1:Y:S02]  /*5990*/  SYNCS.PHASECHK.TRANS64.TRYWAIT P0, [UR4], R2 ;  /* 0x00000002ff0075a7 */ /* 0x000e640008001104 */
[----:B-1----:R-:W-:Y:S05]  /*59a0*/  @!P0 BRA `(.L_x_33) ;  /* 0x0000006400b08947 */ /* 0x002fea0003800000 */
.L_x_128:
[----:B------:R-:W-:-:S04]  /*59b0*/  UIADD3 UR4, UPT, UPT, UR63, 0x1, URZ ;  /* 0x000000013f047890 */ /* 0x000fc8000fffe0ff */
[----:B------:R-:W-:-:S04]  /*59c0*/  UISETP.NE.AND UP0, UPT, UR4, 0x4, UPT ;  /* 0x000000040400788c */ /* 0x000fc8000bf05270 */
[----:B------:R-:W-:Y:S02]  /*59d0*/  USEL UR5, URZ, 0x1, UP0 ;  /* 0x00000001ff057887 */ /* 0x000fe40008000000 */
[----:B------:R-:W-:Y:S02]  /*59e0*/  USEL UR4, UR4, URZ, UP0 ;  /* 0x000000ff04047287 */ /* 0x000fe40008000000 */
[----:B------:R-:W-:Y:S02]  /*59f0*/  ULOP3.LUT UR31, UR31, UR5, URZ, 0x3c, !UPT ;  /* 0x000000051f1f7292 */ /* 0x000fe4000f8e3cff */
[----:B------:R-:W-:-:S04]  /*5a00*/  ULEA UR5, UR4, UR47, 0x3 ;  /* 0x0000002f04057291 */ /* 0x000fc8000f8e18ff */
[----:B-1----:R-:W-:-:S04]  /*5a10*/  MOV R2, UR31 ;  /* 0x0000001f00027c02 */ /* 0x002fc80008000f00 */
[----:B------:R-:W-:-:S04]  /*5a20*/  SHF.L.U32 R2, R2, 0x1f, RZ ;  /* 0x0000001f02027819 */ /* 0x000fc800000006ff */
[----:B------:R-:W1:Y:S02]  /*5a30*/  SYNCS.PHASECHK.TRANS64.TRYWAIT P0, [UR5], R2 ;  /* 0x00000002ff0075a7 */ /* 0x000e640008001105 */
[----:B-1----:R-:W-:Y:S05]  /*5a40*/  @!P0 BRA `(.L_x_34) ;  /* 0x0000006400a08947 */ /* 0x002fea0003800000 */
.L_x_130:
        /* <DEDUP_REMOVED lines=10> */
.L_x_132:
[----:B------:R-:W-:-:S04]  /*5af0*/  UIADD3 UR4, UPT, UPT, UR4, 0x1, URZ ;  /* 0x0000000104047890 */ /* 0x000fc8000fffe0ff */
[----:B------:R-:W-:-:S04]  /*5b00*/  UISETP.NE.AND UP0, UPT, UR4, 0x4, UPT ;  /* 0x000000040400788c */ /* 0x000fc8000bf05270 */
[----:B------:R-:W-:Y:S02]  /*5b10*/  USEL UR5, URZ, 0x1, UP0 ;  /* 0x00000001ff057887 */ /* 0x000fe40008000000 */
[----:B------:R-:W-:Y:S02]  /*5b20*/  USEL UR4, UR4, URZ, UP0 ;  /* 0x000000ff04047287 */ /* 0x000fe40008000000 */
[----:B------:R-:W-:Y:S02]  /*5b30*/  ULOP3.LUT UR5, UR31, UR5, URZ, 0x3c, !UPT ;  /* 0x000000051f057292 */ /* 0x000fe4000f8e3cff */
[----:B------:R-:W-:-:S04]  /*5b40*/  ULEA UR4, UR4, UR47, 0x3 ;  /* 0x0000002f04047291 */ /* 0x000fc8000f8e18ff */
[----:B-1----:R-:W-:Y:S02]  /*5b50*/  IMAD.U32 R2, RZ, RZ, UR5 ;  /* 0x00000005ff027e24 */ /* 0x002fe4000f8e00ff */
[----:B------:R-:W-:-:S03]  /*5b60*/  MOV R0, UR4 ;  /* 0x0000000400007c02 */ /* 0x000fc60008000f00 */
[----:B------:R-:W-:-:S07]  /*5b70*/  SHF.L.U32 R2, R2, 0x1f, RZ ;  /* 0x0000001f02027819 */ /* 0x000fce00000006ff */
.L_x_36:
[----:B-1----:R1:W2:Y:S02]  /*5b80*/  SYNCS.PHASECHK.TRANS64.TRYWAIT P0, [R0+URZ], R2 ;  /* 0x00000002000075a7 */ /* 0x0022a400080011ff */
[----:B--2---:R-:W-:Y:S05]  /*5b90*/  @!P0 NANOSLEEP.SYNCS 0x989680 ;  /* 0x009896800000895d */ /* 0x004fea0003900000 */
[----:B------:R-:W2:Y:S02]  /*5ba0*/  @!P0 SYNCS.PHASECHK.TRANS64 P0, [R0+URZ], R2 ;  /* 0x00000002000085a7 */ /* 0x000ea400080010ff */
[----:B--2---:R-:W-:Y:S05]  /*5bb0*/  @P0 EXIT ;  /* 0x000000000000094d */ /* 0x004fea0003800000 */
[----:B------:R-:W-:Y:S05]  /*5bc0*/  BRA `(.L_x_36) ;  /* 0xfffffffc00ec7947 */ /* 0x000fea000383ffff */
.L_x_16:
[----:B------:R-:W2:Y:S02]  /*5bd0*/  S2UR UR4, SR_CgaCtaId ;  /* 0x00000000000479c3 */ /* 0x000ea40000008800 */
[----:B--2---:R-:W-:-:S04]  /*5be0*/  UISETP.NE.AND UP0, UPT, UR4, URZ, UPT ;  /* 0x000000ff0400728c */ /* 0x004fc8000bf05270 */
[----:B------:R-:W-:-:S09]  /*5bf0*/  UISETP.NE.OR UP0, UPT, UR18, 0x1, UP0 ;  /* 0x000000011200788c */ /* 0x000fd20008705670 */
[----:B------:R-:W-:Y:S05]  /*5c00*/  BRA.U UP0, `(.L_x_37) ;  /* 0x0000000100b47547 */ /* 0x000fea000b800000 */
[----:B------:R-:W2:Y:S01]  /*5c10*/  S2UR UR5, SR_CgaCtaId ;  /* 0x00000000000579c3 */ /* 0x000ea20000008800 */
[----:B------:R-:W-:Y:S01]  /*5c20*/  UMOV UR4, 0x400 ;  /* 0x0000040000047882 */ /* 0x000fe20000000000 */
[----:B------:R-:W-:Y:S01]  /*5c30*/  HFMA2 R3, -RZ, RZ, 0, 5.9604644775390625e-08 ;  /* 0x00000001ff037431 */ /* 0x000fe200000001ff */
[----:B------:R-:W-:Y:S01]  /*5c40*/  ISETP.NE.AND P0, PT, R0, RZ, PT ;  /* 0x000000ff0000720c */ /* 0x000fe20003f05270 */
[----:B------:R-:W-:Y:S01]  /*5c50*/  IMAD.MOV.U32 R8, RZ, RZ, RZ ;  /* 0x000000ffff087224 */ /* 0x000fe200078e00ff */
[----:B--2---:R-:W-:-:S04]  /*5c60*/  ULEA UR4, UR5, UR4, 0x18 ;  /* 0x0000000405047291 */ /* 0x004fc8000f8ec0ff */
[----:B------:R-:W-:Y:S02]  /*5c70*/  UIADD3 UR5, UPT, UPT, UR4, 0x98, URZ ;  /* 0x0000009804057890 */ /* 0x000fe4000fffe0ff */
[----:B------:R-:W-:Y:S02]  /*5c80*/  UIADD3 UR8, UPT, UPT, UR4, 0x90, URZ ;  /* 0x0000009004087890 */ /* 0x000fe4000fffe0ff */
[----:B------:R-:W-:-:S12]  /*5c90*/  UPRMT UR5, URZ, 0x654, UR5 ;  /* 0x00000654ff057896 */ /* 0x000fd80008000005 */
.L_x_40:
[----:B------:R-:W-:Y:S01]  /*5ca0*/  SHF.L.U32 R6, R3, 0x1f, RZ ;  /* 0x0000001f03067819 */ /* 0x000fe200000006ff */
[----:B------:R-:W-:Y:S02]  /*5cb0*/  IMAD.U32 R4, RZ, RZ, UR8 ;  /* 0x00000008ff047e24 */ /* 0x000fe4000f8e00ff */
[----:B------:R-:W-:Y:S01]  /*5cc0*/  @!P0 IMAD.MOV.U32 R5, RZ, RZ, 0x10 ;  /* 0x00000010ff058424 */ /* 0x000fe200078e00ff */
[----:B------:R-:W2:Y:S02]  /*5cd0*/  SYNCS.PHASECHK.TRANS64.TRYWAIT P1, [UR4+0x98], R6 ;  /* 0x00009806ff0075a7 */ /* 0x000ea40008021104 */
[----:B------:R-:W-:-:S04]  /*5ce0*/  PRMT R4, R0, 0x654, R4 ;  /* 0x0000065400047816 */ /* 0x000fc80000000004 */
[----:B------:R-:W-:Y:S01]  /*5cf0*/  SEL R2, R4, R2, !P0 ;  /* 0x0000000204027207 */ /* 0x000fe20004000000 */
[----:B--2---:R-:W-:Y:S06]  /*5d00*/  @!P1 BRA `(.L_x_38) ;  /* 0x0000006400209947 */ /* 0x004fec0003800000 */
.L_x_134:
[----:B------:R-:W-:Y:S01]  /*5d10*/  UIADD3 UR6, UPT, UPT, UR4, 0xd0, URZ ;  /* 0x000000d004067890 */ /* 0x000fe2000fffe0ff */
[----:B------:R3:W-:Y:S01]  /*5d20*/  @!P0 SYNCS.ARRIVE.TRANS64.RED RZ, [R2+URZ], R5 ;  /* 0x0000000502ff89a7 */ /* 0x0007e200080004ff */
[----:B------:R-:W-:Y:S01]  /*5d30*/  UIADD3 UR7, UPT, UPT, UR4, 0x90, URZ ;  /* 0x0000009004077890 */ /* 0x000fe2000fffe0ff */
[----:B------:R-:W-:-:S08]  /*5d40*/  LOP3.LUT R3, R3, 0x1, RZ, 0x3c, !PT ;  /* 0x0000000103037812 */ /* 0x000fd000078e3cff */
[----:B------:R-:W-:Y:S06]  /*5d50*/  UGETNEXTWORKID.BROADCAST [UR6], [UR7] ;  /* 0x00000000060073ca */ /* 0x000fec0008000100 */
[----:B---3--:R-:W-:-:S04]  /*5d60*/  SHF.L.U32 R5, R8, 0x1f, RZ ;  /* 0x0000001f08057819 */ /* 0x008fc800000006ff */
[----:B------:R-:W3:Y:S02]  /*5d70*/  SYNCS.PHASECHK.TRANS64.TRYWAIT P1, [UR4+0x90], R5 ;  /* 0x00009005ff0075a7 */ /* 0x000ee40008021104 */
[----:B---3--:R-:W-:Y:S05]  /*5d80*/  @!P1 BRA `(.L_x_39) ;  /* 0x0000006400189947 */ /* 0x008fea0003800000 */
.L_x_136:
[----:B--2---:R-:W2:Y:S01]  /*5d90*/  LDS.128 R4, [UR4+0xd0] ;  /* 0x0000d004ff047984 */ /* 0x004ea20008000c00 */
[----:B------:R-:W-:Y:S01]  /*5da0*/  LOP3.LUT R8, R8, 0x1, RZ, 0x3c, !PT ;  /* 0x0000000108087812 */ /* 0x000fe200078e3cff */
[----:B------:R-:W-:Y:S01]  /*5db0*/  @!PT LDS RZ, [RZ] ;  /* 0x00000000fffff984 */ /* 0x000fe20000000800 */
[----:B------:R-:W-:Y:S01]  /*5dc0*/  @!PT LDS RZ, [RZ] ;  /* 0x00000000fffff984 */ /* 0x000fe20000000800 */
[----:B------:R-:W-:Y:S01]  /*5dd0*/  @!PT LDS RZ, [RZ] ;  /* 0x00000000fffff984 */ /* 0x000fe20000000800 */
[----:B------:R-:W-:Y:S01]  /*5de0*/  @!PT LDS RZ, [RZ] ;  /* 0x00000000fffff984 */ /* 0x000fe20000000800 */
[----:B------:R3:W-:Y:S06]  /*5df0*/  MEMBAR.ALL.CTA ;  /* 0x0000000000007992 */ /* 0x0007ec0000008000 */
[----:B---3--:R-:W3:Y:S02]  /*5e00*/  FENCE.VIEW.ASYNC.S ;  /* 0x00000000000073c6 */ /* 0x008ee40000000000 */
[----:B---3--:R-:W-:Y:S01]  /*5e10*/  SYNCS.ARRIVE.TRANS64.RED.A1T0 RZ, [UR5], RZ ;  /* 0x000000ffffff79a7 */ /* 0x008fe20008100405 */
[----:B--2---:R-:W-:-:S13]  /*5e20*/  LOP3.LUT P1, RZ, R6, 0x1, RZ, 0xc0, !PT ;  /* 0x0000000106ff7812 */ /* 0x004fda000782c0ff */
[----:B------:R-:W-:Y:S05]  /*5e30*/  @P1 BRA `(.L_x_40) ;  /* 0xfffffffc00981947 */ /* 0x000fea000383ffff */
[----:B------:R-:W-:-:S04]  /*5e40*/  SHF.L.U32 R0, R3, 0x1f, RZ ;  /* 0x0000001f03007819 */ /* 0x000fc800000006ff */
[----:B------:R-:W2:Y:S02]  /*5e50*/  SYNCS.PHASECHK.TRANS64 P0, [UR4+0x98], R0 ;  /* 0x00009800ff0075a7 */ /* 0x000ea40008001004 */
[----:B-12---:R-:W-:Y:S05]  /*5e60*/  @P0 EXIT ;  /* 0x000000000000094d */ /* 0x006fea0003800000 */
[----:B------:R-:W-:-:S07]  /*5e70*/  MOV R0, UR4 ;  /* 0x0000000400007c02 */ /* 0x000fce0008000f00 */
.L_x_41:
[----:B-1----:R-:W-:-:S04]  /*5e80*/  SHF.L.U32 R2, R3, 0x1f, RZ ;  /* 0x0000001f03027819 */ /* 0x002fc800000006ff */
[----:B------:R1:W2:Y:S03]  /*5e90*/  SYNCS.PHASECHK.TRANS64.TRYWAIT P0, [R0+URZ+0x98], R2 ;  /* 0x00009802000075a7 */ /* 0x0002a600080011ff */
[----:B--2---:R-:W-:Y:S05]  /*5ea0*/  @!P0 NANOSLEEP.SYNCS 0x989680 ;  /* 0x009896800000895d */ /* 0x004fea0003900000 */
[----:B------:R-:W2:Y:S02]  /*5eb0*/  @!P0 SYNCS.PHASECHK.TRANS64 P0, [R0+URZ+0x98], R2 ;  /* 0x00009802000085a7 */ /* 0x000ea400080010ff */
[----:B--2---:R-:W-:Y:S05]  /*5ec0*/  @P0 EXIT ;  /* 0x000000000000094d */ /* 0x004fea0003800000 */
[----:B------:R-:W-:Y:S05]  /*5ed0*/  BRA `(.L_x_41) ;  /* 0xfffffffc00e87947 */ /* 0x000fea000383ffff */
.L_x_37:
[----:B------:R-:W-:-:S09]  /*5ee0*/  UISETP.NE.AND UP0, UPT, UR18, URZ, UPT ;  /* 0x000000ff1200728c */ /* 0x000fd2000bf05270 */
[----:B------:R-:W-:Y:S05]  /*5ef0*/  BRA.U UP0, `(.L_x_42) ;  /* 0x0000001100087547 */ /* 0x000fea000b800000 */
[----:B------:R-:W2:Y:S01]  /*5f00*/  S2UR UR7, SR_CgaCtaId ;  /* 0x00000000000779c3 */ /* 0x000ea20000008800 */
[----:B------:R-:W-:Y:S01]  /*5f10*/  UMOV UR4, 0x40 ;  /* 0x0000004000047882 */ /* 0x000fe20000000000 */
[----:B------:R-:W-:Y:S01]  /*5f20*/  NOP ;  /* 0x0000000000007918 */ /* 0x000fe20000000000 */
[----:B------:R-:W-:Y:S01]  /*5f30*/  UMOV UR6, 0x400 ;  /* 0x0000040000067882 */ /* 0x000fe20000000000 */
[----:B--2---:R-:W-:Y:S02]  /*5f40*/  ULEA UR5, UR7, UR4, 0x18 ;  /* 0x0000000407057291 */ /* 0x004fe4000f8ec0ff */
[----:B------:R-:W-:-:S07]  /*5f50*/  ULEA UR6, UR7, UR6, 0x18 ;  /* 0x0000000607067291 */ /* 0x000fce000f8ec0ff */
[----:B------:R-:W2:Y:S02]  /*5f60*/  LDS.U8 R0, [UR5+0x1c] ;  /* 0x00001c05ff007984 */ /* 0x000ea40008000000 */
[----:B--2---:R-:W-:-:S13]  /*5f70*/  ISETP.NE.AND P0, PT, R0, RZ, PT ;  /* 0x000000ff0000720c */ /* 0x004fda0003f05270 */
[----:B------:R-:W-:Y:S05]  /*5f80*/  @P0 BRA `(.L_x_43) ;  /* 0x0000000000580947 */ /* 0x000fea0003800000 */
[----:B------:R-:W-:-:S13]  /*5f90*/  ELECT P0, URZ, PT ;  /* 0x0000000000ff782f */ /* 0x000fda0003800000 */
[----:B------:R-:W-:Y:S05]  /*5fa0*/  @!P0 BRA `(.L_x_44) ;  /* 0x0000000000608947 */ /* 0x000fea0003800000 */
[----:B------:R-:W-:Y:S01]  /*5fb0*/  UMOV UR4, 0x10 ;  /* 0x0000001000047882 */ /* 0x000fe20000000000 */
[----:B------:R-:W-:Y:S01]  /*5fc0*/  HFMA2 R0, -RZ, RZ, 0, 5.9604644775390625e-08 ;  /* 0x00000001ff007431 */ /* 0x000fe200000001ff */
[----:B------:R-:W-:-:S03]  /*5fd0*/  MOV R2, 0xffff ;  /* 0x0000ffff00027802 */ /* 0x000fc60000000f00 */
[----:B------:R-:W-:Y:S04]  /*5fe0*/  DEPBAR.LE SB2, 0x36 ;  /* 0x0000ad800000791a */ /* 0x000fe80000000000 */
[----:B------:R-:W2:Y:S02]  /*5ff0*/  UTCATOMSWS.FIND_AND_SET.ALIGN UP0, UR4, UR4 ;  /* 0x00000004000475e3 */ /* 0x000ea40008000800 */
[----:B--2---:R-:W-:Y:S01]  /*6000*/  MOV R3, UR4 ;  /* 0x0000000400037c02 */ /* 0x004fe20008000f00 */
[----:B------:R-:W-:Y:S06]  /*6010*/  BRA.U UP0, `(.L_x_45) ;  /* 0x0000000100187547 */ /* 0x000fec000b800000 */
.L_x_46:
[----:B------:R-:W-:Y:S05]  /*6020*/  NANOSLEEP 0x64 ;  /* 0x000000640000795d */ /* 0x000fea0003800000 */
[----:B------:R-:W-:-:S05]  /*6030*/  UMOV UR4, 0x10 ;  /* 0x0000001000047882 */ /* 0x000fca0000000000 */
[----:B------:R-:W-:Y:S04]  /*6040*/  DEPBAR.LE SB2, 0x36 ;  /* 0x0000ad800000791a */ /* 0x000fe80000000000 */
[----:B------:R-:W2:Y:S02]  /*6050*/  UTCATOMSWS.FIND_AND_SET.ALIGN UP0, UR4, UR4 ;  /* 0x00000004000475e3 */ /* 0x000ea40008000800 */
[----:B--2---:R-:W-:Y:S01]  /*6060*/  MOV R3, UR4 ;  /* 0x0000000400037c02 */ /* 0x004fe20008000f00 */
[----:B------:R-:W-:Y:S05]  /*6070*/  BRA.U !UP0, `(.L_x_46) ;  /* 0xfffffffd08e87547 */ /* 0x000fea000b83ffff */
.L_x_45:
[-C--:B------:R-:W-:Y:S02]  /*6080*/  SHF.L.U32 R2, R2, R3.reuse, RZ ;  /* 0x0000000302027219 */ /* 0x080fe400000006ff */
[----:B------:R-:W-:Y:S01]  /*6090*/  SHF.L.U32 R0, R0, R3, RZ ;  /* 0x0000000300007219 */ /* 0x000fe200000006ff */
[----:B------:R-:W-:Y:S02]  /*60a0*/  IMAD.SHL.U32 R3, R3, 0x20, RZ ;  /* 0x0000002003037824 */ /* 0x000fe400078e00ff */
[----:B------:R2:W-:Y:S04]  /*60b0*/  ATOMS.OR RZ, [UR5+0x14], R2 ;  /* 0x00001402ffff798c */ /* 0x0005e8000b000005 */
[----:B------:R2:W-:Y:S04]  /*60c0*/  ATOMS.OR RZ, [UR5+0x18], R0 ;  /* 0x00001800ffff798c */ /* 0x0005e8000b000005 */
[----:B------:R2:W-:Y:S01]  /*60d0*/  STS [UR6+0xe0], R3 ;  /* 0x0000e003ff007988 */ /* 0x0005e20008000806 */
[----:B------:R-:W-:Y:S05]  /*60e0*/  BRA `(.L_x_44) ;  /* 0x0000000000107947 */ /* 0x000fea0003800000 */
.L_x_43:
[----:B------:R-:W-:Y:S02]  /*60f0*/  MOV R0, 0xffffffff ;  /* 0xffffffff00007802 */ /* 0x000fe40000000f00 */
[----:B------:R-:W-:-:S03]  /*6100*/  MOV R2, 0x6130 ;  /* 0x0000613000027802 */ /* 0x000fc60000000f00 */
[----:B------:R2:W-:Y:S04]  /*6110*/  STS [UR6+0xe0], R0 ;  /* 0x0000e000ff007988 */ /* 0x0005e80008000806 */
[----:B-12--5:R-:W-:Y:S05]  /*6120*/  CALL.REL.NOINC `($__internal_1_$__cuda_sm10x_tcgen05_guardrail_trap_phase_invalid_during_alloc) ;  /* 0x0000006800247944 */ /* 0x026fea0003c00000 */
.L_x_44:
[----:B------:R-:W-:Y:S05]  /*6130*/  WARPSYNC.ALL ;  /* 0x0000000000007948 */ /* 0x000fea0003800000 */
[----:B------:R-:W3:Y:S01]  /*6140*/  S2UR UR4, SR_CgaCtaId ;  /* 0x00000000000479c3 */ /* 0x000ee20000008800 */
[----:B------:R-:W-:Y:S01]  /*6150*/  UMOV UR23, 0x400 ;  /* 0x0000040000177882 */ /* 0x000fe20000000000 */
[----:B------:R-:W-:-:S06]  /*6160*/  NOP ;  /* 0x0000000000007918 */ /* 0x000fcc0000000000 */
[----:B------:R-:W-:Y:S06]  /*6170*/  BAR.ARV 0x6, 0xa0 ;  /* 0x0182800000007b1d */ /* 0x000fec0000002000 */
[----:B------:R-:W4:Y:S01]  /*6180*/  LDCU.64 UR6, c[0x0][0x388] ;  /* 0x00007100ff0677ac */ /* 0x000f220008000a00 */
[----:B------:R-:W-:Y:S01]  /*6190*/  IMAD.MOV.U32 R10, RZ, RZ, 0x1 ;  /* 0x00000001ff0a7424 */ /* 0x000fe200078e00ff */
[----:B------:R-:W-:Y:S01]  /*61a0*/  CS2R R8, SRZ ;  /* 0x0000000000087805 */ /* 0x000fe2000001ff00 */
[----:B------:R-:W1:Y:S01]  /*61b0*/  LDCU.64 UR8, c[0x0][0x390] ;  /* 0x00007200ff0877ac */ /* 0x000e620008000a00 */
[----:B------:R-:W-:Y:S01]  /*61c0*/  UMOV UR26, URZ ;  /* 0x000000ff001a7c82 */ /* 0x000fe20008000000 */
[----:B------:R-:W-:Y:S01]  /*61d0*/  UMOV UR22, URZ ;  /* 0x000000ff00167c82 */ /* 0x000fe20008000000 */
[----:B---3--:R-:W-:Y:S01]  /*61e0*/  ULEA UR23, UR4, UR23, 0x18 ;  /* 0x0000001704177291 */ /* 0x008fe2000f8ec0ff */
[----:B------:R-:W-:Y:S01]  /*61f0*/  UMOV UR42, 0x0 ;  /* 0x00000000002a7882 */ /* 0x000fe20000000000 */
[----:B------:R-:W-:-:S02]  /*6200*/  UMOV UR43, 0x4210910 ;  /* 0x04210910002b7882 */ /* 0x000fc40000000000 */
[----:B------:R-:W-:Y:S01]  /*6210*/  UIADD3 UR44, UPT, UPT, UR23, 0x98, URZ ;  /* 0x00000098172c7890 */ /* 0x000fe2000fffe0ff */
[----:B------:R-:W-:Y:S01]  /*6220*/  UMOV UR40, 0x0 ;  /* 0x0000000000287882 */ /* 0x000fe20000000000 */
[----:B------:R-:W-:Y:S01]  /*6230*/  UMOV UR41, 0x4210910 ;  /* 0x0421091000297882 */ /* 0x000fe20000000000 */
[----:B----4-:R-:W-:Y:S02]  /*6240*/  UIADD3 UR4, UPT, UPT, UR6, 0x3f, URZ ;  /* 0x0000003f06047890 */ /* 0x010fe4000fffe0ff */
[----:B------:R-:W2:Y:S01]  /*6250*/  LDS R11, [UR23+0xe0] ;  /* 0x0000e017ff0b7984 */ /* 0x000ea20008000800 */
[----:B------:R-:W-:Y:S02]  /*6260*/  UIADD3 UR6, UPT, UPT, UR23, 0x8800, URZ ;  /* 0x0000880017067890 */ /* 0x000fe4000fffe0ff */
[----:B------:R-:W-:Y:S02]  /*6270*/  USHF.R.S32.HI UR5, URZ, 0x1f, UR4 ;  /* 0x0000001fff057899 */ /* 0x000fe40008011404 */
[----:B------:R-:W-:-:S02]  /*6280*/  USHF.R.U32.HI UR6, URZ, 0x4, UR6 ;  /* 0x00000004ff067899 */ /* 0x000fc40008011606 */
[----:B------:R-:W-:Y:S02]  /*6290*/  ULEA.HI UR4, UR5, UR4, URZ, 0x6 ;  /* 0x0000000405047291 */ /* 0x000fe4000f8f30ff */
[----:B------:R-:W-:Y:S02]  /*62a0*/  UIADD3 UR5, UPT, UPT, UR23, 0x18800, URZ ;  /* 0x0001880017057890 */ /* 0x000fe4000fffe0ff */
[----:B------:R-:W-:Y:S02]  /*62b0*/  USHF.R.S32.HI UR4, URZ, 0x6, UR4 ;  /* 0x00000006ff047899 */ /* 0x000fe40008011404 */
[----:B------:R-:W-:Y:S02]  /*62c0*/  USHF.R.U32.HI UR5, URZ, 0x4, UR5 ;  /* 0x00000004ff057899 */ /* 0x000fe40008011605 */
[----:B------:R-:W-:Y:S02]  /*62d0*/  UIMAD UR4, UR4, UR7, URZ ;  /* 0x00000007040472a4 */ /* 0x000fe4000f8e02ff */
[----:B------:R-:W-:-:S02]  /*62e0*/  ULOP3.LUT UR6, UR6, 0x3fff, URZ, 0xc0, !UPT ;  /* 0x00003fff06067892 */ /* 0x000fc4000f8ec0ff */
[----:B-1----:R-:W-:Y:S02]  /*62f0*/  UIMAD UR4, UR4, UR8, URZ ;  /* 0x00000008040472a4 */ /* 0x002fe4000f8e02ff */
[----:B------:R-:W-:Y:S02]  /*6300*/  ULOP3.LUT UR5, UR5, 0x3fff, URZ, 0xc0, !UPT ;  /* 0x00003fff05057892 */ /* 0x000fe4000f8ec0ff */
[----:B------:R-:W-:Y:S01]  /*6310*/  UIMAD UR4, UR4, UR9, URZ ;  /* 0x00000009040472a4 */ /* 0x000fe2000f8e02ff */
[----:B------:R-:W-:Y:S01]  /*6320*/  UMOV UR38, 0x0 ;  /* 0x0000000000267882 */ /* 0x000fe20000000000 */
[----:B------:R-:W-:Y:S01]  /*6330*/  UMOV UR39, 0x4210910 ;  /* 0x0421091000277882 */ /* 0x000fe20000000000 */
[----:B------:R-:W-:Y:S01]  /*6340*/  UMOV UR36, 0x0 ;  /* 0x0000000000247882 */ /* 0x000fe20000000000 */
[----:B------:R-:W-:Y:S01]  /*6350*/  UMOV UR37, 0x4210910 ;  /* 0x0421091000257882 */ /* 0x000fe20000000000 */
[----:B------:R-:W-:Y:S01]  /*6360*/  UMOV UR34, 0x0 ;  /* 0x0000000000227882 */ /* 0x000fe20000000000 */
[----:B------:R-:W-:Y:S01]  /*6370*/  UMOV UR35, 0x4210910 ;  /* 0x0421091000237882 */ /* 0x000fe20000000000 */
[----:B------:R-:W-:-:S02]  /*6380*/  UPRMT UR44, URZ, 0x654, UR44 ;  /* 0x00000654ff2c7896 */ /* 0x000fc4000800002c */
[----:B------:R-:W-:Y:S02]  /*6390*/  ULOP3.LUT UR24, UR6, 0x10000, URZ, 0xfc, !UPT ;  /* 0x0001000006187892 */ /* 0x000fe4000f8efcff */
[----:B------:R-:W-:Y:S02]  /*63a0*/  ULOP3.LUT UR25, UR5, 0x2000000, URZ, 0xfc, !UPT ;  /* 0x0200000005197892 */ /* 0x000fe4000f8efcff */
[----:B------:R-:W-:Y:S02]  /*63b0*/  UIADD3 UR45, UPT, UPT, UR4, -0x1, URZ ;  /* 0xffffffff042d7890 */ /* 0x000fe4000fffe0ff */
[----:B------:R-:W-:Y:S01]  /*63c0*/  UISETP.GE.AND UP3, UPT, UR4, 0x1, UPT ;  /* 0x000000010400788c */ /* 0x000fe2000bf66270 */
[C---:B--2---:R-:W-:Y:S01]  /*63d0*/  VIADD R3, R11.reuse, 0x80 ;  /* 0x000000800b037836 */ /* 0x044fe20000000000 */
[----:B------:R-:W-:Y:S01]  /*63e0*/  LOP3.LUT R2, R11, 0xffff, RZ, 0xc0, !PT ;  /* 0x0000ffff0b027812 */ /* 0x000fe200078ec0ff */
[----:B------:R-:W-:Y:S01]  /*63f0*/  UMOV UR32, 0x0 ;  /* 0x0000000000207882 */ /* 0x000fe20000000000 */
[----:B------:R-:W-:Y:S01]  /*6400*/  UMOV UR33, 0x4210910 ;  /* 0x0421091000217882 */ /* 0x000fe20000000000 */
[----:B------:R-:W-:Y:S01]  /*6410*/  UMOV UR30, 0x0 ;  /* 0x00000000001e7882 */ /* 0x000fe20000000000 */
[----:B------:R-:W-:Y:S01]  /*6420*/  LOP3.LUT R3, R3, 0xffff, RZ, 0xc0, !PT ;  /* 0x0000ffff03037812 */ /* 0x000fe200078ec0ff */
[----:B------:R-:W-:Y:S01]  /*6430*/  UMOV UR31, 0x4210910 ;  /* 0x04210910001f7882 */ /* 0x000fe20000000000 */
[----:B------:R-:W-:Y:S01]  /*6440*/  UMOV UR28, 0x0 ;  /* 0x00000000001c7882 */ /* 0x000fe20000000000 */
[----:B------:R-:W-:-:S02]  /*6450*/  UMOV UR29, 0x4210910 ;  /* 0x04210910001d7882 */ /* 0x000fc40000000000 */
[----:B------:R1:W-:Y:S03]  /*6460*/  STL.64 [R1], R2 ;  /* 0x0000000201007387 */ /* 0x0003e60000100a00 */
.L_x_53:
[----:B-1----:R-:W-:-:S04]  /*6470*/  SHF.L.U32 R2, R9, 0x1f, RZ ;  /* 0x0000001f09027819 */ /* 0x002fc800000006ff */
[----:B------:R-:W1:Y:S02]  /*6480*/  SYNCS.PHASECHK.TRANS64.TRYWAIT P0, [UR23+0x90], R2 ;  /* 0x00009002ff0075a7 */ /* 0x000e640008001117 */
[----:B-12---:R-:W-:Y:S05]  /*6490*/  @!P0 BRA `(.L_x_47) ;  /* 0x0000005c006c8947 */ /* 0x006fea0003800000 */
.L_x_138:
[----:B------:R-:W2:Y:S01]  /*64a0*/  LDS.128 R4, [UR23+0xd0] ;  /* 0x0000d017ff047984 */ /* 0x000ea20008000c00 */
[----:B------:R-:W-:Y:S01]  /*64b0*/  ULEA UR27, UR26, UR23, 0x3 ;  /* 0x000000171a1b7291 */ /* 0x000fe2000f8e18ff */
[----:B-1----:R-:W-:Y:S01]  /*64c0*/  SHF.L.U32 R2, R10, 0x1f, RZ ;  /* 0x0000001f0a027819 */ /* 0x002fe200000006ff */
[----:B------:R-:W-:Y:S01]  /*64d0*/  @!PT LDS RZ, [RZ] ;  /* 0x00000000fffff984 */ /* 0x000fe20000000800 */
[----:B------:R-:W-:Y:S01]  /*64e0*/  @!PT LDS RZ, [RZ] ;  /* 0x00000000fffff984 */ /* 0x000fe20000000800 */
[----:B------:R-:W-:Y:S01]  /*64f0*/  @!PT LDS RZ, [RZ] ;  /* 0x00000000fffff984 */ /* 0x000fe20000000800 */
[----:B------:R-:W-:Y:S01]  /*6500*/  @!PT LDS RZ, [RZ] ;  /* 0x00000000fffff984 */ /* 0x000fe20000000800 */
[----:B------:R1:W-:Y:S06]  /*6510*/  MEMBAR.ALL.CTA ;  /* 0x0000000000007992 */ /* 0x0003ec0000008000 */
[----:B-1----:R-:W1:Y:S02]  /*6520*/  FENCE.VIEW.ASYNC.S ;  /* 0x00000000000073c6 */ /* 0x002e640000000000 */
[----:B-1----:R-:W-:Y:S01]  /*6530*/  SYNCS.ARRIVE.TRANS64.RED.A1T0 RZ, [UR44], RZ ;  /* 0x000000ffffff79a7 */ /* 0x002fe2000810042c */
[----:B------:R-:W1:Y:S02]  /*6540*/  SYNCS.PHASECHK.TRANS64.TRYWAIT P0, [UR27+0xb0], R2 ;  /* 0x0000b002ff0075a7 */ /* 0x000e64000800111b */
[----:B-12---:R-:W-:Y:S05]  /*6550*/  @!P0 BRA `(.L_x_48) ;  /* 0x0000005c00548947 */ /* 0x006fea0003800000 */
.L_x_140:
[----:B------:R-:W-:Y:S05]  /*6560*/  BRA.U !UP3, `(.L_x_49) ;  /* 0x000000050b587547 */ /* 0x000fea000b800000 */
[----:B-1----:R-:W-:Y:S01]  /*6570*/  IMAD.U32 R0, RZ, RZ, UR26 ;  /* 0x0000001aff007e24 */ /* 0x002fe2000f8e00ff */
[----:B------:R-:W-:-:S04]  /*6580*/  ULEA UR4, UR22, UR23, 0x3 ;  /* 0x0000001716047291 */ /* 0x000fc8000f8e18ff */
[----:B------:R-:W-:-:S05]  /*6590*/  LEA R0, R0, R1, 0x2 ;  /* 0x0000000100007211 */ /* 0x000fca00078e10ff */
[----:B------:R1:W5:Y:S01]  /*65a0*/  LDL R2, [R0] ;  /* 0x0000000000027983 */ /* 0x0003620000100800 */
[----:B------:R-:W-:Y:S01]  /*65b0*/  UPLOP3.LUT UP2, UPT, UPT, UPT, UPT, 0x40, 0x4 ;  /* 0x000000000004789c */ /* 0x000fe20003f4e870 */
[----:B------:R-:W-:Y:S01]  /*65c0*/  UMOV UR20, UR45 ;  /* 0x0000002d00147c82 */ /* 0x000fe20008000000 */
[----:B-1----:R-:W-:-:S04]  /*65d0*/  SHF.L.U32 R0, R8, 0x1f, RZ ;  /* 0x0000001f08007819 */ /* 0x002fc800000006ff */
[----:B------:R1:W2:Y:S01]  /*65e0*/  SYNCS.PHASECHK.TRANS64.TRYWAIT P2, [UR4], R0 ;  /* 0x00000000ff0075a7 */ /* 0x0002a20008041104 */
[----:B------:R-:W-:-:S05]  /*65f0*/  UMOV UR4, UR22 ;  /* 0x0000001600047c82 */ /* 0x000fca0008000000 */
.L_x_52:
[----:B------:R-:W-:Y:S01]  /*6600*/  ULEA UR21, UR4, UR23, 0x3 ;  /* 0x0000001704157291 */ /* 0x000fe2000f8e18ff */
[----:B--23--:R-:W-:Y:S11]  /*6610*/  @P2 BRA `(.L_x_50) ;  /* 0x00000000000c2947 */ /* 0x00cff60003800000 */
[----:B------:R-:W-:Y:S04]  /*6620*/  SHF.L.U32 R3, R8, 0x1f, RZ ;  /* 0x0000001f08037819 */ /* 0x000fe800000006ff */
[----:B------:R-:W2:Y:S02]  /*6630*/  SYNCS.PHASECHK.TRANS64.TRYWAIT P0, [UR21], R3 ;  /* 0x00000003ff0075a7 */ /* 0x000ea40008001115 */
[----:B--2---:R-:W-:Y:S05]  /*6640*/  @!P0 BRA `(.L_x_51) ;  /* 0x0000005c00308947 */ /* 0x004fea0003800000 */
.L_x_50:
[----:B------:R-:W-:Y:S01]  /*6650*/  UISETP.NE.AND UP0, UPT, UR20, URZ, UPT ;  /* 0x000000ff1400728c */ /* 0x000fe2000bf05270 */
[----:B------:R-:W-:Y:S01]  /*6660*/  PLOP3.LUT P2, PT, PT, PT, PT, 0x80, 0x8 ;  /* 0x000000000008781c */ /* 0x000fe20003f4f070 */
[----:B------:R-:W-:Y:S01]  /*6670*/  UIADD3 UR5, UPT, UPT, UR4, 0x1, URZ ;  /* 0x0000000104057890 */ /* 0x000fe2000fffe0ff */
[----:B------:R-:W-:Y:S03]  /*6680*/  ELECT P1, URZ, PT ;  /* 0x0000000000ff782f */ /* 0x000fe60003820000 */
[----:B------:R-:W-:Y:S01]  /*6690*/  UISETP.NE.AND UP1, UPT, UR5, 0x4, UPT ;  /* 0x000000040500788c */ /* 0x000fe2000bf25270 */
[----:B------:R-:W-:Y:S01]  /*66a0*/  PLOP3.LUT P0, PT, PT, PT, UP0, 0x80, 0x8 ;  /* 0x000000000008781c */ /* 0x000fe20003f0f008 */
[----:B------:R-:W-:Y:S02]  /*66b0*/  ULEA UR18, UR4, UR25, 0xb ;  /* 0x0000001904127291 */ /* 0x000fe4000f8e58ff */
[----:B------:R-:W-:Y:S02]  /*66c0*/  USEL UR6, URZ, 0x1, UP1 ;  /* 0x00000001ff067887 */ /* 0x000fe40008800000 */
[----:B------:R-:W-:Y:S02]  /*66d0*/  USEL UR22, UR5, URZ, UP1 ;  /* 0x000000ff05167287 */ /* 0x000fe40008800000 */
[----:B------:R-:W-:Y:S02]  /*66e0*/  ULEA UR16, UR4, UR24, 0xa ;  /* 0x0000001804107291 */ /* 0x000fe4000f8e50ff */
[----:B------:R-:W-:Y:S01]  /*66f0*/  @UP0 ULEA UR5, UR22, UR23, 0x3 ;  /* 0x0000001716050291 */ /* 0x000fe2000f8e18ff */
[----:B------:R-:W-:Y:S01]  /*6700*/  LOP3.LUT R8, R8, UR6, RZ, 0x3c, !PT ;  /* 0x0000000608087c12 */ /* 0x000fe2000f8e3cff */
[----:B------:R-:W-:Y:S01]  /*6710*/  UIADD3 UR8, UPT, UPT, UR18, 0x40, URZ ;  /* 0x0000004012087890 */ /* 0x000fe2000fffe0ff */
[----:B-----5:R-:W-:Y:S01]  /*6720*/  @P1 R2UR.BROADCAST UR6, R2 ;  /* 0x00000000020612ca */ /* 0x020fe200008e0000 */
[----:B------:R-:W-:Y:S01]  /*6730*/  UIADD3 UR4, UPT, UPT, UR16, 0x2, URZ ;  /* 0x0000000210047890 */ /* 0x000fe2000fffe0ff */
[----:B-1----:R-:W-:Y:S01]  /*6740*/  @P0 SHF.L.U32 R0, R8, 0x1f, RZ ;  /* 0x0000001f08000819 */ /* 0x002fe200000006ff */
[----:B------:R-:W-:Y:S02]  /*6750*/  UIADD3 UR12, UPT, UPT, UR18, 0x80, URZ ;  /* 0x00000080120c7890 */ /* 0x000fe4000fffe0ff */
[----:B------:R-:W-:Y:S01]  /*6760*/  UIADD3 UR10, UPT, UPT, UR18, 0xc0, URZ ;  /* 0x000000c0120a7890 */ /* 0x000fe2000fffe0ff */
[----:B------:R3:W4:Y:S01]  /*6770*/  @P0 SYNCS.PHASECHK.TRANS64.TRYWAIT P2, [UR5], R0 ;  /* 0x00000000ff0005a7 */ /* 0x0007220008041105 */
[----:B------:R-:W-:Y:S11]  /*6780*/  ELECT P0, URZ, PT ;  /* 0x0000000000ff782f */ /* 0x000ff60003800000 */
[----:B------:R-:W-:Y:S02]  /*6790*/  @!UPT UIADD3 URZ, UPT, UPT, URZ, URZ, URZ ;  /* 0x000000fffffff290 */ /* 0x000fe4000fffe0ff */
[C---:B------:R-:W-:Y:S02]  /*67a0*/  @P0 R2UR.BROADCAST UR15, R2.reuse ;  /* 0x00000000020f02ca */ /* 0x040fe400008e0000 */
[----:B------:R-:W-:Y:S11]  /*67b0*/  ELECT P0, URZ, PT ;  /* 0x0000000000ff782f */ /* 0x000ff60003800000 */
[----:B------:R-:W-:Y:S02]  /*67c0*/  @!UPT UIADD3 URZ, UPT, UPT, URZ, URZ, URZ ;  /* 0x000000fffffff290 */ /* 0x000fe4000fffe0ff */
[C---:B------:R-:W-:Y:S02]  /*67d0*/  @P0 R2UR.BROADCAST UR14, R2.reuse ;  /* 0x00000000020e02ca */ /* 0x040fe400008e0000 */
[----:B------:R-:W-:Y:S01]  /*67e0*/  ELECT P0, URZ, PT ;  /* 0x0000000000ff782f */ /* 0x000fe20003800000 */
[----:B------:R-:W-:Y:S01]  /*67f0*/  UMOV UR19, 0x20004020 ;  /* 0x2000402000137882 */ /* 0x000fe20000000000 */
[----:B------:R-:W-:Y:S01]  /*6800*/  UMOV UR17, 0x40004080 ;  /* 0x4000408000117882 */ /* 0x000fe20000000000 */
[----:B------:R-:W-:Y:S01]  /*6810*/  UMOV UR9, 0x20004020 ;  /* 0x2000402000097882 */ /* 0x000fe20000000000 */
[----:B------:R1:W-:Y:S01]  /*6820*/  UTCHMMA gdesc[UR16], gdesc[UR18], tmem[UR6], tmem[UR42], idesc[UR43], UP2 ;  /* 0x00ff2a12100075ea */ /* 0x0003e20009000006 */
[----:B------:R-:W-:Y:S01]  /*6830*/  UPLOP3.LUT UP2, UPT, UPT, UPT, UPT, 0x80, 0x8 ;  /* 0x000000000008789c */ /* 0x000fe20003f4f070 */
[----:B------:R-:W-:Y:S01]  /*6840*/  UMOV UR5, 0x40004080 ;  /* 0x4000408000057882 */ /* 0x000fe20000000000 */
[----:B------:R-:W-:Y:S01]  /*6850*/  UMOV UR13, 0x20004020 ;  /* 0x20004020000d7882 */ /* 0x000fe20000000000 */
[----:B------:R2:W-:Y:S01]  /*6860*/  UTCHMMA gdesc[UR4], gdesc[UR8], tmem[UR15], tmem[UR40], idesc[UR41], UPT ;  /* 0x00ff2808040075ea */ /* 0x0005e2000b80000f */
[----:B------:R-:W-:Y:S01]  /*6870*/  UMOV UR7, 0x40004080 ;  /* 0x4000408000077882 */ /* 0x000fe20000000000 */
[----:B------:R-:W-:Y:S01]  /*6880*/  UMOV UR11, 0x20004020 ;  /* 0x20004020000b7882 */ /* 0x000fe20000000000 */
[----:B-1----:R-:W-:Y:S02]  /*6890*/  UIADD3 UR6, UPT, UPT, UR16, 0x4, URZ ;  /* 0x0000000410067890 */ /* 0x002fe4000fffe0ff */
[C---:B------:R-:W-:Y:S02]  /*68a0*/  @P0 R2UR.BROADCAST UR19, R2.reuse ;  /* 0x00000000021302ca */ /* 0x040fe400008e0000 */
[----:B------:R-:W-:Y:S11]  /*68b0*/  ELECT P0, URZ, PT ;  /* 0x0000000000ff782f */ /* 0x000ff60003800000 */
[----:B------:R-:W-:Y:S02]  /*68c0*/  @!UPT UIADD3 URZ, UPT, UPT, URZ, URZ, URZ ;  /* 0x000000fffffff290 */ /* 0x000fe4000fffe0ff */
[C---:B------:R-:W-:Y:S02]  /*68d0*/  @P0 R2UR.BROADCAST UR17, R2.reuse ;  /* 0x00000000021102ca */ /* 0x040fe400008e0000 */
[----:B------:R-:W-:Y:S01]  /*68e0*/  ELECT P0, URZ, PT ;  /* 0x0000000000ff782f */ /* 0x000fe20003800000 */
[----:B--2---:R-:W-:Y:S02]  /*68f0*/  UIADD3 UR4, UPT, UPT, UR16, 0x6, URZ ;  /* 0x0000000610047890 */ /* 0x004fe4000fffe0ff */
[----:B------:R-:W-:Y:S01]  /*6900*/  UIADD3 UR8, UPT, UPT, UR18, 0x100, URZ ;  /* 0x0000010012087890 */ /* 0x000fe2000fffe0ff */
[----:B------:R1:W-:Y:S01]  /*6910*/  UTCHMMA gdesc[UR6], gdesc[UR12], tmem[UR14], tmem[UR38], idesc[UR39], UPT ;  /* 0x00ff260c060075ea */ /* 0x0003e2000b80000e */
[----:B------:R-:W-:Y:S05]  /*6920*/  UMOV UR15, 0x20004020 ;  /* 0x20004020000f7882 */ /* 0x000fea0000000000 */
[----:B------:R2:W-:Y:S01]  /*6930*/  UTCHMMA gdesc[UR4], gdesc[UR10], tmem[UR19], tmem[UR36], idesc[UR37], UPT ;  /* 0x00ff240a040075ea */ /* 0x0005e2000b800013 */
[----:B-1----:R-:W-:Y:S02]  /*6940*/  UIADD3 UR6, UPT, UPT, UR16, 0x40, URZ ;  /* 0x0000004010067890 */ /* 0x002fe4000fffe0ff */
[----:B------:R-:W-:Y:S02]  /*6950*/  UIADD3 UR14, UPT, UPT, UR18, 0x140, URZ ;  /* 0x00000140120e7890 */ /* 0x000fe4000fffe0ff */
[----:B------:R-:W-:Y:S02]  /*6960*/  UIADD3 UR12, UPT, UPT, UR18, 0x180, URZ ;  /* 0x00000180120c7890 */ /* 0x000fe4000fffe0ff */
[----:B--2---:R-:W-:Y:S01]  /*6970*/  UIADD3 UR4, UPT, UPT, UR16, 0x42, URZ ;  /* 0x0000004210047890 */ /* 0x004fe2000fffe0ff */
[C---:B------:R-:W-:Y:S02]  /*6980*/  @P0 R2UR.BROADCAST UR19, R2.reuse ;  /* 0x00000000021302ca */ /* 0x040fe400008e0000 */
[----:B------:R-:W-:Y:S01]  /*6990*/  ELECT P0, URZ, PT ;  /* 0x0000000000ff782f */ /* 0x000fe20003800000 */
[----:B------:R1:W-:Y:S01]  /*69a0*/  UTCHMMA gdesc[UR6], gdesc[UR8], tmem[UR17], tmem[UR34], idesc[UR35], UPT ;  /* 0x00ff2208060075ea */ /* 0x0003e2000b800011 */
[----:B------:R-:W-:Y:S09]  /*69b0*/  UIADD3 UR10, UPT, UPT, UR18, 0x1c0, URZ ;  /* 0x000001c0120a7890 */ /* 0x000ff2000fffe0ff */
[----:B------:R2:W-:Y:S01]  /*69c0*/  UTCHMMA gdesc[UR4], gdesc[UR14], tmem[UR19], tmem[UR32], idesc[UR33], UPT ;  /* 0x00ff200e040075ea */ /* 0x0005e2000b800013 */
[----:B-1----:R-:W-:Y:S01]  /*69d0*/  UIADD3 UR8, UPT, UPT, UR16, 0x44, URZ ;  /* 0x0000004410087890 */ /* 0x002fe2000fffe0ff */
[C---:B------:R-:W-:Y:S02]  /*69e0*/  @P0 R2UR.BROADCAST UR17, R2.reuse ;  /* 0x00000000021102ca */ /* 0x040fe400008e0000 */
[----:B------:R-:W-:Y:S01]  /*69f0*/  ELECT P0, URZ, PT ;  /* 0x0000000000ff782f */ /* 0x000fe20003800000 */
[----:B------:R-:W-:Y:S01]  /*6a00*/  UIADD3 UR6, UPT, UPT, UR16, 0x46, URZ ;  /* 0x0000004610067890 */ /* 0x000fe2000fffe0ff */
[----:B------:R-:W-:Y:S01]  /*6a10*/  UMOV UR9, 0x40004080 ;  /* 0x4000408000097882 */ /* 0x000fe20000000000 */
[----:B--2---:R-:W-:Y:S10]  /*6a20*/  UIADD3 UR5, UPT, UPT, UR21, 0x20, URZ ;  /* 0x0000002015057890 */ /* 0x004ff4000fffe0ff */
[----:B------:R-:W-:Y:S01]  /*6a30*/  @P0 R2UR.BROADCAST UR14, R2 ;  /* 0x00000000020e02ca */ /* 0x000fe200008e0000 */
[----:B------:R-:W-:Y:S01]  /*6a40*/  UIADD3 UR4, UPT, UPT, UR20, 0x1, URZ ;  /* 0x0000000114047890 */ /* 0x000fe2000fffe0ff */
[----:B------:R1:W-:Y:S03]  /*6a50*/  UTCHMMA gdesc[UR8], gdesc[UR12], tmem[UR17], tmem[UR30], idesc[UR31], UPT ;  /* 0x00ff1e0c080075ea */ /* 0x0003e6000b800011 */
[----:B------:R-:W-:Y:S03]  /*6a60*/  UISETP.GT.U32.AND UP0, UPT, UR4, 0x1, UPT ;  /* 0x000000010400788c */ /* 0x000fe6000bf04070 */
[----:B------:R-:W-:Y:S05]  /*6a70*/  UMOV UR4, UR22 ;  /* 0x0000001600047c82 */ /* 0x000fea0008000000 */
[----:B------:R3:W-:Y:S01]  /*6a80*/  UTCHMMA gdesc[UR6], gdesc[UR10], tmem[UR14], tmem[UR28], idesc[UR29], UPT ;  /* 0x00ff1c0a060075ea */ /* 0x0007e2000b80000e */
[----:B------:R3:W-:Y:S01]  /*6a90*/  UTCBAR [UR5], URZ ;  /* 0x000000ff050073e9 */ /* 0x0007e200080000ff */
[----:B-1----:R-:W-:Y:S07]  /*6aa0*/  UIADD3 UR8, UPT, UPT, UR20, -0x1, URZ ;  /* 0xffffffff14087890 */ /* 0x002fee000fffe0ff */
[----:B------:R-:W-:Y:S01]  /*6ab0*/  UMOV UR20, UR8 ;  /* 0x0000000800147c82 */ /* 0x000fe20008000000 */
[----:B----4-:R-:W-:Y:S05]  /*6ac0*/  BRA.U UP0, `(.L_x_52) ;  /* 0xfffffff900cc7547 */ /* 0x010fea000b83ffff */
.L_x_49:
[----:B------:R-:W-:Y:S01]  /*6ad0*/  UIADD3 UR4, UPT, UPT, UR26, 0x1, URZ ;  /* 0x000000011a047890 */ /* 0x000fe2000fffe0ff */
[----:B------:R-:W-:Y:S01]  /*6ae0*/  LOP3.LUT P0, RZ, R6, 0x1, RZ, 0xc0, !PT ;  /* 0x0000000106ff7812 */ /* 0x000fe2000780c0ff */
[----:B---3--:R-:W-:Y:S01]  /*6af0*/  UIADD3 UR5, UPT, UPT, UR27, 0xa0, URZ ;  /* 0x000000a01b057890 */ /* 0x008fe2000fffe0ff */
[----:B------:R-:W-:Y:S01]  /*6b00*/  LOP3.LUT R9, R9, 0x1, RZ, 0x3c, !PT ;  /* 0x0000000109097812 */ /* 0x000fe200078e3cff */
[----:B------:R-:W-:-:S04]  /*6b10*/  UISETP.NE.AND UP0, UPT, UR4, 0x2, UPT ;  /* 0x000000020400788c */ /* 0x000fc8000bf05270 */
[----:B------:R-:W-:Y:S02]  /*6b20*/  USEL UR6, URZ, 0x1, UP0 ;  /* 0x00000001ff067887 */ /* 0x000fe40008000000 */
[----:B------:R-:W-:Y:S01]  /*6b30*/  USEL UR26, UR4, URZ, UP0 ;  /* 0x000000ff041a7287 */ /* 0x000fe20008000000 */
[----:B------:R2:W-:Y:S03]  /*6b40*/  UTCBAR [UR5], URZ ;  /* 0x000000ff050073e9 */ /* 0x0005e600080000ff */
[----:B------:R-:W-:Y:S01]  /*6b50*/  LOP3.LUT R10, R10, UR6, RZ, 0x3c, !PT ;  /* 0x000000060a0a7c12 */ /* 0x000fe2000f8e3cff */
[----:B------:R-:W-:Y:S07]  /*6b60*/  @P0 BRA `(.L_x_53) ;  /* 0xfffffff800400947 */ /* 0x000fee000383ffff */
[----:B------:R-:W3:Y:S01]  /*6b70*/  S2UR UR6, SR_CgaCtaId ;  /* 0x00000000000679c3 */ /* 0x000ee20000008800 */
[----:B------:R-:W-:Y:S01]  /*6b80*/  ELECT P0, URZ, PT ;  /* 0x0000000000ff782f */ /* 0x000fe20003800000 */
[----:B-1----:R-:W-:Y:S01]  /*6b90*/  IMAD.MOV.U32 R0, RZ, RZ, 0x1 ;  /* 0x00000001ff007424 */ /* 0x002fe200078e00ff */
[----:B------:R-:W-:Y:S01]  /*6ba0*/  UIADD3 UR23, UPT, UPT, UR23, 0xb0, URZ ;  /* 0x000000b017177890 */ /* 0x000fe2000fffe0ff */
[----:B------:R-:W-:Y:S01]  /*6bb0*/  SHF.L.U32 R2, R10, 0x1f, RZ ;  /* 0x0000001f0a027819 */ /* 0x000fe200000006ff */
[----:B------:R-:W-:-:S03]  /*6bc0*/  UMOV UR4, 0x40 ;  /* 0x0000004000047882 */ /* 0x000fc60000000000 */
[----:B------:R-:W-:Y:S01]  /*6bd0*/  UVIRTCOUNT.DEALLOC.SMPOOL 0x80 ;  /* 0x000000800000784c */ /* 0x000fe20000000000 */
[----:B---3--:R-:W-:Y:S02]  /*6be0*/  ULEA UR6, UR6, UR4, 0x18 ;  /* 0x0000000406067291 */ /* 0x008fe4000f8ec0ff */
[----:B------:R-:W-:-:S07]  /*6bf0*/  ULEA UR4, UR26, UR23, 0x3 ;  /* 0x000000171a047291 */ /* 0x000fce000f8e18ff */
[----:B------:R1:W-:Y:S02]  /*6c00*/  @P0 STS.U8 [UR6+0x1c], R0 ;  /* 0x00001c00ff000988 */ /* 0x0003e40008000006 */
[----:B------:R-:W3:Y:S02]  /*6c10*/  SYNCS.PHASECHK.TRANS64.TRYWAIT P0, [UR4], R2 ;  /* 0x00000002ff0075a7 */ /* 0x000ee40008001104 */
[----:B-1-3--:R-:W-:Y:S05]  /*6c20*/  @!P0 BRA `(.L_x_54) ;  /* 0x0000005400d08947 */ /* 0x00afea0003800000 */
.L_x_143:
[----:B------:R-:W-:-:S04]  /*6c30*/  UIADD3 UR4, UPT, UPT, UR26, 0x1, URZ ;  /* 0x000000011a047890 */ /* 0x000fc8000fffe0ff */
[----:B------:R-:W-:-:S04]  /*6c40*/  UISETP.NE.AND UP0, UPT, UR4, 0x2, UPT ;  /* 0x000000020400788c */ /* 0x000fc8000bf05270 */
[----:B--2---:R-:W-:Y:S02]  /*6c50*/  USEL UR5, URZ, 0x1, UP0 ;  /* 0x00000001ff057887 */ /* 0x004fe40008000000 */
[----:B------:R-:W-:-:S04]  /*6c60*/  USEL UR4, UR4, URZ, UP0 ;  /* 0x000000ff04047287 */ /* 0x000fc80008000000 */
[----:B------:R-:W-:Y:S01]  /*6c70*/  ULEA UR4, UR4, UR23, 0x3 ;  /* 0x0000001704047291 */ /* 0x000fe2000f8e18ff */
[----:B-1----:R-:W-:-:S04]  /*6c80*/  LOP3.LUT R2, R10, UR5, RZ, 0x3c, !PT ;  /* 0x000000050a027c12 */ /* 0x002fc8000f8e3cff */
[----:B------:R-:W-:-:S04]  /*6c90*/  SHF.L.U32 R2, R2, 0x1f, RZ ;  /* 0x0000001f02027819 */ /* 0x000fc800000006ff */
[----:B------:R-:W1:Y:S02]  /*6ca0*/  SYNCS.PHASECHK.TRANS64.TRYWAIT P0, [UR4], R2 ;  /* 0x00000002ff0075a7 */ /* 0x000e640008001104 */
[----:B-1----:R-:W-:Y:S05]  /*6cb0*/  @!P0 BRA `(.L_x_55) ;  /* 0x0000005400c48947 */ /* 0x002fea0003800000 */
.L_x_145:
[----:B------:R-:W-:Y:S01]  /*6cc0*/  NOP ;  /* 0x0000000000007918 */ /* 0x000fe20000000000 */
[----:B-1----:R-:W1:Y:S01]  /*6cd0*/  LDS R0, [UR6+0x14] ;  /* 0x00001406ff007984 */ /* 0x002e620008000800 */
[----:B------:R-:W-:Y:S01]  /*6ce0*/  LOP3.LUT R3, R11, 0xffff, RZ, 0xc0, !PT ;  /* 0x0000ffff0b037812 */ /* 0x000fe200078ec0ff */
[----:B------:R-:W-:-:S03]  /*6cf0*/  IMAD.MOV.U32 R2, RZ, RZ, 0xffff ;  /* 0x0000ffffff027424 */ /* 0x000fc600078e00ff */
[----:B------:R-:W-:-:S04]  /*6d00*/  SHF.R.U32.HI R3, RZ, 0x5, R3 ;  /* 0x00000005ff037819 */ /* 0x000fc80000011603 */
[----:B------:R-:W-:-:S04]  /*6d10*/  SHF.L.U32 R2, R2, R3, RZ ;  /* 0x0000000302027219 */ /* 0x000fc800000006ff */
[----:B-1----:R-:W-:-:S04]  /*6d20*/  LOP3.LUT R0, R0, R2, RZ, 0xc0, !PT ;  /* 0x0000000200007212 */ /* 0x002fc800078ec0ff */
[----:B------:R-:W-:Y:S01]  /*6d30*/  ISETP.NE.AND P0, PT, R0, R2, PT ;  /* 0x000000020000720c */ /* 0x000fe20003f05270 */
[----:B------:R-:W-:-:S05]  /*6d40*/  IMAD.MOV.U32 R0, RZ, RZ, 0x1 ;  /* 0x00000001ff007424 */ /* 0x000fca00078e00ff */
[----:B------:R-:W-:-:S07]  /*6d50*/  SHF.L.U32 R0, R0, R3, RZ ;  /* 0x0000000300007219 */ /* 0x000fce00000006ff */
[----:B------:R-:W-:Y:S05]  /*6d60*/  @P0 BRA `(.L_x_56) ;  /* 0x00000000005c0947 */ /* 0x000fea0003800000 */
[----:B------:R-:W1:Y:S02]  /*6d70*/  LDS R3, [UR6+0x18] ;  /* 0x00001806ff037984 */ /* 0x000e640008000800 */
[----:B-1----:R-:W-:-:S04]  /*6d80*/  LOP3.LUT R3, R3, R0, RZ, 0xc0, !PT ;  /* 0x0000000003037212 */ /* 0x002fc800078ec0ff */
[----:B------:R-:W-:-:S13]  /*6d90*/  ISETP.NE.AND P0, PT, R3, R0, PT ;  /* 0x000000000300720c */ /* 0x000fda0003f05270 */
[----:B------:R-:W-:Y:S05]  /*6da0*/  @P0 BRA `(.L_x_57) ;  /* 0x0000000000400947 */ /* 0x000fea0003800000 */
[----:B------:R-:W-:Y:S01]  /*6db0*/  R2UR UR4, R2 ;  /* 0x00000000020472ca */ /* 0x000fe200000e0000 */
[----:B------:R-:W1:Y:S01]  /*6dc0*/  S2R R3, SR_LANEID ;  /* 0x0000000000037919 */ /* 0x000e620000000000 */
[----:B------:R-:W-:-:S04]  /*6dd0*/  LOP3.LUT R0, RZ, R0, RZ, 0x33, !PT ;  /* 0x00000000ff007212 */ /* 0x000fc800078e33ff */
[----:B------:R-:W2:Y:S07]  /*6de0*/  REDUX UR7, R0 ;  /* 0x00000000000773c4 */ /* 0x000eae0000000000 */
[----:B------:R-:W-:-:S03]  /*6df0*/  ULOP3.LUT UR5, URZ, UR4, URZ, 0x33, !UPT ;  /* 0x00000004ff057292 */ /* 0x000fc6000f8e33ff */
[----:B------:R-:W-:Y:S02]  /*6e00*/  VOTEU.ANY UR4, UPT, PT ;  /* 0x0000000000047886 */ /* 0x000fe400038e0100 */
[----:B------:R-:W-:Y:S01]  /*6e10*/  UFLO.U32 UR4, UR4 ;  /* 0x00000004000472bd */ /* 0x000fe200080e0000 */
[----:B------:R-:W-:-:S04]  /*6e20*/  IMAD.U32 R2, RZ, RZ, UR5 ;  /* 0x00000005ff027e24 */ /* 0x000fc8000f8e00ff */
[----:B------:R-:W3:Y:S02]  /*6e30*/  REDUX UR8, R2 ;  /* 0x00000000020873c4 */ /* 0x000ee40000000000 */
[----:B------:R4:W-:Y:S01]  /*6e40*/  UTCATOMSWS.AND URZ, UR5 ;  /* 0x0000000500ff79e3 */ /* 0x0009e20008000000 */
[----:B--2---:R-:W-:Y:S01]  /*6e50*/  IMAD.U32 R0, RZ, RZ, UR7 ;  /* 0x00000007ff007e24 */ /* 0x004fe2000f8e00ff */
[----:B-1----:R-:W-:Y:S01]  /*6e60*/  ISETP.EQ.U32.AND P0, PT, R3, UR4, PT ;  /* 0x0000000403007c0c */ /* 0x002fe2000bf02070 */
[----:B---3--:R-:W-:-:S12]  /*6e70*/  IMAD.U32 R2, RZ, RZ, UR8 ;  /* 0x00000008ff027e24 */ /* 0x008fd8000f8e00ff */
[----:B------:R4:W-:Y:S04]  /*6e80*/  @P0 ATOMS.AND RZ, [UR6+0x14], R2 ;  /* 0x00001402ffff098c */ /* 0x0009e8000a800006 */
[----:B------:R4:W-:Y:S01]  /*6e90*/  @P0 ATOMS.AND RZ, [UR6+0x18], R0 ;  /* 0x00001800ffff098c */ /* 0x0009e2000a800006 */
[----:B------:R-:W-:Y:S05]  /*6ea0*/  BRA `(.L_x_58) ;  /* 0x0000000000147947 */ /* 0x000fea0003800000 */
.L_x_57:
[----:B------:R-:W-:Y:S02]  /*6eb0*/  MOV R2, 0x6ed0 ;  /* 0x00006ed000027802 */ /* 0x000fe40000000f00 */
[----:B-----5:R-:W-:Y:S05]  /*6ec0*/  CALL.REL.NOINC `($__internal_0_$__cuda_sm10x_tcgen05_guardrail_trap_col_being_dealloced_not_returned_by_alloc) ;  /* 0x0000005800b07944 */ /* 0x020fea0003c00000 */
[----:B------:R-:W-:Y:S05]  /*6ed0*/  BRA `(.L_x_58) ;  /* 0x0000000000087947 */ /* 0x000fea0003800000 */
.L_x_56:
[----:B------:R-:W-:Y:S02]  /*6ee0*/  MOV R2, 0x6f00 ;  /* 0x00006f0000027802 */ /* 0x000fe40000000f00 */
[----:B-----5:R-:W-:Y:S05]  /*6ef0*/  CALL.REL.NOINC `($__internal_2_$__cuda_sm10x_tcgen05_guardrail_trap_unallocated_columns_being_dealloced) ;  /* 0x0000005800bc7944 */ /* 0x020fea0003c00000 */
.L_x_58:
[----:B------:R-:W-:Y:S01]  /*6f00*/  NOP ;  /* 0x0000000000007918 */ /* 0x000fe20000000000 */
[----:B----4-:R-:W-:Y:S05]  /*6f10*/  EXIT ;  /* 0x000000000000794d */ /* 0x010fea0003800000 */
.L_x_42:
[----:B------:R-:W-:-:S09]  /*6f20*/  UISETP.NE.OR UP0, UPT, UR18, 0x3, !UP3 ;  /* 0x000000031200788c */ /* 0x000fd2000df05670 */
[----:B------:R-:W-:Y:S05]  /*6f30*/  BRA.U UP0, `(.L_x_59) ;  /* 0x0000001100e07547 */ /* 0x000fea000b800000 */
[----:B------:R-:W2:Y:S01]  /*6f40*/  LDCU.64 UR4, c[0x0][0x988] ;  /* 0x00013100ff0477ac */ /* 0x000ea20008000a00 */
[----:B------:R-:W3:Y:S01]  /*6f50*/  S2UR UR10, SR_CgaCtaId ;  /* 0x00000000000a79c3 */ /* 0x000ee20000008800 */
[----:B------:R-:W-:Y:S01]  /*6f60*/  R2UR UR45, R56 ;  /* 0x00000000382d72ca */ /* 0x000fe200000e0000 */
[----:B------:R-:W-:Y:S01]  /*6f70*/  HFMA2 R9, -RZ, RZ, 0, 0 ;  /* 0x00000000ff097431 */ /* 0x000fe200000001ff */
[----:B------:R-:W4:Y:S01]  /*6f80*/  LDCU UR38, c[0x0][0x370] ;  /* 0x00006e00ff2677ac */ /* 0x000f220008000800 */
[----:B------:R-:W-:Y:S01]  /*6f90*/  R2UR UR44, R57 ;  /* 0x00000000392c72ca */ /* 0x000fe200000e0000 */
[----:B------:R-:W-:Y:S01]  /*6fa0*/  IMAD.MOV.U32 R10, RZ, RZ, 0x1 ;  /* 0x00000001ff0a7424 */ /* 0x000fe200078e00ff */
[----:B------:R-:W4:Y:S02]  /*6fb0*/  LDCU.128 UR28, c[0x0][0xc10] ;  /* 0x00018200ff1c77ac */ /* 0x000f240008000c00 */
[----:B------:R-:W1:Y:S01]  /*6fc0*/  LDC.64 R12, c[0x0][0x348] ;  /* 0x0000d200ff0c7b82 */ /* 0x000e620000000a00 */
[----:B------:R-:W-:Y:S01]  /*6fd0*/  IMAD.MOV.U32 R3, RZ, RZ, 0x2000 ;  /* 0x00002000ff037424 */ /* 0x000fe200078e00ff */
[----:B------:R-:W3:Y:S01]  /*6fe0*/  LDCU UR37, c[0x0][0x374] ;  /* 0x00006e80ff2577ac */ /* 0x000ee20008000800 */
[----:B------:R-:W1:Y:S01]  /*6ff0*/  LDCU.64 UR24, c[0x0][0x990] ;  /* 0x00013200ff1877ac */ /* 0x000e620008000a00 */
[----:B------:R-:W1:Y:S01]  /*7000*/  LDCU UR17, c[0x0][0xc0c] ;  /* 0x00018180ff1177ac */ /* 0x000e620008000800 */
[----:B------:R-:W1:Y:S01]  /*7010*/  LDCU.128 UR32, c[0x0][0xa80] ;  /* 0x00015000ff2077ac */ /* 0x000e620008000c00 */
[----:B--2---:R-:W-:Y:S01]  /*7020*/  UISETP.NE.U32.AND UP0, UPT, UR4, URZ, UPT ;  /* 0x000000ff0400728c */ /* 0x004fe2000bf05070 */
[----:B------:R-:W2:Y:S01]  /*7030*/  LDCU UR56, c[0x0][0xc20] ;  /* 0x00018400ff3877ac */ /* 0x000ea20008000800 */
[----:B------:R-:W2:Y:S01]  /*7040*/  LDCU UR4, c[0x0][0xc30] ;  /* 0x00018600ff0477ac */ /* 0x000ea20008000800 */
[----:B------:R-:W2:Y:S01]  /*7050*/  LDCU.128 UR40, c[0x0][0xa90] ;  /* 0x00015200ff2877ac */ /* 0x000ea20008000c00 */
[----:B------:R-:W-:Y:S01]  /*7060*/  UMOV UR20, 0x400 ;  /* 0x0000040000147882 */ /* 0x000fe20000000000 */
[----:B----4-:R-:W-:-:S02]  /*7070*/  UIMAD.WIDE.U32 UR6, UR38, UR28, URZ ;  /* 0x0000001c260672a5 */ /* 0x010fc4000f8e00ff */
[----:B---3--:R-:W-:Y:S02]  /*7080*/  UIMAD.WIDE.U32 UR8, UR37, UR31, URZ ;  /* 0x0000001f250872a5 */ /* 0x008fe4000f8e00ff */
[----:B------:R-:W-:Y:S02]  /*7090*/  ULEA UR20, UR10, UR20, 0x18 ;  /* 0x000000140a147291 */ /* 0x000fe4000f8ec0ff */
[----:B------:R-:W-:Y:S02]  /*70a0*/  UISETP.NE.AND.EX UP4, UPT, UR5, URZ, UPT, UP0 ;  /* 0x000000ff0500728c */ /* 0x000fe4000bf85300 */
[----:B-1----:R-:W-:Y:S02]  /*70b0*/  UISETP.GE.AND UP0, UPT, UR39, 0x1, UPT ;  /* 0x000000012700788c */ /* 0x002fe4000bf06270 */
[----:B------:R-:W-:Y:S02]  /*70c0*/  UISETP.NE.U32.AND UP5, UPT, UR24, URZ, UPT ;  /* 0x000000ff1800728c */ /* 0x000fe4000bfa5070 */
[----:B------:R-:W-:-:S02]  /*70d0*/  UISETP.NE.AND UP0, UPT, UR17, 0x1, UPT ;  /* 0x000000011100788c */ /* 0x000fc4000bf05270 */
[----:B------:R-:W-:Y:S02]  /*70e0*/  UIADD3 UR47, UPT, UPT, UR20, 0x58, URZ ;  /* 0x00000058142f7890 */ /* 0x000fe4000fffe0ff */
[----:B------:R-:W-:Y:S02]  /*70f0*/  UIADD3 UR46, UPT, UPT, UR20, 0x98, URZ ;  /* 0x00000098142e7890 */ /* 0x000fe4000fffe0ff */
[----:B------:R-:W-:Y:S02]  /*7100*/  UIADD3 UR36, UPT, UPT, UR20, 0x40, URZ ;  /* 0x0000004014247890 */ /* 0x000fe4000fffe0ff */
[----:B------:R-:W-:Y:S02]  /*7110*/  UIADD3 UR27, UPT, UPT, UR20, 0x48, URZ ;  /* 0x00000048141b7890 */ /* 0x000fe4000fffe0ff */
[----:B------:R-:W-:Y:S02]  /*7120*/  UIADD3 UR26, UPT, UPT, UR20, 0x50, URZ ;  /* 0x00000050141a7890 */ /* 0x000fe4000fffe0ff */
[----:B------:R-:W-:Y:S01]  /*7130*/  UISETP.NE.AND UP0, UPT, UR30, 0x1, UPT ;  /* 0x000000011e00788c */ /* 0x000fe2000bf05270 */
[----:B------:R-:W-:Y:S01]  /*7140*/  UMOV UR54, UR7 ;  /* 0x0000000700367c82 */ /* 0x000fe20008000000 */
[----:B------:R-:W-:Y:S01]  /*7150*/  UMOV UR53, UR9 ;  /* 0x0000000900357c82 */ /* 0x000fe20008000000 */
[----:B------:R-:W-:-:S02]  /*7160*/  UISETP.NE.AND UP0, UPT, UR32, 0x1, UPT ;  /* 0x000000012000788c */ /* 0x000fc4000bf05270 */
[----:B------:R-:W-:Y:S01]  /*7170*/  UISETP.NE.AND UP0, UPT, UR35, 0x1, UPT ;  /* 0x000000012300788c */ /* 0x000fe2000bf05270 */
[----:B------:R-:W1:Y:S01]  /*7180*/  LDCU UR57, c[0x0][0xaa0] ;  /* 0x00015400ff3977ac */ /* 0x000e620008000800 */
[----:B------:R-:W-:Y:S02]  /*7190*/  UPLOP3.LUT UP3, UPT, UPT, UPT, UPT, 0x40, 0x4 ;  /* 0x000000000004789c */ /* 0x000fe40003f6e870 */
[----:B------:R-:W-:Y:S01]  /*71a0*/  UISETP.NE.AND UP6, UPT, UR39, 0x1, UPT ;  /* 0x000000012700788c */ /* 0x000fe2000bfc5270 */
[----:B------:R-:W3:Y:S01]  /*71b0*/  LDCU.64 UR18, c[0x0][0xc28] ;  /* 0x00018500ff1277ac */ /* 0x000ee20008000a00 */
[----:B------:R-:W-:Y:S02]  /*71c0*/  UISETP.NE.AND.EX UP5, UPT, UR25, URZ, UPT, UP5 ;  /* 0x000000ff1900728c */ /* 0x000fe4000bfa5350 */
[----:B------:R-:W-:Y:S02]  /*71d0*/  UPRMT UR47, UR10, 0x654, UR47 ;  /* 0x000006540a2f7896 */ /* 0x000fe4000800002f */
[----:B------:R-:W-:-:S02]  /*71e0*/  UPRMT UR46, URZ, 0x654, UR46 ;  /* 0x00000654ff2e7896 */ /* 0x000fc4000800002e */
[----:B------:R-:W-:Y:S02]  /*71f0*/  UPRMT UR50, UR10, 0x654, UR36 ;  /* 0x000006540a327896 */ /* 0x000fe40008000024 */
[----:B------:R-:W-:Y:S02]  /*7200*/  UPRMT UR49, UR10, 0x654, UR27 ;  /* 0x000006540a317896 */ /* 0x000fe4000800001b */
[----:B------:R-:W-:Y:S02]  /*7210*/  UPRMT UR48, UR10, 0x654, UR26 ;  /* 0x000006540a307896 */ /* 0x000fe4000800001a */
[----:B------:R-:W-:Y:S02]  /*7220*/  USHF.R.U32.HI UR54, URZ, UR29, UR54 ;  /* 0x0000001dff367299 */ /* 0x000fe40008011636 */
[----:B--2---:R-:W-:Y:S02]  /*7230*/  USHF.R.U32.HI UR53, URZ, UR56, UR53 ;  /* 0x00000038ff357299 */ /* 0x004fe40008011635 */
[----:B------:R-:W-:-:S02]  /*7240*/  UISETP.NE.AND UP2, UPT, UR4, 0x1, UPT ;  /* 0x000000010400788c */ /* 0x000fc4000bf45270 */
[----:B-1-3--:R-:W-:-:S11]  /*7250*/  UISETP.NE.AND UP0, UPT, UR42, 0x1, UPT ;  /* 0x000000012a00788c */ /* 0x00afd6000bf05270 */
.L_x_70:
[----:B------:R-:W-:Y:S04]  /*7260*/  SHF.L.U32 R2, R9, 0x1f, RZ ;  /* 0x0000001f09027819 */ /* 0x000fe800000006ff */
[----:B-1----:R-:W1:Y:S02]  /*7270*/  SYNCS.PHASECHK.TRANS64.TRYWAIT P0, [UR20+0x90], R2 ;  /* 0x00009002ff0075a7 */ /* 0x002e640008001114 */
[----:B-1----:R-:W-:Y:S05]  /*7280*/  @!P0 BRA `(.L_x_60) ;  /* 0x0000005000688947 */ /* 0x002fea0003800000 */
.L_x_147:
[----:B------:R-:W2:Y:S01]  /*7290*/  LDS.128 R4, [UR20+0xd0] ;  /* 0x0000d014ff047984 */ /* 0x000ea20008000c00 */
[----:B------:R-:W-:Y:S01]  /*72a0*/  @!PT LDS RZ, [RZ] ;  /* 0x00000000fffff984 */ /* 0x000fe20000000800 */
[----:B------:R-:W-:Y:S01]  /*72b0*/  @!PT LDS RZ, [RZ] ;  /* 0x00000000fffff984 */ /* 0x000fe20000000800 */
[----:B------:R-:W-:Y:S01]  /*72c0*/  @!PT LDS RZ, [RZ] ;  /* 0x00000000fffff984 */ /* 0x000fe20000000800 */
[----:B------:R-:W-:Y:S01]  /*72d0*/  @!PT LDS RZ, [RZ] ;  /* 0x00000000fffff984 */ /* 0x000fe20000000800 */
[----:B------:R3:W-:Y:S06]  /*72e0*/  MEMBAR.ALL.CTA ;  /* 0x0000000000007992 */ /* 0x0007ec0000008000 */
[----:B---3--:R-:W3:Y:S02]  /*72f0*/  FENCE.VIEW.ASYNC.S ;  /* 0x00000000000073c6 */ /* 0x008ee40000000000 */
[----:B---3--:R-:W-:Y:S01]  /*7300*/  SYNCS.ARRIVE.TRANS64.RED.A1T0 RZ, [UR46], RZ ;  /* 0x000000ffffff79a7 */ /* 0x008fe2000810042e */
[----:B--2---:R-:W-:Y:S11]  /*7310*/  LOP3.LUT P0, RZ, R6, 0x1, RZ, 0xc0, !PT ;  /* 0x0000000106ff7812 */ /* 0x004ff6000780c0ff */
[----:B------:R-:W-:Y:S02]  /*7320*/  @!UPT UIADD3 URZ, UPT, UPT, URZ, URZ, URZ ;  /* 0x000000fffffff290 */ /* 0x000fe4000fffe0ff */
[----:B------:R-:W-:Y:S01]  /*7330*/  VOTEU.ANY UP0, P0 ;  /* 0x0000000000ff7886 */ /* 0x000fe20000000100 */
[----:B------:R-:W-:Y:S11]  /*7340*/  PLOP3.LUT P0, PT, PT, PT, UP0, 0x80, 0x8 ;  /* 0x000000000008781c */ /* 0x000ff60003f0f008 */
[----:B------:R-:W-:Y:S02]  /*7350*/  @!UPT UIADD3 URZ, UPT, UPT, URZ, URZ, URZ ;  /* 0x000000fffffff290 */ /* 0x000fe4000fffe0ff */
[----:B-1----:R-:W-:Y:S02]  /*7360*/  @P0 MOV R2, R4 ;  /* 0x0000000400020202 */ /* 0x002fe40000000f00 */
[----:B------:R-:W-:Y:S02]  /*7370*/  @P0 LOP3.LUT R0, R5, 0xffff, RZ, 0xc0, !PT ;  /* 0x0000ffff05000812 */ /* 0x000fe400078ec0ff */
[----:B------:R-:W-:Y:S02]  /*7380*/  @P0 R2UR UR5, R2 ;  /* 0x00000000020502ca */ /* 0x000fe400000e0000 */
[----:B------:R-:W-:Y:S11]  /*7390*/  @P0 R2UR UR4, R0 ;  /* 0x00000000000402ca */ /* 0x000ff600000e0000 */
[----:B------:R-:W-:Y:S02]  /*73a0*/  @UP0 UMOV UR16, UR5 ;  /* 0x0000000500100c82 */ /* 0x000fe40008000000 */
[----:B------:R-:W-:Y:S01]  /*73b0*/  @UP0 UMOV UR15, UR4 ;  /* 0x00000004000f0c82 */ /* 0x000fe20008000000 */
[----:B------:R-:W-:Y:S09]  /*73c0*/  UISETP.GE.AND UP0, UPT, UR39, 0x1, UPT ;  /* 0x000000012700788c */ /* 0x000ff2000bf06270 */
[----:B------:R-:W-:Y:S05]  /*73d0*/  BRA.U !UP0, `(.L_x_61) ;  /* 0x0000000108b47547 */ /* 0x000fea000b800000 */
[----:B------:R-:W-:Y:S02]  /*73e0*/  UIMAD.WIDE.U32 UR8, UR15, UR31, URZ ;  /* 0x0000001f0f0872a5 */ /* 0x000fe4000f8e00ff */
[----:B------:R-:W-:Y:S02]  /*73f0*/  UP2UR UR14, UPR, URZ, 0x2 ;  /* 0x00000002ff0e7883 */ /* 0x000fe40008000000 */
[----:B------:R-:W-:Y:S02]  /*7400*/  UISETP.NE.AND UP1, UPT, UR30, 0x1, UPT ;  /* 0x000000011e00788c */ /* 0x000fe4000bf25270 */
[----:B------:R-:W-:Y:S02]  /*7410*/  UIMAD.WIDE.U32 UR10, UR16, UR28, URZ ;  /* 0x0000001c100a72a5 */ /* 0x000fe4000f8e00ff */
[----:B------:R-:W-:Y:S02]  /*7420*/  USEL UR4, UR37, UR53, !UP1 ;  /* 0x0000003525047287 */ /* 0x000fe4000c800000 */
[----:B------:R-:W-:Y:S02]  /*7430*/  UISETP.NE.AND UP0, UPT, UR17, 0x1, UPT ;  /* 0x000000011100788c */ /* 0x000fe4000bf05270 */
[----:B------:R-:W-:Y:S02]  /*7440*/  UIMAD.WIDE.U32 UR12, UR4, UR18, URZ ;  /* 0x00000012040c72a5 */ /* 0x000fe4000f8e00ff */
[----:B------:R-:W-:Y:S01]  /*7450*/  USEL UR7, UR38, UR54, !UP0 ;  /* 0x0000003626077287 */ /* 0x000fe2000c000000 */
[----:B------:R-:W-:Y:S02]  /*7460*/  UMOV UR5, UR9 ;  /* 0x0000000900057c82 */ /* 0x000fe40008000000 */
[----:B------:R-:W-:Y:S02]  /*7470*/  USHF.R.U32.HI UR6, URZ, UR56, UR5 ;  /* 0x00000038ff067299 */ /* 0x000fe40008011605 */
[----:B------:R-:W-:Y:S02]  /*7480*/  UIMAD.WIDE.U32 UR22, UR7, UR18, URZ ;  /* 0x00000012071672a5 */ /* 0x000fe4000f8e00ff */
[----:B------:R-:W-:Y:S02]  /*7490*/  USEL UR6, UR15, UR6, !UP1 ;  /* 0x000000060f067287 */ /* 0x000fe4000c800000 */
[----:B------:R-:W-:Y:S01]  /*74a0*/  UISETP.NE.AND UP1, UPT, UR14, URZ, UPT ;  /* 0x000000ff0e00728c */ /* 0x000fe2000bf25270 */
[----:B------:R-:W-:Y:S01]  /*74b0*/  UMOV UR5, UR11 ;  /* 0x0000000b00057c82 */ /* 0x000fe20008000000 */
[----:B------:R-:W-:Y:S02]  /*74c0*/  UIMAD.WIDE.U32 UR10, UR6, UR18, URZ ;  /* 0x00000012060a72a5 */ /* 0x000fe4000f8e00ff */
[----:B------:R-:W-:Y:S03]  /*74d0*/  USHF.R.U32.HI UR8, URZ, UR29, UR5 ;  /* 0x0000001dff087299 */ /* 0x000fe60008011605 */
[----:B------:R-:W-:Y:S02]  /*74e0*/  UMOV UR5, UR13 ;  /* 0x0000000d00057c82 */ /* 0x000fe40008000000 */
[----:B------:R-:W-:Y:S03]  /*74f0*/  @UP6 USHF.R.U32.HI UR4, URZ, UR19, UR5 ;  /* 0x00000013ff046299 */ /* 0x000fe60008011605 */
[----:B------:R-:W-:Y:S01]  /*7500*/  UMOV UR5, UR23 ;  /* 0x0000001700057c82 */ /* 0x000fe20008000000 */
[----:B------:R-:W-:Y:S02]  /*7510*/  UIMAD UR4, UR39, UR4, URZ ;  /* 0x00000004270472a4 */ /* 0x000fe4000f8e02ff */
[----:B------:R-:W-:Y:S02]  /*7520*/  @UP6 USHF.R.U32.HI UR7, URZ, UR19, UR5 ;  /* 0x00000013ff076299 */ /* 0x000fe40008011605 */
[----:B------:R-:W-:Y:S02]  /*7530*/  USEL UR5, UR16, UR8, !UP0 ;  /* 0x0000000810057287 */ /* 0x000fe4000c000000 */
[----:B------:R-:W-:Y:S02]  /*7540*/  UIMAD UR8, UR39, UR7, URZ ;  /* 0x00000007270872a4 */ /* 0x000fe4000f8e02ff */
[----:B------:R-:W-:Y:S03]  /*7550*/  UISETP.GE.AND UP0, UPT, UR6, UR4, UPT ;  /* 0x000000040600728c */ /* 0x000fe6000bf06270 */
[----:B------:R-:W-:Y:S01]  /*7560*/  UMOV UR4, UR11 ;  /* 0x0000000b00047c82 */ /* 0x000fe20008000000 */
[----:B------:R-:W-:Y:S02]  /*7570*/  UISETP.GE.OR UP0, UPT, UR5, UR8, UP0 ;  /* 0x000000080500728c */ /* 0x000fe40008706670 */
[----:B------:R-:W-:Y:S02]  /*7580*/  USHF.R.U32.HI UR4, URZ, UR19, UR4 ;  /* 0x00000013ff047299 */ /* 0x000fe40008011604 */
[----:B------:R-:W-:Y:S02]  /*7590*/  UIMAD.WIDE.U32 UR8, UR5, UR18, URZ ;  /* 0x00000012050872a5 */ /* 0x000fe4000f8e00ff */
[----:B------:R-:W-:Y:S04]  /*75a0*/  USEL UR10, UR6, UR4, !UP6 ;  /* 0x00000004060a7287 */ /* 0x000fe8000f000000 */
[----:B------:R-:W-:Y:S01]  /*75b0*/  UIADD3 UR11, UPT, UPT, -UR10, URZ, URZ ;  /* 0x000000ff0a0b7290 */ /* 0x000fe2000fffe1ff */
[----:B------:R-:W-:Y:S02]  /*75c0*/  @!UP0 UMOV UR4, UR9 ;  /* 0x0000000900048c82 */ /* 0x000fe40008000000 */
[----:B------:R-:W-:Y:S02]  /*75d0*/  @!UP0 USHF.R.U32.HI UR4, URZ, UR19, UR4 ;  /* 0x00000013ff048299 */ /* 0x000fe40008011604 */
[----:B------:R-:W-:Y:S02]  /*75e0*/  UIMAD UR8, UR39, UR11, UR6 ;  /* 0x0000000b270872a4 */ /* 0x000fe4000f8e0206 */
[----:B------:R-:W-:Y:S04]  /*75f0*/  @!UP0 USEL UR4, UR5, UR4, !UP6 ;  /* 0x0000000405048287 */ /* 0x000fe8000f000000 */
[----:B------:R-:W-:Y:S02]  /*7600*/  @!UP0 UIMAD UR8, UR7, UR8, UR4 ;  /* 0x00000008070882a4 */ /* 0x000fe4000f8e0204 */
[----:B------:R-:W-:Y:S02]  /*7610*/  @!UP0 UIADD3 UR9, UPT, UPT, UR10, -UR4, URZ ;  /* 0x800000040a098290 */ /* 0x000fe4000fffe0ff */
[----:B------:R-:W-:Y:S02]  /*7620*/  UIADD3 UR4, UPT, UPT, -UR5, URZ, URZ ;  /* 0x000000ff05047290 */ /* 0x000fe4000fffe1ff */
[----:B------:R-:W-:Y:S02]  /*7630*/  UIADD3 UR7, UPT, UPT, -UR6, URZ, URZ ;  /* 0x000000ff06077290 */ /* 0x000fe4000fffe1ff */
[----:B------:R-:W-:Y:S02]  /*7640*/  @!UP0 UIMAD UR6, UR9, UR39, UR5 ;  /* 0x00000027090682a4 */ /* 0x000fe4000f8e0205 */
[----:B------:R-:W-:Y:S02]  /*7650*/  UIMAD UR16, UR17, UR4, UR16 ;  /* 0x00000004111072a4 */ /* 0x000fe4000f8e0210 */
[----:B------:R-:W-:Y:S01]  /*7660*/  UIMAD UR15, UR30, UR7, UR15 ;  /* 0x000000071e0f72a4 */ /* 0x000fe2000f8e020f */
[----:B------:R-:W-:Y:S02]  /*7670*/  @!UP0 UMOV UR5, UR8 ;  /* 0x0000000800058c82 */ /* 0x000fe40008000000 */
[----:B------:R-:W-:Y:S02]  /*7680*/  UIMAD UR16, UR5, UR17, UR16 ;  /* 0x00000011051072a4 */ /* 0x000fe4000f8e0210 */
[----:B------:R-:W-:Y:S11]  /*7690*/  UIMAD UR15, UR6, UR30, UR15 ;  /* 0x0000001e060f72a4 */ /* 0x000ff6000f8e020f */
[----:B------:R-:W-:Y:S01]  /*76a0*/  @!UPT UIADD3 URZ, UPT, UPT, URZ, URZ, URZ ;  /* 0x000000fffffff290 */ /* 0x000fe2000fffe0ff */
.L_x_61:
[----:B------:R-:W1:Y:S01]  /*76b0*/  @!UP2 LDCU.128 UR8, c[0x0][0xc10] ;  /* 0x00018200ff08a7ac */ /* 0x000e620008000c00 */
[----:B------:R-:W-:Y:S02]  /*76c0*/  ISETP.NE.U32.AND P1, PT, RZ, UR24, PT ;  /* 0x00000018ff007c0c */ /* 0x000fe4000bf25070 */
[----:B------:R-:W-:Y:S02]  /*76d0*/  SHF.L.U32 R8, R10, 0x1f, RZ ;  /* 0x0000001f0a087819 */ /* 0x000fe400000006ff */
[----:B------:R-:W-:Y:S01]  /*76e0*/  ISETP.NE.AND.EX P1, PT, RZ, UR25, PT, P1 ;  /* 0x00000019ff007c0c */ /* 0x000fe2000bf25310 */
[----:B------:R-:W2:Y:S01]  /*76f0*/  @!UP2 LDCU UR5, c[0x0][0xc0c] ;  /* 0x00018180ff05a7ac */ /* 0x000ea20008000800 */
[----:B-1----:R-:W-:Y:S07]  /*7700*/  UIMAD.WIDE.U32 UR6, UR16, UR8, URZ ;  /* 0x00000008100672a5 */ /* 0x002fee000f8e00ff */
[----:B------:R-:W-:Y:S01]  /*7710*/  @!UP2 UMOV UR4, UR7 ;  /* 0x000000070004ac82 */ /* 0x000fe20008000000 */
[----:B--2---:R-:W-:Y:S02]  /*7720*/  @!UP2 UISETP.NE.AND UP0, UPT, UR5, 0x1, UPT ;  /* 0x000000010500a88c */ /* 0x004fe4000bf05270 */
[----:B------:R-:W-:Y:S02]  /*7730*/  @!UP2 USHF.R.U32.HI UR4, URZ, UR9, UR4 ;  /* 0x00000009ff04a299 */ /* 0x000fe40008011604 */
[----:B------:R-:W-:Y:S02]  /*7740*/  UIMAD.WIDE.U32 UR6, UR15, UR11, URZ ;  /* 0x0000000b0f0672a5 */ /* 0x000fe4000f8e00ff */
[----:B------:R-:W-:Y:S02]  /*7750*/  @!UP2 USEL UR8, UR16, UR4, !UP0 ;  /* 0x000000041008a287 */ /* 0x000fe4000c000000 */
[----:B------:R-:W-:Y:S03]  /*7760*/  @!UP2 UISETP.NE.AND UP0, UPT, UR10, 0x1, UPT ;  /* 0x000000010a00a88c */ /* 0x000fe6000bf05270 */
[----:B------:R-:W-:Y:S01]  /*7770*/  @!UP2 UMOV UR6, UR7 ;  /* 0x000000070006ac82 */ /* 0x000fe20008000000 */
[----:B------:R-:W-:Y:S01]  /*7780*/  USHF.L.U32 UR7, UR21, 0x7, URZ ;  /* 0x0000000715077899 */ /* 0x000fe200080006ff */
[----:B------:R-:W1:Y:S02]  /*7790*/  @!UP2 LDCU UR4, c[0x0][0xc20] ;  /* 0x00018400ff04a7ac */ /* 0x000e640008000800 */
[----:B-1----:R-:W-:Y:S04]  /*77a0*/  @!UP2 USHF.R.U32.HI UR6, URZ, UR4, UR6 ;  /* 0x00000004ff06a299 */ /* 0x002fe80008011606 */
[----:B------:R-:W-:Y:S04]  /*77b0*/  @!UP2 USEL UR6, UR15, UR6, !UP0 ;  /* 0x000000060f06a287 */ /* 0x000fe8000c000000 */
[----:B------:R-:W-:Y:S02]  /*77c0*/  @!UP2 UIADD3 UR4, UPT, UPT, -UR8, UR6, URZ ;  /* 0x000000060804a290 */ /* 0x000fe4000fffe1ff */
[----:B------:R-:W-:Y:S02]  /*77d0*/  @!UP2 UIADD3 UR6, UPT, UPT, UR8, -UR6, URZ ;  /* 0x800000060806a290 */ /* 0x000fe4000fffe0ff */
[----:B------:R-:W-:Y:S02]  /*77e0*/  @!UP2 UIMAD UR16, UR4, UR5, UR16 ;  /* 0x000000050410a2a4 */ /* 0x000fe4000f8e0210 */
[----:B------:R-:W-:Y:S01]  /*77f0*/  @!UP2 UIMAD UR15, UR6, UR10, UR15 ;  /* 0x0000000a060fa2a4 */ /* 0x000fe2000f8e020f */
[----:B------:R-:W-:Y:S11]  /*7800*/  BRA.U UP3, `(.L_x_62) ;  /* 0x0000000103107547 */ /* 0x000ff6000b800000 */
[----:B------:R-:W-:Y:S04]  /*7810*/  MOV R2, UR55 ;  /* 0x0000003700027c02 */ /* 0x000fe80008000f00 */
[----:B------:R-:W-:Y:S04]  /*7820*/  SHF.L.U32 R2, R2, 0x1f, RZ ;  /* 0x0000001f02027819 */ /* 0x000fe800000006ff */
[----:B------:R-:W1:Y:S02]  /*7830*/  SYNCS.PHASECHK.TRANS64.TRYWAIT P2, [UR20+0x88], R2 ;  /* 0x00008802ff0075a7 */ /* 0x000e640008041114 */
[----:B-1----:R-:W-:Y:S05]  /*7840*/  @!P2 BRA `(.L_x_63) ;  /* 0x0000004c0010a947 */ /* 0x002fea0003800000 */
.L_x_62:
[----:B------:R-:W-:Y:S05]  /*7850*/  BRA.U !UP5, `(.L_x_64) ;  /* 0x000000010d387547 */ /* 0x000fea000b800000 */
[----:B------:R-:W-:Y:S01]  /*7860*/  UPLOP3.LUT UP1, UPT, UPT, UPT, UP4, 0x80, 0x8 ;  /* 0x000000000008789c */ /* 0x000fe20003f2f040 */
[----:B-1----:R-:W-:Y:S01]  /*7870*/  HFMA2 R0, -RZ, RZ, 0, 5.9604644775390625e-08 ;  /* 0x00000001ff007431 */ /* 0x002fe200000001ff */
[----:B------:R-:W1:Y:S01]  /*7880*/  LDCU.64 UR8, c[0x0][0x358] ;  /* 0x00006b00ff0877ac */ /* 0x000e620008000a00 */
[----:B------:R-:W-:Y:S03]  /*7890*/  IMAD.MOV.U32 R63, RZ, RZ, 0x1 ;  /* 0x00000001ff3f7424 */ /* 0x000fe600078e00ff */
[----:B------:R-:W-:Y:S05]  /*78a0*/  PLOP3.LUT P2, PT, PT, PT, UP1, 0x80, 0x8 ;  /* 0x000000000008781c */ /* 0x000fea0003f4f018 */
[----:B------:R-:W2:Y:S01]  /*78b0*/  @UP1 LDCU.64 UR4, c[0x0][0x988] ;  /* 0x00013100ff0417ac */ /* 0x000ea20008000a00 */
[----:B------:R-:W-:Y:S07]  /*78c0*/  @UP1 UIMAD UR6, UR52, UR24, URZ ;  /* 0x00000018340612a4 */ /* 0x000fee000f8e02ff */
[----:B------:R-:W-:Y:S01]  /*78d0*/  @!P2 PRMT R63, R0, 0x7610, R63 ;  /* 0x00007610003fa816 */ /* 0x000fe2000000003f */
[----:B--2---:R-:W-:Y:S06]  /*78e0*/  @UP1 UIMAD.WIDE UR4, UR6, 0x4, UR4 ;  /* 0x00000004060418a5 */ /* 0x004fec000f8e0204 */
[----:B------:R-:W-:Y:S01]  /*78f0*/  IMAD.U32 R14, RZ, RZ, UR4 ;  /* 0x00000004ff0e7e24 */ /* 0x000fe2000f8e00ff */
[----:B------:R-:W-:Y:S04]  /*7900*/  MOV R15, UR5 ;  /* 0x00000005000f7c02 */ /* 0x000fe80008000f00 */
[----:B------:R-:W2:Y:S01]  /*7910*/  @!UP1 LDCU UR4, c[0x0][0x980] ;  /* 0x00013000ff0497ac */ /* 0x000ea20008000800 */
[----:B-1---5:R3:W5:Y:S02]  /*7920*/  @P2 LDG.E R27, desc[UR8][R14.64] ;  /* 0x000000080e1b2981 */ /* 0x022764000c1e1900 */
[----:B--23--:R-:W-:Y:S07]  /*7930*/  @!P2 IMAD.U32 R27, RZ, RZ, UR4 ;  /* 0x00000004ff1bae24 */ /* 0x00cfee000f8e00ff */
.L_x_64:
[----:B-----5:R-:W-:Y:S01]  /*7940*/  @!P1 FSETP.EQ.AND P3, PT, R27, RZ, PT ;  /* 0x000000ff1b00920b */ /* 0x020fe20003f62000 */
[----:B------:R-:W-:Y:S01]  /*7950*/  @!UPT UIADD3 URZ, UPT, UPT, URZ, URZ, URZ ;  /* 0x000000fffffff290 */ /* 0x000fe2000fffe0ff */
[----:B------:R-:W-:Y:S11]  /*7960*/  @!P1 BRA `(.L_x_65) ;  /* 0x0000000000149947 */ /* 0x000ff60003800000 */
[----:B------:R-:W-:Y:S02]  /*7970*/  LOP3.LUT P1, RZ, R63, 0xff, RZ, 0xc0, !PT ;  /* 0x000000ff3fff7812 */ /* 0x000fe4000782c0ff */
[----:B------:R-:W-:Y:S04]  /*7980*/  PLOP3.LUT P3, PT, PT, PT, UP1, 0x80, 0x8 ;  /* 0x000000000008781c */ /* 0x000fe80003f6f018 */
[----:B------:R-:W-:Y:S07]  /*7990*/  PLOP3.LUT P3, PT, P3, PT, PT, 0x8, 0x80 ;  /* 0x000000000080781c */ /* 0x000fee0001f6e170 */
[----:B------:R-:W-:Y:S11]  /*79a0*/  @P1 FSETP.EQ.AND P3, PT, R27, RZ, PT ;  /* 0x000000ff1b00120b */ /* 0x000ff60003f62000 */
[----:B------:R-:W-:Y:S02]  /*79b0*/  @!UPT UIADD3 URZ, UPT, UPT, URZ, URZ, URZ ;  /* 0x000000fffffff290 */ /* 0x000fe4000fffe0ff */
.L_x_65:
[----:B------:R-:W-:Y:S01]  /*79c0*/  USHF.L.U32 UR11, UR51, 0x6, URZ ;  /* 0x00000006330b7899 */ /* 0x000fe200080006ff */
[----:B------:R-:W2:Y:S01]  /*79d0*/  SYNCS.PHASECHK.TRANS64.TRYWAIT P1, [UR20+0x60], R8 ;  /* 0x00006008ff0075a7 */ /* 0x000ea20008021114 */
[----:B------:R-:W-:Y:S02]  /*79e0*/  UISETP.NE.AND UP0, UPT, UR32, 0x1, UPT ;  /* 0x000000012000788c */ /* 0x000fe4000bf05270 */
[----:B------:R-:W-:Y:S01]  /*79f0*/  UIMAD.WIDE.U32 UR4, UR11, UR33, URZ ;  /* 0x000000210b0472a5 */ /* 0x000fe2000f8e00ff */
[----:B------:R-:W-:Y:S04]  /*7a00*/  ELECT P2, URZ, PT ;  /* 0x0000000000ff782f */ /* 0x000fe80003840000 */
[----:B------:R-:W-:Y:S02]  /*7a10*/  PLOP3.LUT P2, PT, P3, P2, PT, 0xf2, 0x2f ;  /* 0x00000000002f781c */ /* 0x000fe40001f45e72 */
[----:B------:R-:W-:Y:S02]  /*7a20*/  UMOV UR4, UR5 ;  /* 0x0000000500047c82 */ /* 0x000fe40008000000 */
[----:B------:R-:W-:Y:S04]  /*7a30*/  USHF.R.U32.HI UR4, URZ, UR34, UR4 ;  /* 0x00000022ff047299 */ /* 0x000fe80008011604 */
[----:B------:R-:W-:Y:S02]  /*7a40*/  USEL UR12, UR11, UR4, !UP0 ;  /* 0x000000040b0c7287 */ /* 0x000fe4000c000000 */
[----:B------:R-:W-:Y:S02]  /*7a50*/  UISETP.NE.AND UP0, UPT, UR35, 0x1, UPT ;  /* 0x000000012300788c */ /* 0x000fe4000bf05270 */
[----:B------:R-:W-:Y:S02]  /*7a60*/  UIMAD.WIDE.U32 UR4, UR12, UR40, URZ ;  /* 0x000000280c0472a5 */ /* 0x000fe4000f8e00ff */
[----:B------:R-:W-:Y:S01]  /*7a70*/  UIADD3 UR6, UPT, UPT, -UR12, URZ, URZ ;  /* 0x000000ff0c067290 */ /* 0x000fe2000fffe1ff */
[----:B-1----:R-:W-:Y:S03]  /*7a80*/  @!P2 IMAD.MOV.U32 R0, RZ, 0x20, RZ ;  /* 0x00000020ff00a824 */ /* 0x002fe600078e00ff */
[----:B------:R-:W-:Y:S01]  /*7a90*/  UIMAD UR11, UR32, UR6, UR11 ;  /* 0x00000006200b72a4 */ /* 0x000fe2000f8e020b */
[----:B------:R-:W-:Y:S01]  /*7aa0*/  @!P2 IMAD.MOV.U32 R0, RZ, 0x400, R0 ;  /* 0x00000400ff00a824 */ /* 0x000fe200078e0000 */
[----:B------:R-:W-:Y:S02]  /*7ab0*/  UMOV UR4, UR5 ;  /* 0x0000000500047c82 */ /* 0x000fe40008000000 */
[----:B------:R-:W-:Y:S04]  /*7ac0*/  USHF.R.U32.HI UR4, URZ, UR41, UR4 ;  /* 0x00000029ff047299 */ /* 0x000fe80008011604 */
[----:B------:R-:W-:Y:S02]  /*7ad0*/  USEL UR13, UR12, UR4, !UP0 ;  /* 0x000000040c0d7287 */ /* 0x000fe4000c000000 */
[----:B------:R-:W-:Y:S02]  /*7ae0*/  UISETP.NE.AND UP0, UPT, UR42, 0x1, UPT ;  /* 0x000000012a00788c */ /* 0x000fe4000bf05270 */
[----:B------:R-:W-:Y:S07]  /*7af0*/  UIMAD.WIDE.U32 UR4, UR13, UR43, URZ ;  /* 0x0000002b0d0472a5 */ /* 0x000fee000f8e00ff */
[----:B------:R-:W-:Y:S02]  /*7b00*/  UMOV UR4, UR5 ;  /* 0x0000000500047c82 */ /* 0x000fe40008000000 */
[----:B------:R-:W-:Y:S04]  /*7b10*/  USHF.R.U32.HI UR4, URZ, UR57, UR4 ;  /* 0x00000039ff047299 */ /* 0x000fe80008011604 */
[----:B------:R-:W-:Y:S02]  /*7b20*/  USEL UR14, UR13, UR4, !UP0 ;  /* 0x000000040d0e7287 */ /* 0x000fe4000c000000 */
[----:B------:R-:W-:Y:S02]  /*7b30*/  UIADD3 UR4, UPT, UPT, -UR13, URZ, URZ ;  /* 0x000000ff0d047290 */ /* 0x000fe4000fffe1ff */
[----:B------:R-:W-:Y:S02]  /*7b40*/  UIADD3 UR5, UPT, UPT, -UR14, URZ, URZ ;  /* 0x000000ff0e057290 */ /* 0x000fe4000fffe1ff */
[----:B------:R-:W-:Y:S02]  /*7b50*/  UIMAD UR12, UR35, UR4, UR12 ;  /* 0x00000004230c72a4 */ /* 0x000fe4000f8e020c */
[----:B------:R-:W-:Y:S01]  /*7b60*/  UIMAD UR13, UR42, UR5, UR13 ;  /* 0x000000052a0d72a4 */ /* 0x000fe2000f8e020d */
[----:B--2---:R-:W-:Y:S11]  /*7b70*/  @!P1 BRA `(.L_x_66) ;  /* 0x00000048005c9947 */ /* 0x004ff60003800000 */
.L_x_150:
[----:B------:R-:W-:Y:S01]  /*7b80*/  @!P2 R2UR UR4, R0 ;  /* 0x000000000004a2ca */ /* 0x000fe200000e0000 */
[----:B------:R-:W-:Y:S01]  /*7b90*/  VOTEU.ALL UP0, P2 ;  /* 0x0000000000ff7886 */ /* 0x000fe20001000000 */
[----:B-1----:R-:W-:Y:S04]  /*7ba0*/  @!P2 IADD3 R2, P1, PT, R12, 0x680, RZ ;  /* 0x000006800c02a810 */ /* 0x002fe80007f3e0ff */
[----:B------:R-:W-:Y:S01]  /*7bb0*/  @!P2 R2UR UR5, R2 ;  /* 0x000000000205a2ca */ /* 0x000fe200000e0000 */
[----:B------:R-:W-:Y:S01]  /*7bc0*/  @!P2 IMAD.X R0, RZ, RZ, R13, P1 ;  /* 0x000000ffff00a224 */ /* 0x000fe200008e060d */
[----:B------:R-:W-:Y:S05]  /*7bd0*/  @!UP0 UIADD3 UR8, UPT, UPT, UR20, 0x400, URZ ;  /* 0x0000040014088890 */ /* 0x000fea000fffe0ff */
[----:B------:R-:W-:Y:S01]  /*7be0*/  @!UP0 UPRMT UR6, UR4, 0x5410, URZ ;  /* 0x0000541004068896 */ /* 0x000fe200080000ff */
[----:B------:R-:W-:Y:S01]  /*7bf0*/  @!P2 R2UR UR4, R0 ;  /* 0x000000000004a2ca */ /* 0x000fe200000e0000 */
[----:B------:R-:W-:Y:S01]  /*7c00*/  VOTEU.ALL UP0, P2 ;  /* 0x0000000000ff7886 */ /* 0x000fe20001000000 */
[----:B------:R-:W-:Y:S03]  /*7c10*/  @!P2 IMAD.MOV.U32 R0, RZ, RZ, 0x2000 ;  /* 0x00002000ff00a424 */ /* 0x000fe600078e00ff */
[----:B------:R-:W-:Y:S01]  /*7c20*/  IMAD.U32 R14, RZ, RZ, UR5 ;  /* 0x00000005ff0e7e24 */ /* 0x000fe2000f8e00ff */
[----:B------:R-:W-:Y:S01]  /*7c30*/  @!UP0 UMOV UR9, UR36 ;  /* 0x0000002400098c82 */ /* 0x000fe20008000000 */
[----:B------:R-:W-:Y:S06]  /*7c40*/  @!UP0 UMOV UR10, UR7 ;  /* 0x00000007000a8c82 */ /* 0x000fec0008000000 */
[----:B------:R-:W-:Y:S01]  /*7c50*/  IMAD.U32 R15, RZ, RZ, UR4 ;  /* 0x00000004ff0f7e24 */ /* 0x000fe2000f8e00ff */
[----:B------:R-:W-:Y:S04]  /*7c60*/  @!P2 R2UR UR4, R14 ;  /* 0x000000000e04a2ca */ /* 0x000fe800000e0000 */
[----:B------:R-:W-:Y:S11]  /*7c70*/  @!P2 R2UR UR5, R15 ;  /* 0x000000000f05a2ca */ /* 0x000ff600000e0000 */
[----:B------:R-:W-:Y:S02]  /*7c80*/  @!UPT UIADD3 URZ, UPT, UPT, URZ, URZ, URZ ;  /* 0x000000fffffff290 */ /* 0x000fe4000fffe0ff */
[----:B------:R1:W-:Y:S01]  /*7c90*/  @!UP0 UTMALDG.5D.IM2COL [UR8], [UR4], UR6 ;  /* 0x00000008040083b4 */ /* 0x0003e20008060006 */
[----:B------:R2:W-:Y:S01]  /*7ca0*/  @!P2 SYNCS.ARRIVE.TRANS64.RED.A0TR RZ, [UR20+0x40], R0 ;  /* 0x00004000ffffa9a7 */ /* 0x0005e20008300414 */
[----:B------:R-:W-:Y:S01]  /*7cb0*/  SYNCS.ARRIVE.TRANS64.RED.A1T0 RZ, [UR50], RZ ;  /* 0x000000ffffff79a7 */ /* 0x000fe20008100432 */
[----:B--2---:R-:W-:Y:S01]  /*7cc0*/  @!P2 IMAD.MOV.U32 R0, RZ, 0x20, RZ ;  /* 0x00000020ff00a824 */ /* 0x004fe200078e00ff */
[----:B------:R-:W2:Y:S03]  /*7cd0*/  SYNCS.PHASECHK.TRANS64.TRYWAIT P1, [UR20+0x68], R8 ;  /* 0x00006808ff0075a7 */ /* 0x000ea60008021114 */
[----:B------:R-:W-:Y:S01]  /*7ce0*/  @!P2 IMAD.MOV.U32 R0, RZ, 0x400, R0 ;  /* 0x00000400ff00a824 */ /* 0x000fe200078e0000 */
[----:B-12---:R-:W-:Y:S06]  /*7cf0*/  @!P1 BRA `(.L_x_67) ;  /* 0x0000004800149947 */ /* 0x006fec0003800000 */
.L_x_152:
[----:B------:R-:W-:Y:S01]  /*7d00*/  @!P2 R2UR UR4, R0 ;  /* 0x000000000004a2ca */ /* 0x000fe200000e0000 */
[----:B------:R-:W-:Y:S01]  /*7d10*/  VOTEU.ALL UP0, P2 ;  /* 0x0000000000ff7886 */ /* 0x000fe20001000000 */
[----:B-1----:R-:W-:Y:S04]  /*7d20*/  @!P2 IADD3 R2, P1, PT, R12, 0x680, RZ ;  /* 0x000006800c02a810 */ /* 0x002fe80007f3e0ff */
[----:B------:R-:W-:Y:S01]  /*7d30*/  @!P2 R2UR UR5, R2 ;  /* 0x000000000205a2ca */ /* 0x000fe200000e0000 */
[----:B------:R-:W-:Y:S01]  /*7d40*/  @!P2 IMAD.X R0, RZ, RZ, R13, P1 ;  /* 0x000000ffff00a224 */ /* 0x000fe200008e060d */
[----:B------:R-:W-:Y:S02]  /*7d50*/  @!UP0 UIADD3 UR10, UPT, UPT, UR7, 0x20, URZ ;  /* 0x00000020070a8890 */ /* 0x000fe4000fffe0ff */
[----:B------:R-:W-:Y:S03]  /*7d60*/  @!UP0 UIADD3 UR8, UPT, UPT, UR20, 0x2400, URZ ;  /* 0x0000240014088890 */ /* 0x000fe6000fffe0ff */
[----:B------:R-:W-:Y:S01]  /*7d70*/  @!UP0 UPRMT UR6, UR4, 0x5410, URZ ;  /* 0x0000541004068896 */ /* 0x000fe200080000ff */
[----:B------:R-:W-:Y:S01]  /*7d80*/  @!P2 R2UR UR4, R0 ;  /* 0x000000000004a2ca */ /* 0x000fe200000e0000 */
[----:B------:R-:W-:Y:S01]  /*7d90*/  VOTEU.ALL UP0, P2 ;  /* 0x0000000000ff7886 */ /* 0x000fe20001000000 */
[----:B------:R-:W-:Y:S03]  /*7da0*/  @!P2 IMAD.MOV.U32 R0, RZ, RZ, 0x2000 ;  /* 0x00002000ff00a424 */ /* 0x000fe600078e00ff */
[----:B------:R-:W-:Y:S01]  /*7db0*/  IMAD.U32 R14, RZ, RZ, UR5 ;  /* 0x00000005ff0e7e24 */ /* 0x000fe2000f8e00ff */
[----:B------:R-:W-:Y:S07]  /*7dc0*/  @!UP0 UMOV UR9, UR27 ;  /* 0x0000001b00098c82 */ /* 0x000fee0008000000 */
        /* <DEDUP_REMOVED lines=11> */
.L_x_154:
        /* <DEDUP_REMOVED lines=20> */
[----:B--2---:R-:W-:Y:S01]  /*7fc0*/  @P0 SHF.R.U32.HI R0, RZ, 0x10, R5 ;  /* 0x00000010ff000819 */ /* 0x004fe20000011605 */
[----:B------:R-:W2:Y:S03]  /*7fd0*/  SYNCS.PHASECHK.TRANS64.TRYWAIT P1, [UR20+0x78], R8 ;  /* 0x00007808ff0075a7 */ /* 0x000ea60008021114 */
[----:B------:R-:W-:Y:S01]  /*7fe0*/  @P0 R2UR UR52, R0 ;  /* 0x00000000003402ca */ /* 0x000fe200000e0000 */
[----:B------:R-:W-:Y:S03]  /*7ff0*/  @!UPT UIADD3 URZ, UPT, UPT, URZ, URZ, URZ ;  /* 0x000000fffffff290 */ /* 0x000fe6000fffe0ff */
[----:B-12---:R-:W-:Y:S11]  /*8000*/  @!P1 BRA `(.L_x_69) ;  /* 0x0000004400809947 */ /* 0x006ff60003800000 */
.L_x_156:
[----:B-1----:R-:W-:Y:S01]  /*8010*/  @!P2 IMAD.MOV.U32 R0, RZ, 0x20, RZ ;  /* 0x00000020ff00a824 */ /* 0x002fe200078e00ff */
[----:B------:R-:W-:Y:S01]  /*8020*/  @!P2 IADD3 R2, P0, PT, R12, 0x680, RZ ;  /* 0x000006800c02a810 */ /* 0x000fe20007f1e0ff */
[----:B------:R-:W-:Y:S01]  /*8030*/  VOTEU.ALL UP0, P2 ;  /* 0x0000000000ff7886 */ /* 0x000fe20001000000 */
[----:B------:R-:W-:Y:S01]  /*8040*/  UIADD3 UR21, UPT, UPT, UR15, UR45, URZ ;  /* 0x0000002d0f157290 */ /* 0x000fe2000fffe0ff */
[----:B------:R-:W-:Y:S01]  /*8050*/  @!P2 IMAD.MOV.U32 R0, RZ, 0x400, R0 ;  /* 0x00000400ff00a824 */ /* 0x000fe200078e0000 */
[----:B------:R-:W-:Y:S01]  /*8060*/  @!P2 R2UR UR5, R2 ;  /* 0x000000000205a2ca */ /* 0x000fe200000e0000 */
[----:B------:R-:W-:Y:S01]  /*8070*/  UIADD3 UR51, UPT, UPT, UR16, UR44, URZ ;  /* 0x0000002c10337290 */ /* 0x000fe2000fffe0ff */
[----:B------:R-:W-:Y:S01]  /*8080*/  LOP3.LUT R10, R10, 0x1, RZ, 0x3c, !PT ;  /* 0x000000010a0a7812 */ /* 0x000fe200078e3cff */
[----:B------:R-:W-:Y:S01]  /*8090*/  @!UP0 UIADD3 UR8, UPT, UPT, UR20, 0x6400, URZ ;  /* 0x0000640014088890 */ /* 0x000fe2000fffe0ff */
[----:B------:R-:W-:Y:S01]  /*80a0*/  @!P2 R2UR UR4, R0 ;  /* 0x000000000004a2ca */ /* 0x000fe200000e0000 */
[----:B------:R-:W-:Y:S01]  /*80b0*/  @!P2 IMAD.X R0, RZ, RZ, R13, P0 ;  /* 0x000000ffff00a224 */ /* 0x000fe200000e060d */
[----:B------:R-:W-:Y:S01]  /*80c0*/  @!UP0 UIADD3 UR10, UPT, UPT, UR7, 0x60, URZ ;  /* 0x00000060070a8890 */ /* 0x000fe2000fffe0ff */
[----:B------:R-:W-:Y:S01]  /*80d0*/  LOP3.LUT P0, RZ, R6, 0x1, RZ, 0xc0, !PT ;  /* 0x0000000106ff7812 */ /* 0x000fe2000780c0ff */
[----:B------:R-:W-:Y:S01]  /*80e0*/  @!UP0 UIADD3 UR9, UPT, UPT, UR20, 0x58, URZ ;  /* 0x0000005814098890 */ /* 0x000fe2000fffe0ff */
[----:B------:R-:W-:Y:S01]  /*80f0*/  LOP3.LUT R9, R9, 0x1, RZ, 0x3c, !PT ;  /* 0x0000000109097812 */ /* 0x000fe200078e3cff */
[----:B------:R-:W-:Y:S03]  /*8100*/  UPLOP3.LUT UP3, UPT, UPT, UPT, UPT, 0x80, 0x8 ;  /* 0x000000000008789c */ /* 0x000fe60003f6f070 */
[----:B------:R-:W-:Y:S04]  /*8110*/  IMAD.U32 R14, RZ, RZ, UR5 ;  /* 0x00000005ff0e7e24 */ /* 0x000fe8000f8e00ff */
[----:B------:R-:W-:Y:S01]  /*8120*/  @!UP0 UPRMT UR6, UR4, 0x5410, URZ ;  /* 0x0000541004068896 */ /* 0x000fe200080000ff */
[----:B------:R-:W-:Y:S01]  /*8130*/  @!P2 R2UR UR4, R0 ;  /* 0x000000000004a2ca */ /* 0x000fe200000e0000 */
[----:B------:R-:W-:Y:S11]  /*8140*/  VOTEU.ALL UP0, P2 ;  /* 0x0000000000ff7886 */ /* 0x000ff60001000000 */
[----:B------:R-:W-:Y:S01]  /*8150*/  @!UPT UIADD3 URZ, UPT, UPT, URZ, URZ, URZ ;  /* 0x000000fffffff290 */ /* 0x000fe2000fffe0ff */
[----:B------:R-:W-:Y:S01]  /*8160*/  IMAD.U32 R15, RZ, RZ, UR4 ;  /* 0x00000004ff0f7e24 */ /* 0x000fe2000f8e00ff */
[----:B------:R-:W-:Y:S04]  /*8170*/  @!P2 R2UR UR4, R14 ;  /* 0x000000000e04a2ca */ /* 0x000fe800000e0000 */
[----:B------:R-:W-:Y:S11]  /*8180*/  @!P2 R2UR UR5, R15 ;  /* 0x000000000f05a2ca */ /* 0x000ff600000e0000 */
[----:B------:R-:W-:Y:S02]  /*8190*/  @!UPT UIADD3 URZ, UPT, UPT, URZ, URZ, URZ ;  /* 0x000000fffffff290 */ /* 0x000fe4000fffe0ff */
[----:B------:R1:W-:Y:S01]  /*81a0*/  @!UP0 UTMALDG.5D.IM2COL [UR8], [UR4], UR6 ;  /* 0x00000008040083b4 */ /* 0x0003e20008060006 */
[----:B------:R1:W-:Y:S01]  /*81b0*/  @!P2 SYNCS.ARRIVE.TRANS64.RED.A0TR RZ, [UR20+0x58], R3 ;  /* 0x00005803ffffa9a7 */ /* 0x0003e20008300414 */
[----:B------:R-:W-:Y:S01]  /*81c0*/  SYNCS.ARRIVE.TRANS64.RED.A1T0 RZ, [UR47], RZ ;  /* 0x000000ffffff79a7 */ /* 0x000fe2000810042f */
[----:B------:R-:W-:Y:S05]  /*81d0*/  @P0 BRA `(.L_x_70) ;  /* 0xfffffff000200947 */ /* 0x000fea000383ffff */
[----:B------:R-:W-:-:S04]  /*81e0*/  SHF.L.U32 R2, R10, 0x1f, RZ ;  /* 0x0000001f0a027819 */ /* 0x000fc800000006ff */
[----:B------:R-:W2:Y:S02]  /*81f0*/  SYNCS.PHASECHK.TRANS64.TRYWAIT P0, [UR20+0x60], R2 ;  /* 0x00006002ff0075a7 */ /* 0x000ea40008001114 */
[----:B--2---:R-:W-:Y:S05]  /*8200*/  @!P0 BRA `(.L_x_71) ;  /* 0x0000004400188947 */ /* 0x004fea0003800000 */
.L_x_158:
[----:B------:R-:W3:Y:S02]  /*8210*/  SYNCS.PHASECHK.TRANS64.TRYWAIT P0, [UR20+0x68], R2 ;  /* 0x00006802ff0075a7 */ /* 0x000ee40008001114 */
[----:B---3--:R-:W-:Y:S05]  /*8220*/  @!P0 BRA `(.L_x_72) ;  /* 0x0000004400288947 */ /* 0x008fea0003800000 */
.L_x_160:
[----:B------:R-:W3:Y:S02]  /*8230*/  SYNCS.PHASECHK.TRANS64.TRYWAIT P0, [UR20+0x70], R2 ;  /* 0x00007002ff0075a7 */ /* 0x000ee40008001114 */
[----:B---3--:R-:W-:Y:S05]  /*8240*/  @!P0 BRA `(.L_x_73) ;  /* 0x0000004400388947 */ /* 0x008fea0003800000 */
.L_x_162:
[----:B--2---:R-:W-:-:S07]  /*8250*/  MOV R0, UR20 ;  /* 0x0000001400007c02 */ /* 0x004fce0008000f00 */
.L_x_74:
[----:B--2---:R-:W-:-:S04]  /*8260*/  SHF.L.U32 R2, R10, 0x1f, RZ ;  /* 0x0000001f0a027819 */ /* 0x004fc800000006ff */
[----:B------:R2:W3:Y:S03]  /*8270*/  SYNCS.PHASECHK.TRANS64.TRYWAIT P0, [R0+URZ+0x78], R2 ;  /* 0x00007802000075a7 */ /* 0x0004e600080011ff */
[----:B---3--:R-:W-:Y:S05]  /*8280*/  @!P0 NANOSLEEP.SYNCS 0x989680 ;  /* 0x009896800000895d */ /* 0x008fea0003900000 */
[----:B------:R-:W3:Y:S02]  /*8290*/  @!P0 SYNCS.PHASECHK.TRANS64 P0, [R0+URZ+0x78], R2 ;  /* 0x00007802000085a7 */ /* 0x000ee400080010ff */
[----:B-1-3--:R-:W-:Y:S05]  /*82a0*/  @P0 EXIT ;  /* 0x000000000000094d */ /* 0x00afea0003800000 */
[----:B------:R-:W-:Y:S05]  /*82b0*/  BRA `(.L_x_74) ;  /* 0xfffffffc00e87947 */ /* 0x000fea000383ffff */
.L_x_59:
[----:B------:R-:W-:-:S06]  /*82c0*/  UISETP.GE.AND UP0, UPT, UR18, 0x4, UPT ;  /* 0x000000041200788c */ /* 0x000fcc000bf06270 */
[----:B------:R-:W-:-:S13]  /*82d0*/  PLOP3.LUT P0, PT, PT, PT, UP0, 0x80, 0x8 ;  /* 0x000000000008781c */ /* 0x000fda0003f0f008 */
[----:B-1----:R-:W-:Y:S05]  /*82e0*/  @!P0 EXIT ;  /* 0x000000000000894d */ /* 0x002fea0003800000 */
[----:B------:R-:W1:Y:S08]  /*82f0*/  S2UR UR4, SR_CgaCtaId ;  /* 0x00000000000479c3 */ /* 0x000e700000008800 */
[----:B------:R-:W-:Y:S01]  /*8300*/  BAR.SYNC.DEFER_BLOCKING 0x6, 0xa0 ;  /* 0x0182800000007b1d */ /* 0x000fe20000010000 */
[C---:B------:R-:W-:Y:S01]  /*8310*/  IMAD.SHL.U32 R3, R62.reuse, 0x20, RZ ;  /* 0x000000203e037824 */ /* 0x040fe200078e00ff */
[C---:B------:R-:W-:Y:S01]  /*8320*/  R2P PR, R62.reuse, 0x6 ;  /* 0x000000063e007804 */ /* 0x040fe20000000000 */
[----:B------:R-:W-:-:S02]  /*8330*/  IMAD.SHL.U32 R0, R62, 0x10, RZ ;  /* 0x000000103e007824 */ /* 0x000fc400078e00ff */
[----:B------:R-:W-:Y:S02]  /*8340*/  HFMA2 R60, -RZ, RZ, 0, 5.9604644775390625e-08 ;  /* 0x00000001ff3c7431 */ /* 0x000fe400000001ff */
[C---:B------:R-:W-:Y:S01]  /*8350*/  IMAD.SHL.U32 R61, R62.reuse, 0x4, RZ ;  /* 0x000000043e3d7824 */ /* 0x040fe200078e00ff */
[----:B------:R-:W-:Y:S01]  /*8360*/  UMOV UR49, 0x400 ;  /* 0x0000040000317882 */ /* 0x000fe20000000000 */
[C---:B------:R-:W-:Y:S01]  /*8370*/  LOP3.LUT R4, R3.reuse, 0xe0, RZ, 0xc0, !PT ;  /* 0x000000e003047812 */ /* 0x040fe200078ec0ff */
[----:B------:R-:W2:Y:S01]  /*8380*/  LDC.64 R50, c[0x0][0x9b0] ;  /* 0x00026c00ff327b82 */ /* 0x000ea20000000a00 */
[----:B------:R-:W-:Y:S01]  /*8390*/  LOP3.LUT R3, R3, 0x100, RZ, 0xc0, !PT ;  /* 0x0000010003037812 */ /* 0x000fe200078ec0ff */
[----:B------:R-:W-:Y:S01]  /*83a0*/  IMAD.U32 R23, R62, 0x10000, RZ ;  /* 0x000100003e177824 */ /* 0x000fe200078e00ff */
[----:B------:R-:W-:Y:S01]  /*83b0*/  LOP3.LUT R61, R4, 0x1c, R61, 0xf8, !PT ;  /* 0x0000001c043d7812 */ /* 0x000fe200078ef83d */
[----:B------:R-:W-:Y:S01]  /*83c0*/  IMAD.MOV.U32 R73, RZ, RZ, 0x10 ;  /* 0x00000010ff497424 */ /* 0x000fe200078e00ff */
[----:B------:R-:W-:Y:S01]  /*83d0*/  LOP3.LUT R0, R3, 0x600, R0, 0xf8, !PT ;  /* 0x0000060003007812 */ /* 0x000fe200078ef800 */
[----:B------:R-:W-:Y:S01]  /*83e0*/  IMAD.MOV.U32 R72, RZ, RZ, 0x20 ;  /* 0x00000020ff487424 */ /* 0x000fe200078e00ff */
[----:B------:R-:W-:Y:S01]  /*83f0*/  SHF.R.U32.HI R4, RZ, 0x2, R62 ;  /* 0x00000002ff047819 */ /* 0x000fe2000001163e */
[----:B------:R-:W3:Y:S01]  /*8400*/  LDC.64 R48, c[0x0][0x9a8] ;  /* 0x00026a00ff307b82 */ /* 0x000ee20000000a00 */
[----:B------:R-:W-:Y:S01]  /*8410*/  LOP3.LUT R62, R62, 0x60, RZ, 0xc0, !PT ;  /* 0x000000603e3e7812 */ /* 0x000fe200078ec0ff */
[----:B------:R-:W-:Y:S01]  /*8420*/  IMAD.MOV.U32 R22, RZ, RZ, RZ ;  /* 0x000000ffff167224 */ /* 0x000fe200078e00ff */
[----:B------:R-:W-:-:S02]  /*8430*/  LOP3.LUT R61, R61, 0x4, R4, 0x78, !PT ;  /* 0x000000043d3d7812 */ /* 0x000fc400078e7804 */
[----:B------:R-:W-:Y:S02]  /*8440*/  CS2R R58, SRZ ;  /* 0x00000000003a7805 */ /* 0x000fe4000001ff00 */
[----:B------:R-:W-:Y:S01]  /*8450*/  LOP3.LUT R23, R23, 0x600000, RZ, 0xc0, !PT ;  /* 0x0060000017177812 */ /* 0x000fe200078ec0ff */
[----:B------:R-:W4:Y:S01]  /*8460*/  LDCU UR61, c[0x0][0x370] ;  /* 0x00006e00ff3d77ac */ /* 0x000f220008000800 */
[----:B------:R-:W-:Y:S02]  /*8470*/  LOP3.LUT R61, R0, R61, RZ, 0xfc, !PT ;  /* 0x0000003d003d7212 */ /* 0x000fe400078efcff */
[----:B------:R-:W-:Y:S01]  /*8480*/  SEL R73, R73, 0xfffffff0, !P2 ;  /* 0xfffffff049497807 */ /* 0x000fe20005000000 */
[----:B-1----:R-:W-:Y:S01]  /*8490*/  ULEA UR49, UR4, UR49, 0x18 ;  /* 0x0000003104317291 */ /* 0x002fe2000f8ec0ff */
[----:B------:R-:W-:Y:S01]  /*84a0*/  SEL R72, R72, 0xffffffe0, !P1 ;  /* 0xffffffe048487807 */ /* 0x000fe20004800000 */
[----:B------:R-:W1:Y:S01]  /*84b0*/  LDCU.64 UR4, c[0x0][0x990] ;  /* 0x00013200ff0477ac */ /* 0x000e620008000a00 */
[----:B------:R-:W2:Y:S06]  /*84c0*/  LDCU UR48, c[0x0][0xc0c] ;  /* 0x00018180ff3077ac */ /* 0x000eac0008000800 */
[----:B------:R-:W4:Y:S01]  /*84d0*/  LDS R2, [UR49+0xe0] ;  /* 0x0000e031ff027984 */ /* 0x000f220008000800 */
[----:B------:R-:W2:Y:S01]  /*84e0*/  LDCU UR38, c[0x0][0xc30] ;  /* 0x00018600ff2677ac */ /* 0x000ea20008000800 */
[----:B------:R-:W2:Y:S01]  /*84f0*/  LDCU.64 UR54, c[0x0][0x988] ;  /* 0x00013100ff3677ac */ /* 0x000ea20008000a00 */
[----:B------:R-:W2:Y:S01]  /*8500*/  LDCU.64 UR46, c[0x0][0xc28] ;  /* 0x00018500ff2e77ac */ /* 0x000ea20008000a00 */
[----:B-1----:R-:W-:-:S02]  /*8510*/  IMAD.U32 R66, RZ, RZ, UR4 ;  /* 0x00000004ff427e24 */ /* 0x002fc4000f8e00ff */
[----:B------:R-:W-:Y:S01]  /*8520*/  IMAD.U32 R65, RZ, RZ, UR5 ;  /* 0x00000005ff417e24 */ /* 0x000fe2000f8e00ff */
[----:B------:R-:W1:Y:S01]  /*8530*/  LDCU.128 UR4, c[0x0][0xb80] ;  /* 0x00017000ff0477ac */ /* 0x000e620008000c00 */
[----:B------:R-:W2:Y:S01]  /*8540*/  LDCU.128 UR56, c[0x0][0xc10] ;  /* 0x00018200ff3877ac */ /* 0x000ea20008000c00 */
[----:B------:R-:W2:Y:S01]  /*8550*/  LDCU UR60, c[0x0][0x374] ;  /* 0x00006e80ff3c77ac */ /* 0x000ea20008000800 */
[----:B------:R-:W-:Y:S01]  /*8560*/  UMOV UR53, URZ ;  /* 0x000000ff00357c82 */ /* 0x000fe20008000000 */
[----:B------:R-:W-:Y:S01]  /*8570*/  UMOV UR50, URZ ;  /* 0x000000ff00327c82 */ /* 0x000fe20008000000 */
[----:B-1----:R-:W-:Y:S01]  /*8580*/  IMAD.U32 R70, RZ, RZ, UR4 ;  /* 0x00000004ff467e24 */ /* 0x002fe2000f8e00ff */
[----:B------:R-:W-:Y:S01]  /*8590*/  UIADD3 UR4, UPT, UPT, UR49, 0x400, URZ ;  /* 0x0000040031047890 */ /* 0x000fe2000fffe0ff */
[----:B------:R-:W-:Y:S01]  /*85a0*/  MOV R69, UR5 ;  /* 0x0000000500457c02 */ /* 0x000fe20008000f00 */
[----:B------:R-:W-:Y:S02]  /*85b0*/  IMAD.U32 R68, RZ, RZ, UR6 ;  /* 0x00000006ff447e24 */ /* 0x000fe4000f8e00ff */
[----:B------:R-:W-:-:S02]  /*85c0*/  IMAD.U32 R67, RZ, RZ, UR7 ;  /* 0x00000007ff437e24 */ /* 0x000fc4000f8e00ff */
[----:B------:R-:W-:Y:S02]  /*85d0*/  IMAD.U32 R71, RZ, RZ, UR4 ;  /* 0x00000004ff477e24 */ /* 0x000fe4000f8e00ff */
[C---:B----4-:R-:W-:Y:S01]  /*85e0*/  VIADD R3, R2.reuse, 0x80 ;  /* 0x0000008002037836 */ /* 0x050fe20000000000 */
[----:B------:R-:W-:-:S04]  /*85f0*/  LOP3.LUT R2, R2, 0xffff, RZ, 0xc0, !PT ;  /* 0x0000ffff02027812 */ /* 0x000fc800078ec0ff */
[----:B------:R-:W-:-:S05]  /*8600*/  LOP3.LUT R3, R3, 0xffff, RZ, 0xc0, !PT ;  /* 0x0000ffff03037812 */ /* 0x000fca00078ec0ff */
[----:B--23--:R1:W-:Y:S02]  /*8610*/  STL.64 [R1], R2 ;  /* 0x0000000201007387 */ /* 0x00c3e40000100a00 */
.L_x_118:
[----:B-1----:R-:W-:Y:S04]  /*8620*/  SHF.L.U32 R2, R58, 0x1f, RZ ;  /* 0x0000001f3a027819 */ /* 0x002fe800000006ff */
[----:B------:R-:W1:Y:S02]  /*8630*/  SYNCS.PHASECHK.TRANS64.TRYWAIT P0, [UR49+0x90], R2 ;  /* 0x00009002ff0075a7 */ /* 0x000e640008001131 */
[----:B-1----:R-:W-:Y:S05]  /*8640*/  @!P0 BRA `(.L_x_75) ;  /* 0x0000004000508947 */ /* 0x002fea0003800000 */
.L_x_164:
[----:B------:R-:W2:Y:S01]  /*8650*/  LDS.128 R52, [UR49+0xd0] ;  /* 0x0000d031ff347984 */ /* 0x000ea20008000c00 */
[----:B------:R-:W-:Y:S01]  /*8660*/  UIADD3 UR4, UPT, UPT, UR49, 0x98, URZ ;  /* 0x0000009831047890 */ /* 0x000fe2000fffe0ff */
[----:B-1----:R-:W-:Y:S01]  /*8670*/  IMAD R2, R22, 0x4, R1 ;  /* 0x0000000416027824 */ /* 0x002fe200078e0201 */
[----:B------:R-:W-:Y:S01]  /*8680*/  UISETP.GE.AND UP1, UPT, UR39, 0x1, UPT ;  /* 0x000000012700788c */ /* 0x000fe2000bf26270 */
[----:B------:R-:W-:Y:S01]  /*8690*/  @!PT LDS RZ, [RZ] ;  /* 0x00000000fffff984 */ /* 0x000fe20000000800 */
[----:B------:R-:W-:Y:S01]  /*86a0*/  @!PT LDS RZ, [RZ] ;  /* 0x00000000fffff984 */ /* 0x000fe20000000800 */
[----:B------:R-:W-:Y:S01]  /*86b0*/  @!PT LDS RZ, [RZ] ;  /* 0x00000000fffff984 */ /* 0x000fe20000000800 */
[----:B------:R-:W-:Y:S01]  /*86c0*/  @!PT LDS RZ, [RZ] ;  /* 0x00000000fffff984 */ /* 0x000fe20000000800 */
[----:B------:R1:W-:Y:S06]  /*86d0*/  MEMBAR.ALL.CTA ;  /* 0x0000000000007992 */ /* 0x0003ec0000008000 */
[----:B-1----:R-:W1:Y:S01]  /*86e0*/  FENCE.VIEW.ASYNC.S ;  /* 0x00000000000073c6 */ /* 0x002e620000000000 */
[----:B------:R-:W-:Y:S09]  /*86f0*/  UPRMT UR4, URZ, 0x654, UR4 ;  /* 0x00000654ff047896 */ /* 0x000ff20008000004 */
[----:B-1----:R-:W-:Y:S01]  /*8700*/  SYNCS.ARRIVE.TRANS64.RED.A1T0 RZ, [UR4], RZ ;  /* 0x000000ffffff79a7 */ /* 0x002fe20008100404 */
[----:B------:R-:W5:Y:S01]  /*8710*/  LDL R2, [R2] ;  /* 0x0000000002027983 */ /* 0x000f620000100800 */
[----:B--2---:R-:W-:Y:S11]  /*8720*/  LOP3.LUT P0, RZ, R54, 0x1, RZ, 0xc0, !PT ;  /* 0x0000000136ff7812 */ /* 0x004ff6000780c0ff */
[----:B------:R-:W-:Y:S02]  /*8730*/  @!UPT UIADD3 URZ, UPT, UPT, URZ, URZ, URZ ;  /* 0x000000fffffff290 */ /* 0x000fe4000fffe0ff */
[----:B------:R-:W-:Y:S01]  /*8740*/  VOTEU.ANY UP0, P0 ;  /* 0x0000000000ff7886 */ /* 0x000fe20000000100 */
[----:B------:R-:W-:Y:S11]  /*8750*/  PLOP3.LUT P0, PT, PT, PT, UP0, 0x80, 0x8 ;  /* 0x000000000008781c */ /* 0x000ff60003f0f008 */
[----:B------:R-:W-:Y:S02]  /*8760*/  @!UPT UIADD3 URZ, UPT, UPT, URZ, URZ, URZ ;  /* 0x000000fffffff290 */ /* 0x000fe4000fffe0ff */
[----:B------:R-:W-:Y:S02]  /*8770*/  @P0 MOV R3, R52 ;  /* 0x0000003400030202 */ /* 0x000fe40000000f00 */
[----:B------:R-:W-:Y:S02]  /*8780*/  @P0 LOP3.LUT R0, R53, 0xffff, RZ, 0xc0, !PT ;  /* 0x0000ffff35000812 */ /* 0x000fe400078ec0ff */
[----:B------:R-:W-:Y:S02]  /*8790*/  @P0 R2UR UR5, R3 ;  /* 0x00000000030502ca */ /* 0x000fe400000e0000 */
[----:B------:R-:W-:Y:S11]  /*87a0*/  @P0 R2UR UR4, R0 ;  /* 0x00000000000402ca */ /* 0x000ff600000e0000 */
[----:B------:R-:W-:Y:S02]  /*87b0*/  @UP0 UMOV UR37, UR5 ;  /* 0x0000000500250c82 */ /* 0x000fe40008000000 */
[----:B------:R-:W-:Y:S01]  /*87c0*/  @UP0 UMOV UR36, UR4 ;  /* 0x0000000400240c82 */ /* 0x000fe20008000000 */
[----:B------:R-:W-:Y:S05]  /*87d0*/  BRA.U !UP1, `(.L_x_76) ;  /* 0x0000000109cc7547 */ /* 0x000fea000b800000 */
[----:B------:R-:W1:Y:S01]  /*87e0*/  LDCU UR9, c[0x0][0xc20] ;  /* 0x00018400ff0977ac */ /* 0x000e620008000800 */
[----:B------:R-:W-:Y:S02]  /*87f0*/  UIMAD.WIDE.U32 UR4, UR60, UR59, URZ ;  /* 0x0000003b3c0472a5 */ /* 0x000fe4000f8e00ff */
[----:B------:R-:W-:Y:S02]  /*8800*/  UIMAD.WIDE.U32 UR6, UR61, UR56, URZ ;  /* 0x000000383d0672a5 */ /* 0x000fe4000f8e00ff */
[----:B------:R-:W-:Y:S02]  /*8810*/  UIMAD.WIDE.U32 UR10, UR36, UR59, URZ ;  /* 0x0000003b240a72a5 */ /* 0x000fe4000f8e00ff */
[----:B------:R-:W-:Y:S02]  /*8820*/  UISETP.NE.AND UP0, UPT, UR58, 0x1, UPT ;  /* 0x000000013a00788c */ /* 0x000fe4000bf05270 */
[----:B------:R-:W-:Y:S02]  /*8830*/  UISETP.NE.AND UP1, UPT, UR48, 0x1, UPT ;  /* 0x000000013000788c */ /* 0x000fe4000bf25270 */
[----:B------:R-:W-:Y:S02]  /*8840*/  UISETP.NE.AND UP2, UPT, UR39, 0x1, UPT ;  /* 0x000000012700788c */ /* 0x000fe4000bf45270 */
[----:B------:R-:W-:Y:S01]  /*8850*/  UIMAD.WIDE.U32 UR12, UR37, UR56, URZ ;  /* 0x00000038250c72a5 */ /* 0x000fe2000f8e00ff */
[----:B------:R-:W-:Y:S01]  /*8860*/  UMOV UR4, UR5 ;  /* 0x0000000500047c82 */ /* 0x000fe20008000000 */
[----:B------:R-:W-:Y:S01]  /*8870*/  UMOV UR6, UR11 ;  /* 0x0000000b00067c82 */ /* 0x000fe20008000000 */
[----:B-1----:R-:W-:Y:S03]  /*8880*/  USHF.R.U32.HI UR8, URZ, UR9, UR4 ;  /* 0x00000009ff087299 */ /* 0x002fe60008011604 */
[----:B------:R-:W-:Y:S02]  /*8890*/  UMOV UR4, UR7 ;  /* 0x0000000700047c82 */ /* 0x000fe40008000000 */
[----:B------:R-:W-:Y:S02]  /*88a0*/  USHF.R.U32.HI UR5, URZ, UR57, UR4 ;  /* 0x00000039ff057299 */ /* 0x000fe40008011604 */
[----:B------:R-:W-:Y:S02]  /*88b0*/  USEL UR4, UR60, UR8, !UP0 ;  /* 0x000000083c047287 */ /* 0x000fe4000c000000 */
[----:B------:R-:W-:Y:S02]  /*88c0*/  USHF.R.U32.HI UR8, URZ, UR9, UR6 ;  /* 0x00000009ff087299 */ /* 0x000fe40008011606 */
[----:B------:R-:W-:Y:S02]  /*88d0*/  UIMAD.WIDE.U32 UR6, UR4, UR46, URZ ;  /* 0x0000002e040672a5 */ /* 0x000fe4000f8e00ff */
[----:B------:R-:W-:Y:S02]  /*88e0*/  USEL UR9, UR61, UR5, !UP1 ;  /* 0x000000053d097287 */ /* 0x000fe4000c800000 */
[----:B------:R-:W-:Y:S02]  /*88f0*/  USEL UR8, UR36, UR8, !UP0 ;  /* 0x0000000824087287 */ /* 0x000fe4000c000000 */
[----:B------:R-:W-:Y:S01]  /*8900*/  UIMAD.WIDE.U32 UR10, UR9, UR46, URZ ;  /* 0x0000002e090a72a5 */ /* 0x000fe2000f8e00ff */
[----:B------:R-:W-:Y:S01]  /*8910*/  UMOV UR6, UR7 ;  /* 0x0000000700067c82 */ /* 0x000fe20008000000 */
[----:B------:R-:W-:Y:S01]  /*8920*/  UMOV UR5, UR13 ;  /* 0x0000000d00057c82 */ /* 0x000fe20008000000 */
[----:B------:R-:W-:Y:S02]  /*8930*/  @UP2 USHF.R.U32.HI UR4, URZ, UR47, UR6 ;  /* 0x0000002fff042299 */ /* 0x000fe40008011606 */
[----:B------:R-:W-:Y:S02]  /*8940*/  USHF.R.U32.HI UR5, URZ, UR57, UR5 ;  /* 0x00000039ff057299 */ /* 0x000fe40008011605 */
[----:B------:R-:W-:Y:S02]  /*8950*/  UIMAD UR4, UR39, UR4, URZ ;  /* 0x00000004270472a4 */ /* 0x000fe4000f8e02ff */
[----:B------:R-:W-:Y:S02]  /*8960*/  USEL UR5, UR37, UR5, !UP1 ;  /* 0x0000000525057287 */ /* 0x000fe4000c800000 */
[----:B------:R-:W-:Y:S01]  /*8970*/  UISETP.GE.AND UP0, UPT, UR8, UR4, UPT ;  /* 0x000000040800728c */ /* 0x000fe2000bf06270 */
[----:B------:R-:W-:Y:S01]  /*8980*/  UMOV UR6, UR11 ;  /* 0x0000000b00067c82 */ /* 0x000fe20008000000 */
[----:B------:R-:W-:Y:S02]  /*8990*/  UIMAD.WIDE.U32 UR10, UR8, UR46, URZ ;  /* 0x0000002e080a72a5 */ /* 0x000fe4000f8e00ff */
[----:B------:R-:W-:Y:S04]  /*89a0*/  @UP2 USHF.R.U32.HI UR9, URZ, UR47, UR6 ;  /* 0x0000002fff092299 */ /* 0x000fe80008011606 */
[----:B------:R-:W-:Y:S01]  /*89b0*/  UIMAD UR6, UR39, UR9, URZ ;  /* 0x00000009270672a4 */ /* 0x000fe2000f8e02ff */
[----:B------:R-:W-:Y:S03]  /*89c0*/  UMOV UR4, UR11 ;  /* 0x0000000b00047c82 */ /* 0x000fe60008000000 */
[----:B------:R-:W-:Y:S02]  /*89d0*/  UISETP.GE.OR UP0, UPT, UR5, UR6, UP0 ;  /* 0x000000060500728c */ /* 0x000fe40008706670 */
[----:B------:R-:W-:Y:S02]  /*89e0*/  USHF.R.U32.HI UR4, URZ, UR47, UR4 ;  /* 0x0000002fff047299 */ /* 0x000fe40008011604 */
[----:B------:R-:W-:Y:S02]  /*89f0*/  UIMAD.WIDE.U32 UR6, UR5, UR46, URZ ;  /* 0x0000002e050672a5 */ /* 0x000fe4000f8e00ff */
[----:B------:R-:W-:Y:S02]  /*8a00*/  USEL UR11, UR8, UR4, !UP2 ;  /* 0x00000004080b7287 */ /* 0x000fe4000d000000 */
[----:B------:R-:W-:Y:S02]  /*8a10*/  UIADD3 UR6, UPT, UPT, -UR5, URZ, URZ ;  /* 0x000000ff05067290 */ /* 0x000fe4000fffe1ff */
[----:B------:R-:W-:Y:S02]  /*8a20*/  UIADD3 UR10, UPT, UPT, -UR11, URZ, URZ ;  /* 0x000000ff0b0a7290 */ /* 0x000fe4000fffe1ff */
[----:B------:R-:W-:Y:S02]  /*8a30*/  UIMAD UR6, UR48, UR6, UR37 ;  /* 0x00000006300672a4 */ /* 0x000fe4000f8e0225 */
[----:B------:R-:W-:Y:S01]  /*8a40*/  UIMAD UR10, UR39, UR10, UR8 ;  /* 0x0000000a270a72a4 */ /* 0x000fe2000f8e0208 */
[----:B------:R-:W-:Y:S01]  /*8a50*/  @!UP0 UMOV UR4, UR7 ;  /* 0x0000000700048c82 */ /* 0x000fe20008000000 */
[----:B------:R-:W-:Y:S02]  /*8a60*/  UIADD3 UR7, UPT, UPT, -UR8, URZ, URZ ;  /* 0x000000ff08077290 */ /* 0x000fe4000fffe1ff */
[----:B------:R-:W-:Y:S04]  /*8a70*/  @!UP0 USHF.R.U32.HI UR4, URZ, UR47, UR4 ;  /* 0x0000002fff048299 */ /* 0x000fe80008011604 */
[----:B------:R-:W-:Y:S04]  /*8a80*/  @!UP0 USEL UR4, UR5, UR4, !UP2 ;  /* 0x0000000405048287 */ /* 0x000fe8000d000000 */
[----:B------:R-:W-:Y:S02]  /*8a90*/  @!UP0 UIMAD UR9, UR9, UR10, UR4 ;  /* 0x0000000a090982a4 */ /* 0x000fe4000f8e0204 */
[----:B------:R-:W-:Y:S02]  /*8aa0*/  @!UP0 UIADD3 UR10, UPT, UPT, UR11, -UR4, URZ ;  /* 0x800000040b0a8290 */ /* 0x000fe4000fffe0ff */
[----:B------:R-:W-:Y:S02]  /*8ab0*/  UIMAD UR4, UR58, UR7, UR36 ;  /* 0x000000073a0472a4 */ /* 0x000fe4000f8e0224 */
[----:B------:R-:W-:Y:S03]  /*8ac0*/  @!UP0 UIMAD UR8, UR10, UR39, UR5 ;  /* 0x000000270a0882a4 */ /* 0x000fe6000f8e0205 */
[----:B------:R-:W-:Y:S02]  /*8ad0*/  @!UP0 UMOV UR5, UR9 ;  /* 0x0000000900058c82 */ /* 0x000fe40008000000 */
[----:B------:R-:W-:Y:S02]  /*8ae0*/  UIMAD UR37, UR5, UR48, UR6 ;  /* 0x00000030052572a4 */ /* 0x000fe4000f8e0206 */
[----:B------:R-:W-:Y:S11]  /*8af0*/  UIMAD UR36, UR8, UR58, UR4 ;  /* 0x0000003a082472a4 */ /* 0x000ff6000f8e0204 */
[----:B------:R-:W-:Y:S01]  /*8b00*/  @!UPT UIADD3 URZ, UPT, UPT, URZ, URZ, URZ ;  /* 0x000000fffffff290 */ /* 0x000fe2000fffe0ff */
.L_x_76:
[----:B------:R-:W-:Y:S01]  /*8b10*/  UISETP.NE.AND UP0, UPT, UR38, 0x1, UPT ;  /* 0x000000012600788c */ /* 0x000fe2000bf05270 */
[----:B------:R-:W-:Y:S01]  /*8b20*/  @P0 SHF.R.U32.HI R0, RZ, 0x10, R53 ;  /* 0x00000010ff000819 */ /* 0x000fe20000011635 */
[----:B------:R-:W-:Y:S01]  /*8b30*/  USHF.L.U32 UR41, UR21, 0x7, URZ ;  /* 0x0000000715297899 */ /* 0x000fe200080006ff */
[----:B------:R-:W-:Y:S02]  /*8b40*/  BSSY.RECONVERGENT B6, `(.L_x_77) ;  /* 0x0000034000067945 */ /* 0x000fe40003800200 */
[----:B------:R-:W-:Y:S02]  /*8b50*/  @P0 R2UR UR62, R0 ;  /* 0x00000000003e02ca */ /* 0x000fe400000e0000 */
[----:B------:R-:W-:Y:S04]  /*8b60*/  LOP3.LUT P0, RZ, R71, 0x3f0, RZ, 0xc0, !PT ;  /* 0x000003f047ff7812 */ /* 0x000fe8000780c0ff */
[----:B------:R-:W1:Y:S01]  /*8b70*/  @!UP0 LDCU.128 UR12, c[0x0][0xc10] ;  /* 0x00018200ff0c87ac */ /* 0x000e620008000c00 */
[----:B------:R-:W2:Y:S01]  /*8b80*/  @!UP0 LDCU UR5, c[0x0][0xc0c] ;  /* 0x00018180ff0587ac */ /* 0x000ea20008000800 */
[----:B------:R-:W3:Y:S01]  /*8b90*/  @!UP0 LDCU UR10, c[0x0][0xc20] ;  /* 0x00018400ff0a87ac */ /* 0x000ee20008000800 */
[----:B-1----:R-:W-:Y:S02]  /*8ba0*/  UIMAD.WIDE.U32 UR8, UR37, UR12, URZ ;  /* 0x0000000c250872a5 */ /* 0x002fe4000f8e00ff */
[----:B------:R-:W-:Y:S02]  /*8bb0*/  UIMAD.WIDE.U32 UR6, UR36, UR15, URZ ;  /* 0x0000000f240672a5 */ /* 0x000fe4000f8e00ff */
[----:B------:R-:W-:Y:S03]  /*8bc0*/  @!UP0 UISETP.NE.AND UP1, UPT, UR14, 0x1, UPT ;  /* 0x000000010e00888c */ /* 0x000fe6000bf25270 */
[----:B------:R-:W-:Y:S01]  /*8bd0*/  @!UP0 UMOV UR4, UR9 ;  /* 0x0000000900048c82 */ /* 0x000fe20008000000 */
[----:B--2---:R-:W-:Y:S02]  /*8be0*/  @!UP0 UISETP.NE.AND UP2, UPT, UR5, 0x1, UPT ;  /* 0x000000010500888c */ /* 0x004fe4000bf45270 */
[----:B------:R-:W-:Y:S01]  /*8bf0*/  @!UP0 USHF.R.U32.HI UR4, URZ, UR13, UR4 ;  /* 0x0000000dff048299 */ /* 0x000fe20008011604 */
[----:B------:R-:W-:Y:S02]  /*8c00*/  @!UP0 UMOV UR6, UR7 ;  /* 0x0000000700068c82 */ /* 0x000fe40008000000 */
[----:B---3--:R-:W-:Y:S02]  /*8c10*/  @!UP0 USHF.R.U32.HI UR6, URZ, UR10, UR6 ;  /* 0x0000000aff068299 */ /* 0x008fe40008011606 */
[----:B------:R-:W-:Y:S02]  /*8c20*/  @!UP0 USEL UR7, UR37, UR4, !UP2 ;  /* 0x0000000425078287 */ /* 0x000fe4000d000000 */
[----:B------:R-:W-:Y:S04]  /*8c30*/  @!UP0 USEL UR6, UR36, UR6, !UP1 ;  /* 0x0000000624068287 */ /* 0x000fe8000c800000 */
[----:B------:R-:W-:Y:S02]  /*8c40*/  @!UP0 UIADD3 UR4, UPT, UPT, -UR7, UR6, URZ ;  /* 0x0000000607048290 */ /* 0x000fe4000fffe1ff */
[----:B------:R-:W-:Y:S02]  /*8c50*/  @!UP0 UIADD3 UR6, UPT, UPT, UR7, -UR6, URZ ;  /* 0x8000000607068290 */ /* 0x000fe4000fffe0ff */
[----:B------:R-:W-:Y:S02]  /*8c60*/  @!UP0 UIMAD UR37, UR4, UR5, UR37 ;  /* 0x00000005042582a4 */ /* 0x000fe4000f8e0225 */
[----:B------:R-:W-:Y:S01]  /*8c70*/  @!UP0 UIMAD UR36, UR6, UR14, UR36 ;  /* 0x0000000e062482a4 */ /* 0x000fe2000f8e0224 */
[----:B------:R-:W-:Y:S11]  /*8c80*/  @!P0 BRA `(.L_x_78) ;  /* 0x00000000007c8947 */ /* 0x000ff60003800000 */
[----:B------:R-:W1:Y:S01]  /*8c90*/  LDCU.64 UR8, c[0x4][0x80] ;  /* 0x01001000ff0877ac */ /* 0x000e620008000a00 */
[----:B------:R-:W-:Y:S01]  /*8ca0*/  MOV R16, 0x0 ;  /* 0x0000000000107802 */ /* 0x000fe20000000f00 */
[----:B------:R-:W-:Y:S02]  /*8cb0*/  HFMA2 R12, -RZ, RZ, 0, 5.9604644775390625e-08 ;  /* 0x00000001ff0c7431 */ /* 0x000fe400000001ff */
[----:B------:R-:W-:Y:S01]  /*8cc0*/  IMAD.MOV.U32 R8, RZ, RZ, 0x70 ;  /* 0x00000070ff087424 */ /* 0x000fe200078e00ff */
[----:B------:R2:W3:Y:S01]  /*8cd0*/  LDC.64 R14, c[0x4][R16] ;  /* 0x01000000100e7b82 */ /* 0x0004e20000000a00 */
[----:B------:R-:W4:Y:S01]  /*8ce0*/  LDCU.64 UR6, c[0x4][0x88] ;  /* 0x01001100ff0677ac */ /* 0x000f220008000a00 */
[----:B------:R-:W-:Y:S01]  /*8cf0*/  IMAD.MOV.U32 R13, RZ, RZ, RZ ;  /* 0x000000ffff0d7224 */ /* 0x000fe200078e00ff */
[----:B------:R-:W2:Y:S01]  /*8d00*/  LDCU.64 UR4, c[0x4][0x8] ;  /* 0x01000100ff0477ac */ /* 0x000ea20008000a00 */
[----:B-1----:R-:W-:Y:S01]  /*8d10*/  MOV R5, UR9 ;  /* 0x0000000900057c02 */ /* 0x002fe20008000f00 */
[----:B------:R-:W-:Y:S01]  /*8d20*/  IMAD.U32 R4, RZ, RZ, UR8 ;  /* 0x00000008ff047e24 */ /* 0x000fe2000f8e00ff */
[----:B----4-:R-:W-:Y:S01]  /*8d30*/  MOV R7, UR7 ;  /* 0x0000000700077c02 */ /* 0x010fe20008000f00 */
[----:B------:R-:W-:Y:S01]  /*8d40*/  IMAD.U32 R6, RZ, RZ, UR6 ;  /* 0x00000006ff067e24 */ /* 0x000fe2000f8e00ff */
[----:B--2---:R-:W-:Y:S01]  /*8d50*/  MOV R11, UR5 ;  /* 0x00000005000b7c02 */ /* 0x004fe20008000f00 */
[----:B------:R-:W-:Y:S02]  /*8d60*/  IMAD.U32 R10, RZ, RZ, UR4 ;  /* 0x00000004ff0a7e24 */ /* 0x000fe4000f8e00ff */
[----:B------:R-:W-:Y:S07]  /*8d70*/  LEPC R20, `(.L_x_79) ;  /* 0x000000001014794e */ /* 0x000fee0000000000 */
[----:B---3-5:R-:W-:Y:S05]  /*8d80*/  CALL.ABS.NOINC R14 ;  /* 0x000000000e007343 */ /* 0x028fea0003c00000 */
.L_x_79:
[----:B------:R-:W1:Y:S01]  /*8d90*/  LDCU.64 UR8, c[0x4][0x80] ;  /* 0x01001000ff0877ac */ /* 0x000e620008000a00 */
[----:B------:R-:W2:Y:S01]  /*8da0*/  LDC.64 R16, c[0x4][R16] ;  /* 0x0100000010107b82 */ /* 0x000ea20000000a00 */
[----:B------:R-:W-:Y:S02]  /*8db0*/  HFMA2 R12, -RZ, RZ, 0, 5.9604644775390625e-08 ;  /* 0x00000001ff0c7431 */ /* 0x000fe400000001ff */
[----:B------:R-:W-:Y:S02]  /*8dc0*/  IMAD.MOV.U32 R8, RZ, RZ, 0x70 ;  /* 0x00000070ff087424 */ /* 0x000fe400078e00ff */
[----:B------:R-:W-:Y:S01]  /*8dd0*/  IMAD.MOV.U32 R13, RZ, RZ, RZ ;  /* 0x000000ffff0d7224 */ /* 0x000fe200078e00ff */
[----:B------:R-:W3:Y:S01]  /*8de0*/  LDCU.64 UR6, c[0x4][0x88] ;  /* 0x01001100ff0677ac */ /* 0x000ee20008000a00 */
[----:B------:R-:W4:Y:S01]  /*8df0*/  LDCU.64 UR4, c[0x4][0x8] ;  /* 0x01000100ff0477ac */ /* 0x000f220008000a00 */
[----:B-1----:R-:W-:Y:S02]  /*8e00*/  MOV R4, UR8 ;  /* 0x0000000800047c02 */ /* 0x002fe40008000f00 */
[----:B------:R-:W-:Y:S02]  /*8e10*/  MOV R5, UR9 ;  /* 0x0000000900057c02 */ /* 0x000fe40008000f00 */
[----:B---3--:R-:W-:Y:S01]  /*8e20*/  MOV R7, UR7 ;  /* 0x0000000700077c02 */ /* 0x008fe20008000f00 */
[----:B------:R-:W-:Y:S01]  /*8e30*/  IMAD.U32 R6, RZ, RZ, UR6 ;  /* 0x00000006ff067e24 */ /* 0x000fe2000f8e00ff */
[----:B----4-:R-:W-:Y:S01]  /*8e40*/  MOV R11, UR5 ;  /* 0x00000005000b7c02 */ /* 0x010fe20008000f00 */
[----:B------:R-:W-:Y:S02]  /*8e50*/  IMAD.U32 R10, RZ, RZ, UR4 ;  /* 0x00000004ff0a7e24 */ /* 0x000fe4000f8e00ff */
[----:B------:R-:W-:Y:S07]  /*8e60*/  LEPC R20, `(.L_x_78) ;  /* 0x000000001014794e */ /* 0x000fee0000000000 */
[----:B--2---:R-:W-:Y:S05]  /*8e70*/  CALL.ABS.NOINC R16 ;  /* 0x0000000010007343 */ /* 0x004fea0003c00000 */
.L_x_78:
[----:B------:R-:W-:Y:S05]  /*8e80*/  BSYNC.RECONVERGENT B6 ;  /* 0x0000000000067941 */ /* 0x000fea0003800200 */
.L_x_77:
[----:B------:R-:W-:Y:S01]  /*8e90*/  R2UR UR5, R66 ;  /* 0x00000000420572ca */ /* 0x000fe200000e0000 */
[----:B------:R-:W-:Y:S01]  /*8ea0*/  UISETP.NE.AND UP2, UPT, UR63, URZ, UPT ;  /* 0x000000ff3f00728c */ /* 0x000fe2000bf45270 */
[----:B------:R-:W-:Y:S02]  /*8eb0*/  R2UR UR4, R65 ;  /* 0x00000000410472ca */ /* 0x000fe400000e0000 */
[----:B------:R-:W-:Y:S02]  /*8ec0*/  ISETP.NE.U32.AND P3, PT, R50, RZ, PT ;  /* 0x000000ff3200720c */ /* 0x000fe40003f65070 */
[----:B------:R-:W-:Y:S02]  /*8ed0*/  ISETP.NE.U32.AND P1, PT, RZ, UR54, PT ;  /* 0x00000036ff007c0c */ /* 0x000fe4000bf25070 */
[----:B------:R-:W-:Y:S02]  /*8ee0*/  PLOP3.LUT P4, PT, PT, PT, UP2, 0x80, 0x8 ;  /* 0x000000000008781c */ /* 0x000fe40003f8f028 */
[----:B------:R-:W-:Y:S02]  /*8ef0*/  ISETP.NE.AND.EX P3, PT, R51, RZ, PT, P3 ;  /* 0x000000ff3300720c */ /* 0x000fe40003f65330 */
[----:B------:R-:W-:Y:S01]  /*8f00*/  ISETP.NE.AND.EX P1, PT, RZ, UR55, PT, P1 ;  /* 0x00000037ff007c0c */ /* 0x000fe2000bf25310 */
[----:B------:R-:W-:Y:S01]  /*8f10*/  UISETP.NE.U32.AND UP0, UPT, UR5, URZ, UPT ;  /* 0x000000ff0500728c */ /* 0x000fe2000bf05070 */
[----:B------:R-:W-:Y:S03]  /*8f20*/  P2R R80, PR, RZ, 0x10 ;  /* 0x00000010ff507803 */ /* 0x000fe60000000000 */
[----:B------:R-:W-:Y:S02]  /*8f30*/  UISETP.NE.AND.EX UP1, UPT, UR4, URZ, UPT, UP0 ;  /* 0x000000ff0400728c */ /* 0x000fe4000bf25300 */
[----:B------:R-:W-:Y:S02]  /*8f40*/  UPLOP3.LUT UP0, UPT, UPT, UPT, UPT, 0x40, 0x4 ;  /* 0x000000000004789c */ /* 0x000fe40003f0e870 */
[----:B------:R-:W-:Y:S06]  /*8f50*/  @UP2 UPLOP3.LUT UP0, UPT, UPT, UPT, UP1, 0x80, 0x8 ;  /* 0x000000000008289c */ /* 0x000fec0003f0f010 */
[----:B------:R-:W-:Y:S01]  /*8f60*/  PLOP3.LUT P0, PT, PT, PT, UP0, 0x80, 0x8 ;  /* 0x000000000008781c */ /* 0x000fe20003f0f008 */
[----:B------:R-:W-:Y:S01]  /*8f70*/  @!UPT UIADD3 URZ, UPT, UPT, URZ, URZ, URZ ;  /* 0x000000fffffff290 */ /* 0x000fe2000fffe0ff */
[----:B------:R-:W-:Y:S11]  /*8f80*/  BRA.U !UP1, `(.L_x_80) ;  /* 0x0000000109407547 */ /* 0x000ff6000b800000 */
[----:B------:R-:W-:Y:S01]  /*8f90*/  UISETP.NE.U32.AND UP0, UPT, UR54, URZ, UPT ;  /* 0x000000ff3600728c */ /* 0x000fe2000bf05070 */
[----:B------:R-:W-:Y:S01]  /*8fa0*/  R2UR UR6, R66 ;  /* 0x00000000420672ca */ /* 0x000fe200000e0000 */
[----:B------:R-:W1:Y:S01]  /*8fb0*/  LDCU.64 UR8, c[0x0][0x358] ;  /* 0x00006b00ff0877ac */ /* 0x000e620008000a00 */
[----:B------:R-:W-:Y:S02]  /*8fc0*/  HFMA2 R63, -RZ, RZ, 0, 5.9604644775390625e-08 ;  /* 0x00000001ff3f7431 */ /* 0x000fe400000001ff */
[----:B------:R-:W-:Y:S01]  /*8fd0*/  IMAD.MOV.U32 R0, RZ, RZ, 0x1 ;  /* 0x00000001ff007424 */ /* 0x000fe200078e00ff */
[----:B------:R-:W-:Y:S06]  /*8fe0*/  UISETP.NE.AND.EX UP0, UPT, UR55, URZ, UPT, UP0 ;  /* 0x000000ff3700728c */ /* 0x000fec000bf05300 */
[----:B------:R-:W-:Y:S05]  /*8ff0*/  PLOP3.LUT P2, PT, PT, PT, UP0, 0x80, 0x8 ;  /* 0x000000000008781c */ /* 0x000fea0003f4f008 */
[----:B------:R-:W2:Y:S01]  /*9000*/  @UP0 LDCU.64 UR4, c[0x0][0x988] ;  /* 0x00013100ff0407ac */ /* 0x000ea20008000a00 */
[----:B------:R-:W-:Y:S07]  /*9010*/  @UP0 UIMAD UR6, UR52, UR6, URZ ;  /* 0x00000006340602a4 */ /* 0x000fee000f8e02ff */
[----:B------:R-:W-:Y:S01]  /*9020*/  @!P2 PRMT R63, R0, 0x7610, R63 ;  /* 0x00007610003fa816 */ /* 0x000fe2000000003f */
[----:B--2---:R-:W-:Y:S06]  /*9030*/  @UP0 UIMAD.WIDE UR4, UR6, 0x4, UR4 ;  /* 0x00000004060408a5 */ /* 0x004fec000f8e0204 */
[----:B------:R-:W-:Y:S02]  /*9040*/  IMAD.U32 R4, RZ, RZ, UR4 ;  /* 0x00000004ff047e24 */ /* 0x000fe4000f8e00ff */
[----:B------:R-:W-:Y:S03]  /*9050*/  IMAD.U32 R5, RZ, RZ, UR5 ;  /* 0x00000005ff057e24 */ /* 0x000fe6000f8e00ff */
[----:B------:R-:W2:Y:S02]  /*9060*/  @!UP0 LDCU UR4, c[0x0][0x980] ;  /* 0x00013000ff0487ac */ /* 0x000ea40008000800 */
[----:B-1---5:R1:W5:Y:S02]  /*9070*/  @P2 LDG.E R27, desc[UR8][R4.64] ;  /* 0x00000008041b2981 */ /* 0x022364000c1e1900 */
[----:B-12---:R-:W-:Y:S02]  /*9080*/  @!P2 MOV R27, UR4 ;  /* 0x00000004001bac02 */ /* 0x006fe40008000f00 */
.L_x_80:
[----:B------:R-:W-:Y:S05]  /*9090*/  @!P3 BRA `(.L_x_81) ;  /* 0x000000000024b947 */ /* 0x000fea0003800000 */
[----:B------:R-:W-:Y:S01]  /*90a0*/  ISETP.NE.U32.AND P2, PT, R48, RZ, PT ;  /* 0x000000ff3000720c */ /* 0x000fe20003f45070 */
[----:B------:R-:W1:Y:S03]  /*90b0*/  LDCU.64 UR4, c[0x0][0x358] ;  /* 0x00006b00ff0477ac */ /* 0x000e660008000a00 */
[----:B------:R-:W-:Y:S11]  /*90c0*/  ISETP.NE.AND.EX P2, PT, R49, RZ, PT, P2 ;  /* 0x000000ff3100720c */ /* 0x000ff60003f45320 */
[----:B------:R-:W-:Y:S02]  /*90d0*/  @!UPT UIADD3 URZ, UPT, UPT, URZ, URZ, URZ ;  /* 0x000000fffffff290 */ /* 0x000fe4000fffe0ff */
[----:B------:R-:W2:Y:S01]  /*90e0*/  @P2 LDC.64 R4, c[0x0][0x9a8] ;  /* 0x00026a00ff042b82 */ /* 0x000ea20000000a00 */
[----:B------:R-:W-:Y:S04]  /*90f0*/  @P2 IMAD R0, R50, UR52, RZ ;  /* 0x0000003432002c24 */ /* 0x000fe8000f8e02ff */
[----:B--2---:R-:W-:Y:S05]  /*9100*/  @P2 IMAD.WIDE R4, R0, 0x4, R4 ;  /* 0x0000000400042825 */ /* 0x004fea00078e0204 */
[----:B-1---5:R1:W5:Y:S02]  /*9110*/  @P2 LDG.E R24, desc[UR4][R4.64] ;  /* 0x0000000404182981 */ /* 0x022364000c1e1900 */
[----:B-1----:R-:W2:Y:S02]  /*9120*/  @!P2 LDC R24, c[0x0][0x9a0] ;  /* 0x00026800ff18ab82 */ /* 0x002ea40000000800 */
.L_x_81:
[----:B-----5:R-:W-:Y:S01]  /*9130*/  FSETP.NEU.AND P2, PT, R27, RZ, PT ;  /* 0x000000ff1b00720b */ /* 0x020fe20003f4d000 */
[----:B------:R-:W1:Y:S01]  /*9140*/  LDCU.128 UR12, c[0x0][0xb90] ;  /* 0x00017200ff0c77ac */ /* 0x000e620008000c00 */
[----:B------:R-:W-:Y:S01]  /*9150*/  SEL R4, RZ, 0xffffffff, P1 ;  /* 0xffffffffff047807 */ /* 0x000fe20000800000 */
[----:B------:R-:W-:Y:S01]  /*9160*/  IMAD.SHL.U32 R87, R61, 0x4, RZ ;  /* 0x000000043d577824 */ /* 0x000fe200078e00ff */
[----:B------:R-:W-:Y:S01]  /*9170*/  @P4 LOP3.LUT P1, RZ, R63, 0xff, RZ, 0xc0, !PT ;  /* 0x000000ff3fff4812 */ /* 0x000fe2000782c0ff */
[----:B------:R-:W-:Y:S01]  /*9180*/  BSSY B1, `(.L_x_82) ;  /* 0x0000057000017945 */ /* 0x000fe20003800000 */
[----:B------:R-:W-:Y:S01]  /*9190*/  @P4 SEL R79, RZ, 0xffffffff, P2 ;  /* 0xffffffffff4f4807 */ /* 0x000fe20001000000 */
[----:B------:R-:W-:Y:S01]  /*91a0*/  VIADD R82, R87, UR49 ;  /* 0x0000003157527c36 */ /* 0x000fe20008000000 */
[----:B------:R-:W-:Y:S01]  /*91b0*/  LOP3.LUT R60, R60, 0x1, RZ, 0x3c, !PT ;  /* 0x000000013c3c7812 */ /* 0x000fe200078e3cff */
[----:B------:R-:W3:Y:S01]  /*91c0*/  LDCU UR11, c[0x0][0xba0] ;  /* 0x00017400ff0b77ac */ /* 0x000ee20008000800 */
[----:B------:R-:W-:Y:S01]  /*91d0*/  @P0 SEL R79, R4, R79, !P1 ;  /* 0x0000004f044f0207 */ /* 0x000fe20004800000 */
[----:B------:R-:W-:Y:S01]  /*91e0*/  IMAD.MOV.U32 R88, RZ, RZ, 0x1 ;  /* 0x00000001ff587424 */ /* 0x000fe200078e00ff */
[----:B------:R-:W-:Y:S01]  /*91f0*/  LEA R84, R22, UR49, 0x3 ;  /* 0x0000003116547c11 */ /* 0x000fe2000f8e18ff */
[----:B------:R-:W-:Y:S01]  /*9200*/  USHF.L.U32 UR8, UR51, 0x6, URZ ;  /* 0x0000000633087899 */ /* 0x000fe200080006ff */
[----:B------:R-:W-:Y:S01]  /*9210*/  @P4 LOP3.LUT R79, R79, 0x1, RZ, 0xc0, !PT ;  /* 0x000000014f4f4812 */ /* 0x000fe200078ec0ff */
[----:B------:R-:W-:Y:S01]  /*9220*/  IMAD.IADD R25, R23, 0x1, R2 ;  /* 0x0000000117197824 */ /* 0x000fe200078e0202 */
[----:B------:R-:W-:Y:S01]  /*9230*/  R2UR UR4, R69 ;  /* 0x00000000450472ca */ /* 0x000fe200000e0000 */
[----:B------:R-:W-:Y:S01]  /*9240*/  IMAD.MOV.U32 R86, RZ, RZ, RZ ;  /* 0x000000ffff567224 */ /* 0x000fe200078e00ff */
[----:B------:R-:W-:Y:S01]  /*9250*/  ISETP.NE.U32.OR P5, PT, R79, 0x1, !P4 ;  /* 0x000000014f00780c */ /* 0x000fe200067a5470 */
[----:B------:R-:W-:Y:S01]  /*9260*/  IMAD.U32 R77, RZ, RZ, UR8 ;  /* 0x00000008ff4d7e24 */ /* 0x000fe2000f8e00ff */
[----:B------:R-:W-:Y:S02]  /*9270*/  R2UR UR6, R68 ;  /* 0x00000000440672ca */ /* 0x000fe400000e0000 */
[----:B------:R-:W-:Y:S02]  /*9280*/  CS2R R42, SRZ ;  /* 0x00000000002a7805 */ /* 0x000fe4000001ff00 */
[----:B------:R-:W-:Y:S02]  /*9290*/  R2UR UR10, R70 ;  /* 0x00000000460a72ca */ /* 0x000fe400000e0000 */
[----:B------:R-:W-:Y:S02]  /*92a0*/  CS2R R40, SRZ ;  /* 0x0000000000287805 */ /* 0x000fe4000001ff00 */
[----:B------:R-:W-:Y:S02]  /*92b0*/  R2UR UR9, R67 ;  /* 0x00000000430972ca */ /* 0x000fe400000e0000 */
[----:B------:R-:W-:Y:S02]  /*92c0*/  CS2R R38, SRZ ;  /* 0x0000000000267805 */ /* 0x000fe4000001ff00 */
[----:B------:R-:W-:Y:S02]  /*92d0*/  PLOP3.LUT P1, PT, PT, PT, UP1, 0x80, 0x8 ;  /* 0x000000000008781c */ /* 0x000fe40003f2f018 */
[----:B------:R-:W-:Y:S02]  /*92e0*/  CS2R R36, SRZ ;  /* 0x0000000000247805 */ /* 0x000fe4000001ff00 */
[----:B------:R-:W-:Y:S01]  /*92f0*/  SEL R89, RZ, 0xffffffff, P2 ;  /* 0xffffffffff597807 */ /* 0x000fe20001000000 */
[----:B------:R-:W-:Y:S01]  /*9300*/  UIMAD.WIDE.U32 UR4, UR8, UR4, URZ ;  /* 0x00000004080472a5 */ /* 0x000fe2000f8e00ff */
[----:B------:R-:W-:Y:S02]  /*9310*/  CS2R R34, SRZ ;  /* 0x0000000000227805 */ /* 0x000fe4000001ff00 */
[----:B------:R-:W-:Y:S02]  /*9320*/  @P5 SHF.L.U32 R0, R60, 0x1f, RZ ;  /* 0x0000001f3c005819 */ /* 0x000fe400000006ff */
[----:B------:R-:W-:Y:S01]  /*9330*/  CS2R R32, SRZ ;  /* 0x0000000000207805 */ /* 0x000fe2000001ff00 */
[----:B------:R-:W-:Y:S01]  /*9340*/  USHF.R.U32.HI UR5, URZ, UR6, UR5 ;  /* 0x00000006ff057299 */ /* 0x000fe20008011605 */
[----:B------:R-:W-:Y:S01]  /*9350*/  CS2R R46, SRZ ;  /* 0x00000000002e7805 */ /* 0x000fe2000001ff00 */
[----:B------:R4:W2:Y:S01]  /*9360*/  @P5 SYNCS.PHASECHK.TRANS64.TRYWAIT P4, [UR49+0x40], R0 ;  /* 0x00004000ff0055a7 */ /* 0x0008a20008081131 */
[----:B------:R-:W-:Y:S01]  /*9370*/  VIADD R83, R82, 0x400 ;  /* 0x0000040052537836 */ /* 0x000fe20000000000 */
[----:B------:R-:W-:Y:S01]  /*9380*/  UISETP.NE.AND UP0, UPT, UR10, 0x1, UPT ;  /* 0x000000010a00788c */ /* 0x000fe2000bf05270 */
[----:B------:R-:W-:Y:S01]  /*9390*/  IMAD.IADD R81, R72, 0x1, R82 ;  /* 0x0000000148517824 */ /* 0x000fe200078e0252 */
[----:B------:R-:W-:Y:S02]  /*93a0*/  CS2R R44, SRZ ;  /* 0x00000000002c7805 */ /* 0x000fe4000001ff00 */
[----:B------:R-:W-:Y:S02]  /*93b0*/  USEL UR5, UR8, UR5, !UP0 ;  /* 0x0000000508057287 */ /* 0x000fe4000c000000 */
[----:B------:R-:W-:Y:S04]  /*93c0*/  UISETP.NE.AND UP0, UPT, UR9, 0x1, UPT ;  /* 0x000000010900788c */ /* 0x000fe8000bf05270 */
[----:B------:R-:W-:Y:S02]  /*93d0*/  IMAD R6, RZ, RZ, -UR5 ;  /* 0x80000005ff067e24 */ /* 0x000fe4000f8e02ff */
[----:B------:R-:W-:Y:S02]  /*93e0*/  IMAD.U32 R76, RZ, RZ, UR5 ;  /* 0x00000005ff4c7e24 */ /* 0x000fe4000f8e00ff */
[----:B------:R-:W-:Y:S01]  /*93f0*/  IMAD R77, R6, UR10, R77 ;  /* 0x0000000a064d7c24 */ /* 0x000fe2000f8e024d */
[----:B----4-:R-:W-:Y:S04]  /*9400*/  SHF.L.U32 R0, R59, 0x1f, RZ ;  /* 0x0000001f3b007819 */ /* 0x010fe800000006ff */
[----:B------:R4:W4:Y:S01]  /*9410*/  SYNCS.PHASECHK.TRANS64.TRYWAIT P3, [R84+URZ+0xa0], R0 ;  /* 0x0000a000540075a7 */ /* 0x00092200080611ff */
[----:B-1----:R-:W-:Y:S07]  /*9420*/  UIMAD.WIDE.U32 UR6, UR5, UR12, URZ ;  /* 0x0000000c050672a5 */ /* 0x002fee000f8e00ff */
[----:B------:R-:W-:Y:S02]  /*9430*/  UMOV UR4, UR7 ;  /* 0x0000000700047c82 */ /* 0x000fe40008000000 */
[----:B------:R-:W-:Y:S04]  /*9440*/  USHF.R.U32.HI UR4, URZ, UR13, UR4 ;  /* 0x0000000dff047299 */ /* 0x000fe80008011604 */
[----:B------:R-:W-:Y:S02]  /*9450*/  USEL UR4, UR5, UR4, !UP0 ;  /* 0x0000000405047287 */ /* 0x000fe4000c000000 */
[----:B------:R-:W-:Y:S02]  /*9460*/  UISETP.NE.AND UP0, UPT, UR14, 0x1, UPT ;  /* 0x000000010e00788c */ /* 0x000fe4000bf05270 */
[----:B------:R-:W-:Y:S02]  /*9470*/  UIMAD.WIDE.U32 UR6, UR4, UR15, URZ ;  /* 0x0000000f040672a5 */ /* 0x000fe4000f8e00ff */
[----:B------:R-:W-:Y:S02]  /*9480*/  IMAD.U32 R75, RZ, RZ, UR4 ;  /* 0x00000004ff4b7e24 */ /* 0x000fe4000f8e00ff */
[----:B------:R-:W-:Y:S01]  /*9490*/  PLOP3.LUT P0, PT, PT, PT, UP0, 0x80, 0x8 ;  /* 0x000000000008781c */ /* 0x000fe20003f0f008 */
[----:B------:R-:W-:Y:S02]  /*94a0*/  IMAD R5, RZ, RZ, -UR4 ;  /* 0x80000004ff057e24 */ /* 0x000fe4000f8e02ff */
[----:B------:R-:W-:Y:S01]  /*94b0*/  UMOV UR6, UR7 ;  /* 0x0000000700067c82 */ /* 0x000fe20008000000 */
[----:B------:R-:W-:Y:S01]  /*94c0*/  IMAD.U32 R74, RZ, RZ, UR4 ;  /* 0x00000004ff4a7e24 */ /* 0x000fe2000f8e00ff */
[----:B---3--:R-:W-:Y:S01]  /*94d0*/  USHF.R.U32.HI UR6, URZ, UR11, UR6 ;  /* 0x0000000bff067299 */ /* 0x008fe20008011606 */
[----:B------:R-:W-:Y:S05]  /*94e0*/  IMAD R76, R5, UR9, R76 ;  /* 0x00000009054c7c24 */ /* 0x000fea000f8e024c */
[----:B------:R-:W-:Y:S02]  /*94f0*/  SEL R75, R75, UR6, !P0 ;  /* 0x000000064b4b7c07 */ /* 0x000fe4000c000000 */
[----:B------:R-:W-:Y:S03]  /*9500*/  LOP3.LUT P0, R78, R63, 0xff, RZ, 0xc0, !PT ;  /* 0x000000ff3f4e7812 */ /* 0x000fe6000780c0ff */
[----:B------:R-:W-:Y:S01]  /*9510*/  IMAD.MOV R3, RZ, RZ, -R75 ;  /* 0x000000ffff037224 */ /* 0x000fe200078e0a4b */
[----:B------:R-:W-:Y:S03]  /*9520*/  @P1 SEL R89, R4, R89, !P0 ;  /* 0x0000005904591207 */ /* 0x000fe60004000000 */
[----:B------:R-:W-:Y:S01]  /*9530*/  IMAD R74, R3, UR14, R74 ;  /* 0x0000000e034a7c24 */ /* 0x000fe2000f8e024a */
[----:B------:R-:W-:Y:S02]  /*9540*/  LOP3.LUT R89, R89, 0x1, RZ, 0xc0, !PT ;  /* 0x0000000159597812 */ /* 0x000fe400078ec0ff */
[----:B--2---:R-:W-:Y:S01]  /*9550*/  @P5 SEL R88, RZ, 0x1, !P4 ;  /* 0x00000001ff585807 */ /* 0x004fe20006000000 */
[----:B------:R-:W-:Y:S06]  /*9560*/  @!P5 BRA `(.L_x_83) ;  /* 0x000000000060d947 */ /* 0x000fec0003800000 */
[----:B------:R-:W-:Y:S01]  /*9570*/  IMAD.MOV.U32 R42, RZ, RZ, RZ ;  /* 0x000000ffff2a7224 */ /* 0x000fe200078e00ff */
[----:B------:R-:W-:Y:S01]  /*9580*/  ISETP.NE.U32.AND P0, PT, R89, 0x1, PT ;  /* 0x000000015900780c */ /* 0x000fe20003f05070 */
[----:B------:R-:W-:Y:S01]  /*9590*/  BSSY B0, `(.L_x_84) ;  /* 0x000000f000007945 */ /* 0x000fe20003800000 */
[----:B------:R-:W-:Y:S02]  /*95a0*/  ISETP.NE.AND P1, PT, R88, RZ, PT ;  /* 0x000000ff5800720c */ /* 0x000fe40003f25270 */
[----:B------:R-:W-:Y:S02]  /*95b0*/  CS2R R38, SRZ ;  /* 0x0000000000267805 */ /* 0x000fe4000001ff00 */
[----:B------:R-:W-:Y:S02]  /*95c0*/  CS2R R36, SRZ ;  /* 0x0000000000247805 */ /* 0x000fe4000001ff00 */
[----:B------:R-:W-:Y:S02]  /*95d0*/  CS2R R40, SRZ ;  /* 0x0000000000287805 */ /* 0x000fe4000001ff00 */
[----:B------:R-:W-:Y:S02]  /*95e0*/  CS2R R46, SRZ ;  /* 0x00000000002e7805 */ /* 0x000fe4000001ff00 */
[----:B------:R-:W-:Y:S02]  /*95f0*/  CS2R R44, SRZ ;  /* 0x00000000002c7805 */ /* 0x000fe4000001ff00 */
[----:B------:R-:W-:Y:S02]  /*9600*/  CS2R R34, SRZ ;  /* 0x0000000000227805 */ /* 0x000fe4000001ff00 */
[----:B------:R-:W-:Y:S01]  /*9610*/  CS2R R32, SRZ ;  /* 0x0000000000207805 */ /* 0x000fe2000001ff00 */
[----:B------:R-:W-:Y:S04]  /*9620*/  @P0 IMAD R5, R73, 0x4, R83 ;  /* 0x0000000449050824 */ /* 0x000fe800078e0253 */
[----:B------:R-:W-:Y:S01]  /*9630*/  @P0 IMAD.IADD R4, R72, 0x1, R5 ;  /* 0x0000000148040824 */ /* 0x000fe200078e0205 */
[----:B------:R-:W-:Y:S06]  /*9640*/  @P1 BRA `(.L_x_85) ;  /* 0x00000000000c1947 */ /* 0x000fec0003800000 */
[----:B------:R-:W-:Y:S04]  /*9650*/  SHF.L.U32 R3, R60, 0x1f, RZ ;  /* 0x0000001f3c037819 */ /* 0x000fe800000006ff */
[----:B------:R-:W1:Y:S02]  /*9660*/  SYNCS.PHASECHK.TRANS64.TRYWAIT P1, [UR49+0x40], R3 ;  /* 0x00004003ff0075a7 */ /* 0x000e640008021131 */
[----:B-1----:R-:W-:Y:S05]  /*9670*/  @!P1 BRA `(.L_x_86) ;  /* 0x00000030005c9947 */ /* 0x002fea0003800000 */
.L_x_85:
[----:B------:R-:W-:Y:S05]  /*9680*/  BSYNC B0 ;  /* 0x0000000000007941 */ /* 0x000fea0003800000 */
.L_x_84:
[----:B------:R-:W-:Y:S05]  /*9690*/  @P0 WARPSYNC.ALL ;  /* 0x0000000000000948 */ /* 0x000fea0003800000 */
[----:B------:R2:W3:Y:S01]  /*96a0*/  @P0 LDSM.16.M88.4 R36, [R5] ;  /* 0x000000000524083b */ /* 0x0004e20000000200 */
[----:B------:R-:W-:Y:S03]  /*96b0*/  HFMA2 R86, -RZ, RZ, 0, 5.9604644775390625e-08 ;  /* 0x00000001ff567431 */ /* 0x000fe600000001ff */
[----:B------:R2:W1:Y:S04]  /*96c0*/  @P0 LDSM.16.M88.4 R40, [R4] ;  /* 0x000000000428083b */ /* 0x0004680000000200 */
[----:B------:R2:W1:Y:S04]  /*96d0*/  @P0 LDSM.16.M88.4 R44, [R87+UR49+0x400] ;  /* 0x00040031572c083b */ /* 0x0004680008000200 */
[----:B------:R2:W1:Y:S02]  /*96e0*/  @P0 LDSM.16.M88.4 R32, [R81+0x400] ;  /* 0x000400005120083b */ /* 0x0004640000000200 */
.L_x_83:
[----:B------:R-:W-:Y:S05]  /*96f0*/  BSYNC B1 ;  /* 0x0000000000017941 */ /* 0x000fea0003800000 */
.L_x_82:
[----:B-1----:R-:W-:Y:S04]  /*9700*/  SHF.R.U32.HI R2, RZ, 0x15, R25 ;  /* 0x00000015ff027819 */ /* 0x002fe80000011619 */
[----:B------:R-:W-:Y:S01]  /*9710*/  LOP3.LUT P0, RZ, R2, 0x3, R64, 0x48, !PT ;  /* 0x0000000302ff7812 */ /* 0x000fe20007804840 */
[----:B------:R-:W-:Y:S01]  /*9720*/  @!UPT UIADD3 URZ, UPT, UPT, URZ, URZ, URZ ;  /* 0x000000fffffff290 */ /* 0x000fe2000fffe0ff */
[----:B----4-:R-:W-:Y:S11]  /*9730*/  @P3 BRA `(.L_x_87) ;  /* 0x0000000000083947 */ /* 0x010ff60003800000 */
[----:B------:R-:W1:Y:S02]  /*9740*/  SYNCS.PHASECHK.TRANS64.TRYWAIT P1, [R84+URZ+0xa0], R0 ;  /* 0x0000a000540075a7 */ /* 0x000e6400080211ff */
[----:B-1----:R-:W-:Y:S05]  /*9750*/  @!P1 BRA `(.L_x_88) ;  /* 0x00000030003c9947 */ /* 0x002fea0003800000 */
.L_x_87:
[----:B------:R-:W-:Y:S05]  /*9760*/  @!P0 BRA `(.L_x_89) ;  /* 0x0000000000408947 */ /* 0x000fea0003800000 */
[----:B------:R-:W2:Y:S01]  /*9770*/  LDCU.64 UR8, c[0x4][0x70] ;  /* 0x01000e00ff0877ac */ /* 0x000ea20008000a00 */
[----:B------:R-:W-:Y:S01]  /*9780*/  MOV R3, 0x0 ;  /* 0x0000000000037802 */ /* 0x000fe20000000f00 */
[----:B------:R-:W-:Y:S02]  /*9790*/  HFMA2 R12, -RZ, RZ, 0, 5.9604644775390625e-08 ;  /* 0x00000001ff0c7431 */ /* 0x000fe400000001ff */
[----:B------:R-:W-:Y:S02]  /*97a0*/  IMAD.MOV.U32 R8, RZ, RZ, 0x192 ;  /* 0x00000192ff087424 */ /* 0x000fe400078e00ff */
[----:B------:R-:W-:Y:S01]  /*97b0*/  IMAD.MOV.U32 R13, RZ, RZ, RZ ;  /* 0x000000ffff0d7224 */ /* 0x000fe200078e00ff */
[----:B------:R-:W4:Y:S01]  /*97c0*/  LDCU.64 UR6, c[0x4][0x78] ;  /* 0x01000f00ff0677ac */ /* 0x000f220008000a00 */
[----:B------:R-:W1:Y:S01]  /*97d0*/  LDC.64 R2, c[0x4][R3] ;  /* 0x0100000003027b82 */ /* 0x000e620000000a00 */
[----:B------:R-:W5:Y:S01]  /*97e0*/  LDCU.64 UR4, c[0x4][0x10] ;  /* 0x01000200ff0477ac */ /* 0x000f620008000a00 */
[----:B--2---:R-:W-:Y:S01]  /*97f0*/  MOV R5, UR9 ;  /* 0x0000000900057c02 */ /* 0x004fe20008000f00 */
[----:B------:R-:W-:Y:S01]  /*9800*/  IMAD.U32 R4, RZ, RZ, UR8 ;  /* 0x00000008ff047e24 */ /* 0x000fe2000f8e00ff */
[----:B----4-:R-:W-:Y:S01]  /*9810*/  MOV R7, UR7 ;  /* 0x0000000700077c02 */ /* 0x010fe20008000f00 */
[----:B------:R-:W-:Y:S01]  /*9820*/  IMAD.U32 R6, RZ, RZ, UR6 ;  /* 0x00000006ff067e24 */ /* 0x000fe2000f8e00ff */
[----:B-----5:R-:W-:Y:S01]  /*9830*/  MOV R11, UR5 ;  /* 0x00000005000b7c02 */ /* 0x020fe20008000f00 */
[----:B------:R-:W-:Y:S02]  /*9840*/  IMAD.U32 R10, RZ, RZ, UR4 ;  /* 0x00000004ff0a7e24 */ /* 0x000fe4000f8e00ff */
[----:B------:R-:W-:Y:S07]  /*9850*/  LEPC R20, `(.L_x_89) ;  /* 0x000000001014794e */ /* 0x000fee0000000000 */
[----:B-1-3--:R-:W-:Y:S05]  /*9860*/  CALL.ABS.NOINC R2 ;  /* 0x0000000002007343 */ /* 0x00afea0003c00000 */
.L_x_89:
[----:B------:R-:W-:Y:S01]  /*9870*/  LOP3.LUT R3, R44, 0xffffe000, RZ, 0xc0, !PT ;  /* 0xffffe0002c037812 */ /* 0x000fe200078ec0ff */
[----:B------:R-:W-:Y:S05]  /*9880*/  WARPSYNC.ALL ;  /* 0x0000000000007948 */ /* 0x000fea0003800000 */
[----:B------:R-:W-:Y:S01]  /*9890*/  R2UR UR4, R25 ;  /* 0x00000000190472ca */ /* 0x000fe200000e0000 */
[----:B------:R-:W-:Y:S01]  /*98a0*/  IMAD.SHL.U32 R91, R73, 0x4, RZ ;  /* 0x00000004495b7824 */ /* 0x000fe200078e00ff */
[----:B------:R-:W-:Y:S01]  /*98b0*/  LOP3.LUT R20, R32, 0xffffe000, RZ, 0xc0, !PT ;  /* 0xffffe00020147812 */ /* 0x000fe200078ec0ff */
[----:B------:R-:W-:Y:S01]  /*98c0*/  BSSY.RECONVERGENT B0, `(.L_x_90) ;  /* 0x000005e000007945 */ /* 0x000fe20003800200 */
[----:B------:R-:W-:Y:S01]  /*98d0*/  LOP3.LUT R21, R33, 0xffffe000, RZ, 0xc0, !PT ;  /* 0xffffe00021157812 */ /* 0x000fe200078ec0ff */
[----:B------:R-:W-:Y:S01]  /*98e0*/  IMAD.IADD R83, R83, 0x1, R91 ;  /* 0x0000000153537824 */ /* 0x000fe200078e025b */
[----:B------:R-:W-:Y:S02]  /*98f0*/  LOP3.LUT R26, R34, 0xffffe000, RZ, 0xc0, !PT ;  /* 0xffffe000221a7812 */ /* 0x000fe400078ec0ff */
[----:B------:R-:W-:Y:S01]  /*9900*/  ISETP.NE.AND P1, PT, R62, RZ, PT ;  /* 0x000000ff3e00720c */ /* 0x000fe20003f25270 */
[----:B------:R-:W-:Y:S01]  /*9910*/  IMAD.IADD R85, R72, 0x1, R83 ;  /* 0x0000000148557824 */ /* 0x000fe200078e0253 */
[----:B------:R-:W-:Y:S03]  /*9920*/  ISETP.NE.AND P6, PT, R80, RZ, PT ;  /* 0x000000ff5000720c */ /* 0x000fe60003fc5270 */
[----:B--2---:R-:W1:Y:S01]  /*9930*/  LDTM.16dp128bit.x8 R4, tmem[UR4] ;  /* 0x00000004000479ee */ /* 0x004e620008180000 */
[----:B------:R-:W-:Y:S01]  /*9940*/  ISETP.NE.U32.OR P0, PT, R79, 0x1, !P6 ;  /* 0x000000014f00780c */ /* 0x000fe20007705470 */
[C---:B-1----:R-:W-:Y:S01]  /*9950*/  FMUL R0, R24.reuse, R4 ;  /* 0x0000000418007220 */ /* 0x042fe20000400000 */
[----:B------:R-:W-:Y:S01]  /*9960*/  LOP3.LUT R4, R45, 0xffffe000, RZ, 0xc0, !PT ;  /* 0xffffe0002d047812 */ /* 0x000fe200078ec0ff */
[C---:B------:R-:W-:Y:S01]  /*9970*/  FMUL R2, R24.reuse, R5 ;  /* 0x0000000518027220 */ /* 0x040fe20000400000 */
[----:B------:R-:W-:Y:S01]  /*9980*/  FMUL R5, R24, R12 ;  /* 0x0000000c18057220 */ /* 0x000fe20000400000 */
[C---:B------:R-:W-:Y:S01]  /*9990*/  FFMA R28, R27.reuse, R3, R0 ;  /* 0x000000031b1c7223 */ /* 0x040fe20000000000 */
[----:B------:R-:W-:Y:S01]  /*99a0*/  LOP3.LUT R3, R46, 0xffffe000, RZ, 0xc0, !PT ;  /* 0xffffe0002e037812 */ /* 0x000fe200078ec0ff */
[----:B------:R-:W-:Y:S01]  /*99b0*/  FFMA R29, R27, R4, R2 ;  /* 0x000000041b1d7223 */ /* 0x000fe20000000002 */
[----:B------:R-:W-:Y:S01]  /*99c0*/  LOP3.LUT R4, R47, 0xffffe000, RZ, 0xc0, !PT ;  /* 0xffffe0002f047812 */ /* 0x000fe200078ec0ff */
[C---:B------:R-:W-:Y:S01]  /*99d0*/  FMUL R0, R24.reuse, R6 ;  /* 0x0000000618007220 */ /* 0x040fe20000400000 */
[----:B------:R-:W-:Y:S01]  /*99e0*/  F2FP.TF32.F32.PACK_B R28, R28 ;  /* 0x0000001cff1c723e */ /* 0x000fe200024050ff */
[C---:B------:R-:W-:Y:S01]  /*99f0*/  FMUL R2, R24.reuse, R7 ;  /* 0x0000000718027220 */ /* 0x040fe20000400000 */
[----:B------:R-:W-:Y:S01]  /*9a00*/  F2FP.TF32.F32.PACK_B R29, R29 ;  /* 0x0000001dff1d723e */ /* 0x000fe200024050ff */
[C---:B------:R-:W-:Y:S01]  /*9a10*/  FFMA R30, R27.reuse, R3, R0 ;  /* 0x000000031b1e7223 */ /* 0x040fe20000000000 */
[C---:B------:R-:W-:Y:S01]  /*9a20*/  FMUL R0, R24.reuse, R8 ;  /* 0x0000000818007220 */ /* 0x040fe20000400000 */
[C---:B------:R-:W-:Y:S01]  /*9a30*/  FFMA R31, R27.reuse, R4, R2 ;  /* 0x000000041b1f7223 */ /* 0x040fe20000000002 */
[C---:B------:R-:W-:Y:S01]  /*9a40*/  FMUL R2, R24.reuse, R9 ;  /* 0x0000000918027220 */ /* 0x040fe20000400000 */
[C---:B------:R-:W-:Y:S01]  /*9a50*/  FMUL R3, R24.reuse, R10 ;  /* 0x0000000a18037220 */ /* 0x040fe20000400000 */
[----:B------:R-:W-:Y:S01]  /*9a60*/  F2FP.TF32.F32.PACK_B R30, R30 ;  /* 0x0000001eff1e723e */ /* 0x000fe200024050ff */
[C---:B------:R-:W-:Y:S01]  /*9a70*/  FMUL R9, R24.reuse, R16 ;  /* 0x0000001018097220 */ /* 0x040fe20000400000 */
[----:B------:R-:W-:Y:S01]  /*9a80*/  F2FP.TF32.F32.PACK_B R31, R31 ;  /* 0x0000001fff1f723e */ /* 0x000fe200024050ff */
[----:B------:R-:W-:Y:S01]  /*9a90*/  FFMA R16, R27, R20, R0 ;  /* 0x000000141b107223 */ /* 0x000fe20000000000 */
[----:B------:R-:W-:Y:S01]  /*9aa0*/  LOP3.LUT R0, R35, 0xffffe000, RZ, 0xc0, !PT ;  /* 0xffffe00023007812 */ /* 0x000fe200078ec0ff */
[C---:B------:R-:W-:Y:S01]  /*9ab0*/  FMUL R4, R24.reuse, R11 ;  /* 0x0000000b18047220 */ /* 0x040fe20000400000 */
[----:B------:R-:W-:Y:S01]  /*9ac0*/  FMUL R10, R24, R17 ;  /* 0x00000011180a7220 */ /* 0x000fe20000400000 */
[C---:B------:R-:W-:Y:S01]  /*9ad0*/  FFMA R17, R27.reuse, R21, R2 ;  /* 0x000000151b117223 */ /* 0x040fe20000000002 */
[----:B---3--:R-:W-:Y:S01]  /*9ae0*/  LOP3.LUT R2, R36, 0xffffe000, RZ, 0xc0, !PT ;  /* 0xffffe00024027812 */ /* 0x008fe200078ec0ff */
[C---:B------:R-:W-:Y:S01]  /*9af0*/  FMUL R11, R24.reuse, R18 ;  /* 0x00000012180b7220 */ /* 0x040fe20000400000 */
[----:B------:R-:W-:Y:S01]  /*9b00*/  F2FP.TF32.F32.PACK_B R16, R16 ;  /* 0x00000010ff10723e */ /* 0x000fe200024050ff */
[----:B------:R-:W-:Y:S01]  /*9b10*/  FFMA R18, R27, R26, R3 ;  /* 0x0000001a1b127223 */ /* 0x000fe20000000003 */
[----:B------:R-:W-:Y:S01]  /*9b20*/  LOP3.LUT R3, R37, 0xffffe000, RZ, 0xc0, !PT ;  /* 0xffffe00025037812 */ /* 0x000fe200078ec0ff */
[----:B------:R-:W-:Y:S01]  /*9b30*/  FMUL R6, R24, R13 ;  /* 0x0000000d18067220 */ /* 0x000fe20000400000 */
[----:B------:R-:W-:Y:S01]  /*9b40*/  LOP3.LUT R13, R38, 0xffffe000, RZ, 0xc0, !PT ;  /* 0xffffe000260d7812 */ /* 0x000fe200078ec0ff */
[C---:B------:R-:W-:Y:S01]  /*9b50*/  FMUL R7, R24.reuse, R14 ;  /* 0x0000000e18077220 */ /* 0x040fe20000400000 */
[----:B------:R-:W-:Y:S01]  /*9b60*/  LOP3.LUT R14, R39, 0xffffe000, RZ, 0xc0, !PT ;  /* 0xffffe000270e7812 */ /* 0x000fe200078ec0ff */
[----:B------:R-:W-:Y:S01]  /*9b70*/  FMUL R12, R24, R19 ;  /* 0x00000013180c7220 */ /* 0x000fe20000400000 */
[----:B------:R-:W-:Y:S01]  /*9b80*/  F2FP.TF32.F32.PACK_B R17, R17 ;  /* 0x00000011ff11723e */ /* 0x000fe200024050ff */
[----:B------:R1:W-:Y:S01]  /*9b90*/  STSM.16.M88.4 [R82+0x400], R28 ;  /* 0x0004001c52007844 */ /* 0x0003e20000000200 */
[----:B------:R-:W-:Y:S01]  /*9ba0*/  F2FP.TF32.F32.PACK_B R18, R18 ;  /* 0x00000012ff12723e */ /* 0x000fe200024050ff */
[C---:B------:R-:W-:Y:S01]  /*9bb0*/  FFMA R19, R27.reuse, R0, R4 ;  /* 0x000000001b137223 */ /* 0x040fe20000000004 */
[----:B------:R-:W-:Y:S01]  /*9bc0*/  LOP3.LUT R0, R40, 0xffffe000, RZ, 0xc0, !PT ;  /* 0xffffe00028007812 */ /* 0x000fe200078ec0ff */
[C---:B------:R-:W-:Y:S01]  /*9bd0*/  FFMA R4, R27.reuse, R2, R5 ;  /* 0x000000021b047223 */ /* 0x040fe20000000005 */
[----:B------:R-:W-:Y:S01]  /*9be0*/  FMUL R8, R24, R15 ;  /* 0x0000000f18087220 */ /* 0x000fe20000400000 */
[----:B------:R-:W-:Y:S01]  /*9bf0*/  FFMA R5, R27, R3, R6 ;  /* 0x000000031b057223 */ /* 0x000fe20000000006 */
[----:B------:R-:W-:Y:S01]  /*9c00*/  LOP3.LUT R2, R41, 0xffffe000, RZ, 0xc0, !PT ;  /* 0xffffe00029027812 */ /* 0x000fe200078ec0ff */
[C---:B------:R-:W-:Y:S01]  /*9c10*/  FFMA R6, R27.reuse, R13, R7 ;  /* 0x0000000d1b067223 */ /* 0x040fe20000000007 */
[----:B------:R-:W-:Y:S01]  /*9c20*/  LOP3.LUT R3, R42, 0xffffe000, RZ, 0xc0, !PT ;  /* 0xffffe0002a037812 */ /* 0x000fe200078ec0ff */
[----:B------:R-:W-:Y:S01]  /*9c30*/  FFMA R7, R27, R14, R8 ;  /* 0x0000000e1b077223 */ /* 0x000fe20000000008 */
[----:B------:R-:W-:Y:S01]  /*9c40*/  LOP3.LUT R13, R43, 0xffffe000, RZ, 0xc0, !PT ;  /* 0xffffe0002b0d7812 */ /* 0x000fe200078ec0ff */
[C---:B------:R-:W-:Y:S01]  /*9c50*/  FFMA R8, R27.reuse, R0, R9 ;  /* 0x000000001b087223 */ /* 0x040fe20000000009 */
[----:B------:R-:W-:Y:S01]  /*9c60*/  F2FP.TF32.F32.PACK_B R19, R19 ;  /* 0x00000013ff13723e */ /* 0x000fe200024050ff */
[C---:B------:R-:W-:Y:S01]  /*9c70*/  FFMA R9, R27.reuse, R2, R10 ;  /* 0x000000021b097223 */ /* 0x040fe2000000000a */
[C---:B------:R-:W-:Y:S01]  /*9c80*/  FFMA R10, R27.reuse, R3, R11 ;  /* 0x000000031b0a7223 */ /* 0x040fe2000000000b */
[----:B------:R-:W-:Y:S01]  /*9c90*/  FFMA R11, R27, R13, R12 ;  /* 0x0000000d1b0b7223 */ /* 0x000fe2000000000c */
[----:B------:R-:W-:Y:S01]  /*9ca0*/  F2FP.TF32.F32.PACK_B R4, R4 ;  /* 0x00000004ff04723e */ /* 0x000fe200024050ff */
[----:B------:R1:W-:Y:S01]  /*9cb0*/  STSM.16.M88.4 [R81+0x400], R16 ;  /* 0x0004001051007844 */ /* 0x0003e20000000200 */
[----:B------:R-:W-:Y:S02]  /*9cc0*/  F2FP.TF32.F32.PACK_B R5, R5 ;  /* 0x00000005ff05723e */ /* 0x000fe400024050ff */
[----:B------:R-:W-:Y:S02]  /*9cd0*/  F2FP.TF32.F32.PACK_B R6, R6 ;  /* 0x00000006ff06723e */ /* 0x000fe400024050ff */
[----:B------:R-:W-:Y:S02]  /*9ce0*/  F2FP.TF32.F32.PACK_B R7, R7 ;  /* 0x00000007ff07723e */ /* 0x000fe400024050ff */
[----:B------:R-:W-:Y:S02]  /*9cf0*/  F2FP.TF32.F32.PACK_B R8, R8 ;  /* 0x00000008ff08723e */ /* 0x000fe400024050ff */
[----:B------:R-:W-:Y:S01]  /*9d00*/  F2FP.TF32.F32.PACK_B R9, R9 ;  /* 0x00000009ff09723e */ /* 0x000fe200024050ff */
[----:B------:R1:W-:Y:S01]  /*9d10*/  STSM.16.M88.4 [R83], R4 ;  /* 0x0000000453007844 */ /* 0x0003e20000000200 */
[----:B------:R-:W-:Y:S02]  /*9d20*/  F2FP.TF32.F32.PACK_B R10, R10 ;  /* 0x0000000aff0a723e */ /* 0x000fe400024050ff */
[----:B------:R-:W-:Y:S05]  /*9d30*/  F2FP.TF32.F32.PACK_B R11, R11 ;  /* 0x0000000bff0b723e */ /* 0x000fea00024050ff */
[----:B------:R1:W-:Y:S01]  /*9d40*/  STSM.16.M88.4 [R85], R8 ;  /* 0x0000000855007844 */ /* 0x0003e20000000200 */
[----:B------:R-:W-:Y:S01]  /*9d50*/  @!PT LDS RZ, [RZ] ;  /* 0x00000000fffff984 */ /* 0x000fe20000000800 */
[----:B------:R-:W-:Y:S01]  /*9d60*/  @!PT LDS RZ, [RZ] ;  /* 0x00000000fffff984 */ /* 0x000fe20000000800 */
[----:B------:R-:W-:Y:S01]  /*9d70*/  @!PT LDS RZ, [RZ] ;  /* 0x00000000fffff984 */ /* 0x000fe20000000800 */
[----:B------:R-:W-:Y:S01]  /*9d80*/  @!PT LDS RZ, [RZ] ;  /* 0x00000000fffff984 */ /* 0x000fe20000000800 */
[----:B------:R2:W-:Y:S07]  /*9d90*/  MEMBAR.ALL.CTA ;  /* 0x0000000000007992 */ /* 0x0005ee0000008000 */
[----:B--2---:R-:W2:Y:S02]  /*9da0*/  FENCE.VIEW.ASYNC.S ;  /* 0x00000000000073c6 */ /* 0x004ea40000000000 */
[----:B--2---:R-:W-:Y:S06]  /*9db0*/  BAR.SYNC.DEFER_BLOCKING 0x1, 0x80 ;  /* 0x0042000000007b1d */ /* 0x004fec0000010000 */
[----:B------:R-:W-:Y:S05]  /*9dc0*/  @P1 BRA `(.L_x_91) ;  /* 0x0000000000341947 */ /* 0x000fea0003800000 */
[----:B------:R-:W2:Y:S01]  /*9dd0*/  LDCU.64 UR6, c[0x0][0x348] ;  /* 0x00006900ff0677ac */ /* 0x000ea20008000a00 */
[----:B------:R-:W-:Y:S02]  /*9de0*/  R2UR UR42, R77 ;  /* 0x000000004d2a72ca */ /* 0x000fe400000e0000 */
[----:B------:R-:W-:Y:S01]  /*9df0*/  R2UR UR43, R76 ;  /* 0x000000004c2b72ca */ /* 0x000fe200000e0000 */
[----:B------:R-:W-:Y:S01]  /*9e00*/  UIADD3 UR4, UPT, UPT, UR49, 0x400, URZ ;  /* 0x0000040031047890 */ /* 0x000fe2000fffe0ff */
[----:B------:R-:W-:Y:S02]  /*9e10*/  R2UR UR44, R74 ;  /* 0x000000004a2c72ca */ /* 0x000fe400000e0000 */
[----:B------:R-:W-:Y:S03]  /*9e20*/  R2UR UR45, R75 ;  /* 0x000000004b2d72ca */ /* 0x000fe600000e0000 */
[----:B------:R-:W-:Y:S05]  /*9e30*/  IMAD.U32 R71, RZ, RZ, UR4 ;  /* 0x00000004ff477e24 */ /* 0x000fea000f8e00ff */
[----:B------:R-:W-:Y:S01]  /*9e40*/  R2UR UR40, R71 ;  /* 0x00000000472872ca */ /* 0x000fe200000e0000 */
[----:B--2---:R-:W-:Y:S04]  /*9e50*/  UIADD3 UR4, UP0, UPT, UR6, 0x780, URZ ;  /* 0x0000078006047890 */ /* 0x004fe8000ff1e0ff */
[----:B------:R-:W-:Y:S09]  /*9e60*/  UIADD3.X UR5, UPT, UPT, URZ, UR7, URZ, UP0, !UPT ;  /* 0x00000007ff057290 */ /* 0x000ff200087fe4ff */
[----:B------:R2:W-:Y:S01]  /*9e70*/  UTMASTG.5D.IM2COL [UR40], [UR4] ;  /* 0x00000028040073b5 */ /* 0x0005e20008060000 */
[----:B------:R0:W-:Y:S01]  /*9e80*/  UTMACMDFLUSH ;  /* 0x00000000000079b7 */ /* 0x0001e20000000000 */
[----:B--2---:R-:W-:Y:S04]  /*9e90*/  DEPBAR.LE SB0, 0x1 ;  /* 0x000080400000791a */ /* 0x004fe80000000000 */
.L_x_91:
[----:B------:R-:W-:Y:S05]  /*9ea0*/  BSYNC.RECONVERGENT B0 ;  /* 0x0000000000007941 */ /* 0x000fea0003800200 */
.L_x_90:
[----:B------:R-:W-:Y:S01]  /*9eb0*/  BAR.SYNC.DEFER_BLOCKING 0x1, 0x80 ;  /* 0x0042000000007b1d */ /* 0x000fe20000010000 */
[----:B------:R-:W-:Y:S01]  /*9ec0*/  LEA R2, R86, UR49, 0x3 ;  /* 0x0000003156027c11 */ /* 0x000fe2000f8e18ff */
[----:B------:R-:W-:Y:S01]  /*9ed0*/  UISETP.NE.AND UP0, UPT, UR53, URZ, UPT ;  /* 0x000000ff3500728c */ /* 0x000fe2000bf05270 */
[----:B-1----:R-:W-:Y:S08]  /*9ee0*/  @P0 SHF.L.U32 R4, R60, 0x1f, RZ ;  /* 0x0000001f3c040819 */ /* 0x002ff000000006ff */
[----:B------:R-:W-:Y:S05]  /*9ef0*/  BRA.U !UP0, `(.L_x_92) ;  /* 0x0000000108287547 */ /* 0x000fea000b800000 */
[----:B------:R-:W1:Y:S01]  /*9f00*/  S2R R0, SR_CgaCtaId ;  /* 0x0000000000007919 */ /* 0x000e620000008800 */
[----:B------:R-:W-:Y:S01]  /*9f10*/  ISETP.NE.U32.OR P1, PT, R79, 0x1, !P6 ;  /* 0x000000014f00780c */ /* 0x000fe20007725470 */
[----:B------:R-:W-:Y:S01]  /*9f20*/  IMAD.U32 R3, RZ, RZ, UR50 ;  /* 0x00000032ff037e24 */ /* 0x000fe2000f8e00ff */
[----:B------:R-:W-:Y:S04]  /*9f30*/  UIADD3 UR4, UPT, UPT, UR50, 0x1, URZ ;  /* 0x0000000132047890 */ /* 0x000fe8000fffe0ff */
[----:B------:R-:W-:Y:S04]  /*9f40*/  UISETP.NE.AND UP0, UPT, UR4, 0x4, UPT ;  /* 0x000000040400788c */ /* 0x000fe8000bf05270 */
[----:B------:R-:W-:Y:S03]  /*9f50*/  USEL UR50, UR4, URZ, UP0 ;  /* 0x000000ff04327287 */ /* 0x000fe60008000000 */
[----:B------:R-:W-:Y:S05]  /*9f60*/  @P1 LEA R3, R3, UR49, 0x3 ;  /* 0x0000003103031c11 */ /* 0x000fea000f8e18ff */
[----:B------:R-:W-:Y:S05]  /*9f70*/  @P1 VIADD R3, R3, 0x60 ;  /* 0x0000006003031836 */ /* 0x000fea0000000000 */
[----:B-1----:R-:W-:Y:S04]  /*9f80*/  @P1 PRMT R0, R0, 0x654, R3 ;  /* 0x0000065400001816 */ /* 0x002fe80000000003 */
[----:B------:R1:W-:Y:S03]  /*9f90*/  @P1 SYNCS.ARRIVE.TRANS64.RED.A1T0 RZ, [R0+URZ], RZ ;  /* 0x000000ff00ff19a7 */ /* 0x0003e600081004ff */
.L_x_92:
[----:B------:R-:W2:Y:S01]  /*9fa0*/  @P0 SYNCS.PHASECHK.TRANS64.TRYWAIT P1, [R2+URZ+0x40], R4 ;  /* 0x00004004020005a7 */ /* 0x000ea200080211ff */
[----:B------:R-:W-:Y:S01]  /*9fb0*/  BSSY B1, `(.L_x_93) ;  /* 0x0000016000017945 */ /* 0x000fe20003800000 */
[----:B--2---:R-:W-:Y:S03]  /*9fc0*/  @P0 SEL R88, RZ, 0x1, !P1 ;  /* 0x00000001ff580807 */ /* 0x004fe60004800000 */
[----:B------:R-:W-:Y:S05]  /*9fd0*/  @!P0 BRA `(.L_x_94) ;  /* 0x00000000004c8947 */ /* 0x000fea0003800000 */
[----:B------:R-:W-:Y:S01]  /*9fe0*/  ISETP.NE.U32.AND P0, PT, R89, 0x1, PT ;  /* 0x000000015900780c */ /* 0x000fe20003f05070 */
[----:B------:R-:W-:Y:S01]  /*9ff0*/  BSSY B0, `(.L_x_95) ;  /* 0x0000009000007945 */ /* 0x000fe20003800000 */
[----:B------:R-:W-:Y:S11]  /*a000*/  ISETP.NE.AND P1, PT, R88, RZ, PT ;  /* 0x000000ff5800720c */ /* 0x000ff60003f25270 */
[----:B------:R-:W-:Y:S05]  /*a010*/  @P0 IMAD R5, R86, 0x2000, R87 ;  /* 0x0000200056050824 */ /* 0x000fea00078e0257 */
[----:B------:R-:W-:Y:S05]  /*a020*/  @P0 IADD3 R4, PT, PT, R5, UR49, RZ ;  /* 0x0000003105040c10 */ /* 0x000fea000fffe0ff */
[----:B------:R-:W-:Y:S01]  /*a030*/  @P0 IMAD.IADD R3, R91, 0x1, R4 ;  /* 0x000000015b030824 */ /* 0x000fe200078e0204 */
[----:B------:R-:W-:Y:S06]  /*a040*/  @P1 BRA `(.L_x_96) ;  /* 0x00000000000c1947 */ /* 0x000fec0003800000 */
[----:B-1----:R-:W-:Y:S04]  /*a050*/  SHF.L.U32 R0, R60, 0x1f, RZ ;  /* 0x0000001f3c007819 */ /* 0x002fe800000006ff */
[----:B------:R-:W1:Y:S02]  /*a060*/  SYNCS.PHASECHK.TRANS64.TRYWAIT P1, [R2+URZ+0x40], R0 ;  /* 0x00004000020075a7 */ /* 0x000e6400080211ff */
[----:B-1----:R-:W-:Y:S05]  /*a070*/  @!P1 BRA `(.L_x_97) ;  /* 0x0000002800089947 */ /* 0x002fea0003800000 */
.L_x_96:
[----:B------:R-:W-:Y:S05]  /*a080*/  BSYNC B0 ;  /* 0x0000000000007941 */ /* 0x000fea0003800000 */
.L_x_95:
[C---:B------:R-:W-:Y:S01]  /*a090*/  @P0 IADD3 R4, PT, PT, R72.reuse, R4, RZ ;  /* 0x0000000448040210 */ /* 0x040fe20007ffe0ff */
[----:B------:R-:W-:Y:S05]  /*a0a0*/  @P0 WARPSYNC.ALL ;  /* 0x0000000000000948 */ /* 0x000fea0003800000 */
[----:B------:R2:W3:Y:S01]  /*a0b0*/  @P0 LDSM.16.M88.4 R44, [R5+UR49+0x400] ;  /* 0x00040031052c083b */ /* 0x0004e20008000200 */
[----:B-1----:R-:W-:Y:S02]  /*a0c0*/  @P0 IADD3 R0, PT, PT, R72, R3, RZ ;  /* 0x0000000348000210 */ /* 0x002fe40007ffe0ff */
[----:B------:R-:W-:Y:S01]  /*a0d0*/  IADD3 R86, PT, PT, R86, 0x1, RZ ;  /* 0x0000000156567810 */ /* 0x000fe20007ffe0ff */
[----:B------:R2:W4:Y:S04]  /*a0e0*/  @P0 LDSM.16.M88.4 R32, [R4+0x400] ;  /* 0x000400000420083b */ /* 0x0005280000000200 */
[----:B------:R2:W1:Y:S04]  /*a0f0*/  @P0 LDSM.16.M88.4 R36, [R3+0x400] ;  /* 0x000400000324083b */ /* 0x0004680000000200 */
[----:B------:R2:W1:Y:S02]  /*a100*/  @P0 LDSM.16.M88.4 R40, [R0+0x400] ;  /* 0x000400000028083b */ /* 0x0004640000000200 */
.L_x_94:
[----:B------:R-:W-:Y:S05]  /*a110*/  BSYNC B1 ;  /* 0x0000000000017941 */ /* 0x000fea0003800000 */
.L_x_93:
[----:B-12---:R-:W-:Y:S05]  /*a120*/  VIADD R0, R25, 0x20 ;  /* 0x0000002019007836 */ /* 0x006fea0000000000 */
[----:B------:R-:W-:Y:S04]  /*a130*/  SHF.R.U32.HI R0, RZ, 0x15, R0 ;  /* 0x00000015ff007819 */ /* 0x000fe80000011600 */
[----:B------:R-:W-:Y:S11]  /*a140*/  LOP3.LUT P0, RZ, R0, 0x3, R64, 0x48, !PT ;  /* 0x0000000300ff7812 */ /* 0x000ff60007804840 */
[----:B------:R-:W-:Y:S02]  /*a150*/  @!UPT UIADD3 URZ, UPT, UPT, URZ, URZ, URZ ;  /* 0x000000fffffff290 */ /* 0x000fe4000fffe0ff */
[----:B------:R-:W-:Y:S05]  /*a160*/  @!P0 BRA `(.L_x_98) ;  /* 0x0000000000408947 */ /* 0x000fea0003800000 */
[----:B------:R-:W1:Y:S01]  /*a170*/  LDCU.64 UR8, c[0x4][0x70] ;  /* 0x01000e00ff0877ac */ /* 0x000e620008000a00 */
[----:B------:R-:W-:Y:S01]  /*a180*/  MOV R3, 0x0 ;  /* 0x0000000000037802 */ /* 0x000fe20000000f00 */
[----:B------:R-:W-:Y:S02]  /*a190*/  HFMA2 R12, -RZ, RZ, 0, 5.9604644775390625e-08 ;  /* 0x00000001ff0c7431 */ /* 0x000fe400000001ff */
[----:B------:R-:W-:Y:S02]  /*a1a0*/  IMAD.MOV.U32 R8, RZ, RZ, 0x192 ;  /* 0x00000192ff087424 */ /* 0x000fe400078e00ff */
[----:B------:R-:W-:Y:S01]  /*a1b0*/  IMAD.MOV.U32 R13, RZ, RZ, RZ ;  /* 0x000000ffff0d7224 */ /* 0x000fe200078e00ff */
[----:B------:R-:W2:Y:S01]  /*a1c0*/  LDCU.64 UR6, c[0x4][0x78] ;  /* 0x01000f00ff0677ac */ /* 0x000ea20008000a00 */
[----:B------:R-:W3:Y:S01]  /*a1d0*/  LDC.64 R2, c[0x4][R3] ;  /* 0x0100000003027b82 */ /* 0x000ee20000000a00 */
[----:B------:R-:W5:Y:S01]  /*a1e0*/  LDCU.64 UR4, c[0x4][0x10] ;  /* 0x01000200ff0477ac */ /* 0x000f620008000a00 */
[----:B-1----:R-:W-:Y:S01]  /*a1f0*/  MOV R5, UR9 ;  /* 0x0000000900057c02 */ /* 0x002fe20008000f00 */
[----:B------:R-:W-:Y:S01]  /*a200*/  IMAD.U32 R4, RZ, RZ, UR8 ;  /* 0x00000008ff047e24 */ /* 0x000fe2000f8e00ff */
[----:B--2---:R-:W-:Y:S01]  /*a210*/  MOV R7, UR7 ;  /* 0x0000000700077c02 */ /* 0x004fe20008000f00 */
[----:B------:R-:W-:Y:S01]  /*a220*/  IMAD.U32 R6, RZ, RZ, UR6 ;  /* 0x00000006ff067e24 */ /* 0x000fe2000f8e00ff */
[----:B-----5:R-:W-:Y:S01]  /*a230*/  MOV R11, UR5 ;  /* 0x00000005000b7c02 */ /* 0x020fe20008000f00 */
[----:B------:R-:W-:Y:S02]  /*a240*/  IMAD.U32 R10, RZ, RZ, UR4 ;  /* 0x00000004ff0a7e24 */ /* 0x000fe4000f8e00ff */
[----:B------:R-:W-:Y:S07]  /*a250*/  LEPC R20, `(.L_x_98) ;  /* 0x000000001014794e */ /* 0x000fee0000000000 */
[----:B---34-:R-:W-:Y:S05]  /*a260*/  CALL.ABS.NOINC R2 ;  /* 0x0000000002007343 */ /* 0x018fea0003c00000 */
.L_x_98:
[----:B---3--:R-:W-:Y:S01]  /*a270*/  LOP3.LUT R3, R44, 0xffffe000, RZ, 0xc0, !PT ;  /* 0xffffe0002c037812 */ /* 0x008fe200078ec0ff */
[----:B------:R-:W-:Y:S05]  /*a280*/  WARPSYNC.ALL ;  /* 0x0000000000007948 */ /* 0x000fea0003800000 */
[----:B------:R-:W-:Y:S01]  /*a290*/  R2UR UR4, R25 ;  /* 0x00000000190472ca */ /* 0x000fe200000e0000 */
[----:B------:R-:W1:Y:S01]  /*a2a0*/  S2R R90, SR_CgaCtaId ;  /* 0x00000000005a7919 */ /* 0x000e620000008800 */
[----:B----4-:R-:W-:Y:S01]  /*a2b0*/  LOP3.LUT R20, R32, 0xffffe000, RZ, 0xc0, !PT ;  /* 0xffffe00020147812 */ /* 0x010fe200078ec0ff */
[----:B------:R-:W-:Y:S01]  /*a2c0*/  BSSY.RECONVERGENT B0, `(.L_x_99) ;  /* 0x0000061000007945 */ /* 0x000fe20003800200 */
[----:B------:R-:W-:Y:S02]  /*a2d0*/  ISETP.NE.AND P6, PT, R80, RZ, PT ;  /* 0x000000ff5000720c */ /* 0x000fe40003fc5270 */
[----:B------:R-:W-:Y:S02]  /*a2e0*/  ISETP.NE.AND P1, PT, R62, RZ, PT ;  /* 0x000000ff3e00720c */ /* 0x000fe40003f25270 */
[----:B------:R-:W-:Y:S05]  /*a2f0*/  ISETP.NE.U32.OR P0, PT, R79, 0x1, !P6 ;  /* 0x000000014f00780c */ /* 0x000fea0007705470 */
[----:B------:R-:W2:Y:S02]  /*a300*/  LDTM.16dp128bit.x8 R4, tmem[UR4+0x20] ;  /* 0x00002004000479ee */ /* 0x000ea40008180000 */
[C---:B--2---:R-:W-:Y:S01]  /*a310*/  FMUL R0, R24.reuse, R4 ;  /* 0x0000000418007220 */ /* 0x044fe20000400000 */
        /* <DEDUP_REMOVED lines=17> */
[----:B------:R-:W-:Y:S01]  /*a430*/  FFMA R16, R27, R20, R0 ;  /* 0x000000141b107223 */ /* 0x000fe20000000000 */
[----:B------:R-:W-:Y:S01]  /*a440*/  LOP3.LUT R0, R33, 0xffffe000, RZ, 0xc0, !PT ;  /* 0xffffe00021007812 */ /* 0x000fe200078ec0ff */
[----:B------:R-:W-:Y:S01]  /*a450*/  FMUL R6, R24, R13 ;  /* 0x0000000d18067220 */ /* 0x000fe20000400000 */
[----:B------:R-:W-:Y:S01]  /*a460*/  LOP3.LUT R13, R34, 0xffffe000, RZ, 0xc0, !PT ;  /* 0xffffe000220d7812 */ /* 0x000fe200078ec0ff */
[C---:B------:R-:W-:Y:S01]  /*a470*/  FMUL R3, R24.reuse, R10 ;  /* 0x0000000a18037220 */ /* 0x040fe20000400000 */
[----:B------:R-:W-:Y:S01]  /*a480*/  F2FP.TF32.F32.PACK_B R31, R31 ;  /* 0x0000001fff1f723e */ /* 0x000fe200024050ff */
[C---:B------:R-:W-:Y:S01]  /*a490*/  FMUL R7, R24.reuse, R14 ;  /* 0x0000000e18077220 */ /* 0x040fe20000400000 */
[----:B------:R-:W-:Y:S01]  /*a4a0*/  LOP3.LUT R14, R35, 0xffffe000, RZ, 0xc0, !PT ;  /* 0xffffe000230e7812 */ /* 0x000fe200078ec0ff */
[----:B------:R-:W-:Y:S01]  /*a4b0*/  FMUL R8, R24, R15 ;  /* 0x0000000f18087220 */ /* 0x000fe20000400000 */
[----:B------:R-:W-:Y:S01]  /*a4c0*/  LOP3.LUT R15, R36, 0xffffe000, RZ, 0xc0, !PT ;  /* 0xffffe000240f7812 */ /* 0x000fe200078ec0ff */
[C---:B------:R-:W-:Y:S01]  /*a4d0*/  FMUL R10, R24.reuse, R17 ;  /* 0x00000011180a7220 */ /* 0x040fe20000400000 */
[----:B------:R-:W-:Y:S01]  /*a4e0*/  F2FP.TF32.F32.PACK_B R16, R16 ;  /* 0x00000010ff10723e */ /* 0x000fe200024050ff */
[----:B------:R-:W-:Y:S01]  /*a4f0*/  FFMA R17, R27, R0, R2 ;  /* 0x000000001b117223 */ /* 0x000fe20000000002 */
[----:B------:R-:W-:Y:S01]  /*a500*/  LOP3.LUT R0, R37, 0xffffe000, RZ, 0xc0, !PT ;  /* 0xffffe00025007812 */ /* 0x000fe200078ec0ff */
[----:B------:R-:W-:Y:S01]  /*a510*/  FMUL R4, R24, R11 ;  /* 0x0000000b18047220 */ /* 0x000fe20000400000 */
[----:B------:R-:W-:Y:S01]  /*a520*/  LOP3.LUT R2, R38, 0xffffe000, RZ, 0xc0, !PT ;  /* 0xffffe00026027812 */ /* 0x000fe200078ec0ff */
[----:B------:R-:W-:Y:S01]  /*a530*/  FMUL R11, R24, R18 ;  /* 0x00000012180b7220 */ /* 0x000fe20000400000 */
[----:B------:R-:W-:Y:S01]  /*a540*/  F2FP.TF32.F32.PACK_B R17, R17 ;  /* 0x00000011ff11723e */ /* 0x000fe200024050ff */
[----:B------:R-:W-:Y:S01]  /*a550*/  FFMA R18, R27, R13, R3 ;  /* 0x0000000d1b127223 */ /* 0x000fe20000000003 */
[----:B------:R-:W-:Y:S01]  /*a560*/  LOP3.LUT R3, R42, 0xffffe000, RZ, 0xc0, !PT ;  /* 0xffffe0002a037812 */ /* 0x000fe200078ec0ff */
[----:B------:R-:W-:Y:S01]  /*a570*/  FMUL R12, R24, R19 ;  /* 0x00000013180c7220 */ /* 0x000fe20000400000 */
[----:B------:R-:W-:Y:S01]  /*a580*/  LOP3.LUT R13, R43, 0xffffe000, RZ, 0xc0, !PT ;  /* 0xffffe0002b0d7812 */ /* 0x000fe200078ec0ff */
[C---:B------:R-:W-:Y:S01]  /*a590*/  FFMA R19, R27.reuse, R14, R4 ;  /* 0x0000000e1b137223 */ /* 0x040fe20000000004 */
[----:B------:R-:W-:Y:S01]  /*a5a0*/  F2FP.TF32.F32.PACK_B R18, R18 ;  /* 0x00000012ff12723e */ /* 0x000fe200024050ff */
[C---:B------:R-:W-:Y:S01]  /*a5b0*/  FFMA R4, R27.reuse, R15, R5 ;  /* 0x0000000f1b047223 */ /* 0x040fe20000000005 */
[----:B------:R-:W-:Y:S01]  /*a5c0*/  FFMA R5, R27, R0, R6 ;  /* 0x000000001b057223 */ /* 0x000fe20000000006 */
[----:B------:R-:W-:Y:S01]  /*a5d0*/  LOP3.LUT R0, R39, 0xffffe000, RZ, 0xc0, !PT ;  /* 0xffffe00027007812 */ /* 0x000fe200078ec0ff */
[C---:B------:R-:W-:Y:S01]  /*a5e0*/  FFMA R6, R27.reuse, R2, R7 ;  /* 0x000000021b067223 */ /* 0x040fe20000000007 */
[----:B------:R-:W-:Y:S01]  /*a5f0*/  LOP3.LUT R2, R40, 0xffffe000, RZ, 0xc0, !PT ;  /* 0xffffe00028027812 */ /* 0x000fe200078ec0ff */
[----:B------:R2:W-:Y:S01]  /*a600*/  STSM.16.M88.4 [R82+0x2400], R28 ;  /* 0x0024001c52007844 */ /* 0x0005e20000000200 */
[----:B------:R-:W-:Y:S01]  /*a610*/  F2FP.TF32.F32.PACK_B R19, R19 ;  /* 0x00000013ff13723e */ /* 0x000fe200024050ff */
[----:B------:R-:W-:Y:S01]  /*a620*/  FFMA R7, R27, R0, R8 ;  /* 0x000000001b077223 */ /* 0x000fe20000000008 */
[----:B------:R-:W-:Y:S01]  /*a630*/  LOP3.LUT R0, R41, 0xffffe000, RZ, 0xc0, !PT ;  /* 0xffffe00029007812 */ /* 0x000fe200078ec0ff */
[C---:B------:R-:W-:Y:S01]  /*a640*/  FFMA R8, R27.reuse, R2, R9 ;  /* 0x000000021b087223 */ /* 0x040fe20000000009 */
[----:B------:R-:W-:Y:S03]  /*a650*/  F2FP.TF32.F32.PACK_B R4, R4 ;  /* 0x00000004ff04723e */ /* 0x000fe600024050ff */
[----:B------:R2:W-:Y:S01]  /*a660*/  STSM.16.M88.4 [R81+0x2400], R16 ;  /* 0x0024001051007844 */ /* 0x0005e20000000200 */
[----:B------:R-:W-:Y:S01]  /*a670*/  F2FP.TF32.F32.PACK_B R5, R5 ;  /* 0x00000005ff05723e */ /* 0x000fe200024050ff */
[C---:B------:R-:W-:Y:S01]  /*a680*/  FFMA R9, R27.reuse, R0, R10 ;  /* 0x000000001b097223 */ /* 0x040fe2000000000a */
[C---:B------:R-:W-:Y:S01]  /*a690*/  FFMA R10, R27.reuse, R3, R11 ;  /* 0x000000031b0a7223 */ /* 0x040fe2000000000b */
[----:B------:R-:W-:Y:S01]  /*a6a0*/  FFMA R11, R27, R13, R12 ;  /* 0x0000000d1b0b7223 */ /* 0x000fe2000000000c */
[----:B------:R-:W-:Y:S01]  /*a6b0*/  F2FP.TF32.F32.PACK_B R6, R6 ;  /* 0x00000006ff06723e */ /* 0x000fe200024050ff */
[----:B------:R-:W-:Y:S01]  /*a6c0*/  IMAD.U32 R2, RZ, RZ, UR50 ;  /* 0x00000032ff027e24 */ /* 0x000fe2000f8e00ff */
[----:B------:R-:W-:Y:S02]  /*a6d0*/  F2FP.TF32.F32.PACK_B R7, R7 ;  /* 0x00000007ff07723e */ /* 0x000fe400024050ff */
[----:B------:R-:W-:Y:S02]  /*a6e0*/  F2FP.TF32.F32.PACK_B R8, R8 ;  /* 0x00000008ff08723e */ /* 0x000fe400024050ff */
[----:B------:R-:W-:Y:S01]  /*a6f0*/  F2FP.TF32.F32.PACK_B R9, R9 ;  /* 0x00000009ff09723e */ /* 0x000fe200024050ff */
[----:B------:R2:W-:Y:S01]  /*a700*/  STSM.16.M88.4 [R83+0x2000], R4 ;  /* 0x0020000453007844 */ /* 0x0005e20000000200 */
[----:B------:R-:W-:Y:S02]  /*a710*/  F2FP.TF32.F32.PACK_B R10, R10 ;  /* 0x0000000aff0a723e */ /* 0x000fe400024050ff */
[----:B------:R-:W-:Y:S02]  /*a720*/  F2FP.TF32.F32.PACK_B R11, R11 ;  /* 0x0000000bff0b723e */ /* 0x000fe400024050ff */
[----:B------:R-:W-:Y:S02]  /*a730*/  @P0 LEA R2, R2, UR49, 0x3 ;  /* 0x0000003102020c11 */ /* 0x000fe4000f8e18ff */
[----:B------:R-:W-:Y:S01]  /*a740*/  LEA R0, R86, UR49, 0x3 ;  /* 0x0000003156007c11 */ /* 0x000fe2000f8e18ff */
[----:B------:R2:W-:Y:S01]  /*a750*/  STSM.16.M88.4 [R85+0x2000], R8 ;  /* 0x0020000855007844 */ /* 0x0005e20000000200 */
[----:B------:R-:W-:Y:S01]  /*a760*/  @P0 SHF.L.U32 R3, R60, 0x1f, RZ ;  /* 0x0000001f3c030819 */ /* 0x000fe200000006ff */
[----:B------:R-:W-:Y:S01]  /*a770*/  @P0 VIADD R2, R2, 0x60 ;  /* 0x0000006002020836 */ /* 0x000fe20000000000 */
[----:B------:R-:W-:Y:S01]  /*a780*/  @!PT LDS RZ, [RZ] ;  /* 0x00000000fffff984 */ /* 0x000fe20000000800 */
[----:B------:R-:W-:Y:S01]  /*a790*/  @!PT LDS RZ, [RZ] ;  /* 0x00000000fffff984 */ /* 0x000fe20000000800 */
[----:B------:R-:W-:Y:S01]  /*a7a0*/  @!PT LDS RZ, [RZ] ;  /* 0x00000000fffff984 */ /* 0x000fe20000000800 */
[----:B------:R-:W-:Y:S01]  /*a7b0*/  @!PT LDS RZ, [RZ] ;  /* 0x00000000fffff984 */ /* 0x000fe20000000800 */
[----:B------:R3:W-:Y:S06]  /*a7c0*/  MEMBAR.ALL.CTA ;  /* 0x0000000000007992 */ /* 0x0007ec0000008000 */
[----:B---3--:R-:W3:Y:S01]  /*a7d0*/  FENCE.VIEW.ASYNC.S ;  /* 0x00000000000073c6 */ /* 0x008ee20000000000 */
[----:B-1----:R-:W-:Y:S01]  /*a7e0*/  @P0 PRMT R2, R90, 0x654, R2 ;  /* 0x000006545a020816 */ /* 0x002fe20000000002 */
[----:B---3--:R-:W-:Y:S06]  /*a7f0*/  BAR.SYNC.DEFER_BLOCKING 0x1, 0x80 ;  /* 0x0042000000007b1d */ /* 0x008fec0000010000 */
[----:B------:R-:W-:Y:S05]  /*a800*/  @P1 BRA `(.L_x_100) ;  /* 0x0000000000301947 */ /* 0x000fea0003800000 */
[----:B------:R-:W1:Y:S01]  /*a810*/  LDCU.64 UR6, c[0x0][0x348] ;  /* 0x00006900ff0677ac */ /* 0x000e620008000a00 */
[----:B------:R-:W-:Y:S02]  /*a820*/  R2UR UR10, R77 ;  /* 0x000000004d0a72ca */ /* 0x000fe400000e0000 */
[----:B------:R-:W-:Y:S01]  /*a830*/  R2UR UR11, R76 ;  /* 0x000000004c0b72ca */ /* 0x000fe200000e0000 */
[----:B------:R-:W-:Y:S01]  /*a840*/  UIADD3 UR9, UPT, UPT, UR41, 0x20, URZ ;  /* 0x0000002029097890 */ /* 0x000fe2000fffe0ff */
[----:B------:R-:W-:Y:S01]  /*a850*/  R2UR UR12, R74 ;  /* 0x000000004a0c72ca */ /* 0x000fe200000e0000 */
[----:B------:R-:W-:Y:S01]  /*a860*/  UIADD3 UR8, UPT, UPT, UR49, 0x2400, URZ ;  /* 0x0000240031087890 */ /* 0x000fe2000fffe0ff */
[----:B------:R-:W-:Y:S01]  /*a870*/  R2UR UR13, R75 ;  /* 0x000000004b0d72ca */ /* 0x000fe200000e0000 */
[----:B-1----:R-:W-:Y:S04]  /*a880*/  UIADD3 UR4, UP0, UPT, UR6, 0x780, URZ ;  /* 0x0000078006047890 */ /* 0x002fe8000ff1e0ff */
[----:B------:R-:W-:Y:S09]  /*a890*/  UIADD3.X UR5, UPT, UPT, URZ, UR7, URZ, UP0, !UPT ;  /* 0x00000007ff057290 */ /* 0x000ff200087fe4ff */
[----:B------:R1:W-:Y:S01]  /*a8a0*/  UTMASTG.5D.IM2COL [UR8], [UR4] ;  /* 0x00000008040073b5 */ /* 0x0003e20008060000 */
[----:B------:R0:W-:Y:S01]  /*a8b0*/  UTMACMDFLUSH ;  /* 0x00000000000079b7 */ /* 0x0001e20000000000 */
[----:B-1----:R-:W-:Y:S04]  /*a8c0*/  DEPBAR.LE SB0, 0x1 ;  /* 0x000080400000791a */ /* 0x002fe80000000000 */
.L_x_100:
[----:B------:R-:W-:Y:S05]  /*a8d0*/  BSYNC.RECONVERGENT B0 ;  /* 0x0000000000007941 */ /* 0x000fea0003800200 */
.L_x_99:
[----:B------:R-:W-:Y:S01]  /*a8e0*/  BAR.SYNC.DEFER_BLOCKING 0x1, 0x80 ;  /* 0x0042000000007b1d */ /* 0x000fe20000010000 */
[----:B------:R-:W-:Y:S04]  /*a8f0*/  UIADD3 UR4, UPT, UPT, UR50, 0x1, URZ ;  /* 0x0000000132047890 */ /* 0x000fe8000fffe0ff */
[----:B------:R-:W-:Y:S04]  /*a900*/  UISETP.NE.AND UP0, UPT, UR4, 0x4, UPT ;  /* 0x000000040400788c */ /* 0x000fe8000bf05270 */
[----:B------:R-:W-:Y:S01]  /*a910*/  USEL UR40, UR4, URZ, UP0 ;  /* 0x000000ff04287287 */ /* 0x000fe20008000000 */
[----:B------:R1:W-:Y:S01]  /*a920*/  @P0 SYNCS.ARRIVE.TRANS64.RED.A1T0 RZ, [R2+URZ], RZ ;  /* 0x000000ff02ff09a7 */ /* 0x0003e200081004ff */
[----:B------:R-:W-:Y:S01]  /*a930*/  BSSY B1, `(.L_x_101) ;  /* 0x0000017000017945 */ /* 0x000fe20003800000 */
[----:B------:R-:W3:Y:S02]  /*a940*/  @P0 SYNCS.PHASECHK.TRANS64.TRYWAIT P1, [R0+URZ+0x40], R3 ;  /* 0x00004003000005a7 */ /* 0x000ee400080211ff */
[----:B---3--:R-:W-:Y:S01]  /*a950*/  @P0 SEL R88, RZ, 0x1, !P1 ;  /* 0x00000001ff580807 */ /* 0x008fe20004800000 */
[----:B-1----:R-:W-:Y:S06]  /*a960*/  @!P0 BRA `(.L_x_102) ;  /* 0x00000000004c8947 */ /* 0x002fec0003800000 */
[----:B------:R-:W-:Y:S01]  /*a970*/  ISETP.NE.U32.AND P0, PT, R89, 0x1, PT ;  /* 0x000000015900780c */ /* 0x000fe20003f05070 */
[----:B------:R-:W-:Y:S01]  /*a980*/  BSSY B0, `(.L_x_103) ;  /* 0x0000009000007945 */ /* 0x000fe20003800000 */
[----:B------:R-:W-:Y:S11]  /*a990*/  ISETP.NE.AND P1, PT, R88, RZ, PT ;  /* 0x000000ff5800720c */ /* 0x000ff60003f25270 */
[----:B--2---:R-:W-:Y:S05]  /*a9a0*/  @P0 IMAD R4, R86, 0x2000, R87 ;  /* 0x0000200056040824 */ /* 0x004fea00078e0257 */
[----:B------:R-:W-:Y:S05]  /*a9b0*/  @P0 IADD3 R3, PT, PT, R4, UR49, RZ ;  /* 0x0000003104030c10 */ /* 0x000fea000fffe0ff */
[----:B------:R-:W-:Y:S01]  /*a9c0*/  @P0 IMAD.IADD R2, R91, 0x1, R3 ;  /* 0x000000015b020824 */ /* 0x000fe200078e0203 */
[----:B------:R-:W-:Y:S06]  /*a9d0*/  @P1 BRA `(.L_x_104) ;  /* 0x00000000000c1947 */ /* 0x000fec0003800000 */
[----:B------:R-:W-:Y:S04]  /*a9e0*/  SHF.L.U32 R5, R60, 0x1f, RZ ;  /* 0x0000001f3c057819 */ /* 0x000fe800000006ff */
[----:B------:R-:W1:Y:S02]  /*a9f0*/  SYNCS.PHASECHK.TRANS64.TRYWAIT P1, [R0+URZ+0x40], R5 ;  /* 0x00004005000075a7 */ /* 0x000e6400080211ff */
[----:B-1----:R-:W-:Y:S05]  /*aa00*/  @!P1 BRA `(.L_x_105) ;  /* 0x0000001c00b89947 */ /* 0x002fea0003800000 */
.L_x_104:
[----:B------:R-:W-:Y:S05]  /*aa10*/  BSYNC B0 ;  /* 0x0000000000007941 */ /* 0x000fea0003800000 */
.L_x_103:
[C---:B------:R-:W-:Y:S01]  /*aa20*/  @P0 IADD3 R3, PT, PT, R72.reuse, R3, RZ ;  /* 0x0000000348030210 */ /* 0x040fe20007ffe0ff */
[----:B------:R-:W-:Y:S05]  /*aa30*/  @P0 WARPSYNC.ALL ;  /* 0x0000000000000948 */ /* 0x000fea0003800000 */
[----:B------:R3:W4:Y:S01]  /*aa40*/  @P0 LDSM.16.M88.4 R44, [R4+UR49+0x400] ;  /* 0x00040031042c083b */ /* 0x0007220008000200 */
[----:B-1----:R-:W-:Y:S02]  /*aa50*/  @P0 IADD3 R0, PT, PT, R72, R2, RZ ;  /* 0x0000000248000210 */ /* 0x002fe40007ffe0ff */
[----:B------:R-:W-:Y:S01]  /*aa60*/  IADD3 R86, PT, PT, R86, 0x1, RZ ;  /* 0x0000000156567810 */ /* 0x000fe20007ffe0ff */
[----:B------:R3:W1:Y:S04]  /*aa70*/  @P0 LDSM.16.M88.4 R32, [R3+0x400] ;  /* 0x000400000320083b */ /* 0x0006680000000200 */
[----:B------:R3:W2:Y:S04]  /*aa80*/  @P0 LDSM.16.M88.4 R36, [R2+0x400] ;  /* 0x000400000224083b */ /* 0x0006a80000000200 */
[----:B------:R3:W1:Y:S02]  /*aa90*/  @P0 LDSM.16.M88.4 R40, [R0+0x400] ;  /* 0x000400000028083b */ /* 0x0006640000000200 */
.L_x_102:
[----:B------:R-:W-:Y:S05]  /*aaa0*/  BSYNC B1 ;  /* 0x0000000000017941 */ /* 0x000fea0003800000 */
.L_x_101:
[----:B---3--:R-:W-:Y:S05]  /*aab0*/  VIADD R0, R25, 0x40 ;  /* 0x0000004019007836 */ /* 0x008fea0000000000 */
[----:B------:R-:W-:Y:S04]  /*aac0*/  SHF.R.U32.HI R0, RZ, 0x15, R0 ;  /* 0x00000015ff007819 */ /* 0x000fe80000011600 */
[----:B------:R-:W-:Y:S11]  /*aad0*/  LOP3.LUT P0, RZ, R0, 0x3, R64, 0x48, !PT ;  /* 0x0000000300ff7812 */ /* 0x000ff60007804840 */
[----:B------:R-:W-:Y:S02]  /*aae0*/  @!UPT UIADD3 URZ, UPT, UPT, URZ, URZ, URZ ;  /* 0x000000fffffff290 */ /* 0x000fe4000fffe0ff */
[----:B------:R-:W-:Y:S05]  /*aaf0*/  @!P0 BRA `(.L_x_106) ;  /* 0x0000000000408947 */ /* 0x000fea0003800000 */
[----:B------:R-:W3:Y:S01]  /*ab00*/  LDCU.64 UR8, c[0x4][0x70] ;  /* 0x01000e00ff0877ac */ /* 0x000ee20008000a00 */
[----:B------:R-:W-:Y:S01]  /*ab10*/  MOV R3, 0x0 ;  /* 0x0000000000037802 */ /* 0x000fe20000000f00 */
[----:B------:R-:W-:Y:S02]  /*ab20*/  HFMA2 R12, -RZ, RZ, 0, 5.9604644775390625e-08 ;  /* 0x00000001ff0c7431 */ /* 0x000fe400000001ff */
[----:B--2---:R-:W-:Y:S02]  /*ab30*/  IMAD.MOV.U32 R8, RZ, RZ, 0x192 ;  /* 0x00000192ff087424 */ /* 0x004fe400078e00ff */
[----:B------:R-:W-:Y:S01]  /*ab40*/  IMAD.MOV.U32 R13, RZ, RZ, RZ ;  /* 0x000000ffff0d7224 */ /* 0x000fe200078e00ff */
[----:B------:R-:W2:Y:S01]  /*ab50*/  LDCU.64 UR6, c[0x4][0x78] ;  /* 0x01000f00ff0677ac */ /* 0x000ea20008000a00 */
[----:B------:R-:W1:Y:S01]  /*ab60*/  LDC.64 R2, c[0x4][R3] ;  /* 0x0100000003027b82 */ /* 0x000e620000000a00 */
[----:B------:R-:W5:Y:S01]  /*ab70*/  LDCU.64 UR4, c[0x4][0x10] ;  /* 0x01000200ff0477ac */ /* 0x000f620008000a00 */
[----:B---3--:R-:W-:Y:S01]  /*ab80*/  MOV R5, UR9 ;  /* 0x0000000900057c02 */ /* 0x008fe20008000f00 */
[----:B------:R-:W-:Y:S01]  /*ab90*/  IMAD.U32 R4, RZ, RZ, UR8 ;  /* 0x00000008ff047e24 */ /* 0x000fe2000f8e00ff */
[----:B--2---:R-:W-:Y:S01]  /*aba0*/  MOV R7, UR7 ;  /* 0x0000000700077c02 */ /* 0x004fe20008000f00 */
[----:B------:R-:W-:Y:S01]  /*abb0*/  IMAD.U32 R6, RZ, RZ, UR6 ;  /* 0x00000006ff067e24 */ /* 0x000fe2000f8e00ff */
[----:B-----5:R-:W-:Y:S01]  /*abc0*/  MOV R11, UR5 ;  /* 0x00000005000b7c02 */ /* 0x020fe20008000f00 */
[----:B------:R-:W-:Y:S02]  /*abd0*/  IMAD.U32 R10, RZ, RZ, UR4 ;  /* 0x00000004ff0a7e24 */ /* 0x000fe4000f8e00ff */
[----:B------:R-:W-:Y:S07]  /*abe0*/  LEPC R20, `(.L_x_106) ;  /* 0x000000001014794e */ /* 0x000fee0000000000 */
[----:B-1--4-:R-:W-:Y:S05]  /*abf0*/  CALL.ABS.NOINC R2 ;  /* 0x0000000002007343 */ /* 0x012fea0003c00000 */
.L_x_106:
[----:B----4-:R-:W-:Y:S01]  /*ac00*/  LOP3.LUT R20, R44, 0xffffe000, RZ, 0xc0, !PT ;  /* 0xffffe0002c147812 */ /* 0x010fe200078ec0ff */
[----:B------:R-:W-:Y:S05]  /*ac10*/  WARPSYNC.ALL ;  /* 0x0000000000007948 */ /* 0x000fea0003800000 */
[----:B------:R-:W-:Y:S01]  /*ac20*/  R2UR UR4, R25 ;  /* 0x00000000190472ca */ /* 0x000fe200000e0000 */
[----:B------:R-:W-:Y:S01]  /*ac30*/  BSSY.RECONVERGENT B0, `(.L_x_107) ;  /* 0x0000062000007945 */ /* 0x000fe20003800200 */
[----:B------:R-:W-:Y:S02]  /*ac40*/  LOP3.LUT R21, R45, 0xffffe000, RZ, 0xc0, !PT ;  /* 0xffffe0002d157812 */ /* 0x000fe400078ec0ff */
[----:B------:R-:W-:Y:S02]  /*ac50*/  LOP3.LUT R26, R46, 0xffffe000, RZ, 0xc0, !PT ;  /* 0xffffe0002e1a7812 */ /* 0x000fe400078ec0ff */
[----:B--2---:R-:W-:Y:S02]  /*ac60*/  LOP3.LUT R31, R47, 0xffffe000, RZ, 0xc0, !PT ;  /* 0xffffe0002f1f7812 */ /* 0x004fe400078ec0ff */
[----:B------:R-:W-:Y:S02]  /*ac70*/  ISETP.NE.AND P6, PT, R80, RZ, PT ;  /* 0x000000ff5000720c */ /* 0x000fe40003fc5270 */
[----:B------:R-:W-:Y:S02]  /*ac80*/  ISETP.NE.AND P1, PT, R62, RZ, PT ;  /* 0x000000ff3e00720c */ /* 0x000fe40003f25270 */
[----:B------:R-:W-:Y:S01]  /*ac90*/  ISETP.NE.U32.OR P0, PT, R79, 0x1, !P6 ;  /* 0x000000014f00780c */ /* 0x000fe20007705470 */
[----:B------:R-:W2:Y:S02]  /*aca0*/  LDTM.16dp128bit.x8 R4, tmem[UR4+0x40] ;  /* 0x00004004000479ee */ /* 0x000ea40008180000 */
[C---:B--2---:R-:W-:Y:S01]  /*acb0*/  FMUL R0, R24.reuse, R4 ;  /* 0x0000000418007220 */ /* 0x044fe20000400000 */
[C---:B------:R-:W-:Y:S01]  /*acc0*/  FMUL R2, R24.reuse, R5 ;  /* 0x0000000518027220 */ /* 0x040fe20000400000 */
[C---:B------:R-:W-:Y:S01]  /*acd0*/  FMUL R3, R24.reuse, R6 ;  /* 0x0000000618037220 */ /* 0x040fe20000400000 */
[----:B------:R-:W-:Y:S01]  /*ace0*/  FMUL R7, R24, R7 ;  /* 0x0000000718077220 */ /* 0x000fe20000400000 */
[C---:B------:R-:W-:Y:S01]  /*acf0*/  FFMA R28, R27.reuse, R20, R0 ;  /* 0x000000141b1c7223 */ /* 0x040fe20000000000 */
[----:B-1----:R-:W-:Y:S01]  /*ad00*/  LOP3.LUT R0, R32, 0xffffe000, RZ, 0xc0, !PT ;  /* 0xffffe00020007812 */ /* 0x002fe200078ec0ff */
[----:B------:R-:W-:Y:S01]  /*ad10*/  FFMA R29, R27, R21, R2 ;  /* 0x000000151b1d7223 */ /* 0x000fe20000000002 */
[----:B------:R-:W-:Y:S01]  /*ad20*/  LOP3.LUT R2, R33, 0xffffe000, RZ, 0xc0, !PT ;  /* 0xffffe00021027812 */ /* 0x000fe200078ec0ff */
[C---:B------:R-:W-:Y:S01]  /*ad30*/  FFMA R30, R27.reuse, R26, R3 ;  /* 0x0000001a1b1e7223 */ /* 0x040fe20000000003 */
[----:B------:R-:W-:Y:S01]  /*ad40*/  LOP3.LUT R3, R34, 0xffffe000, RZ, 0xc0, !PT ;  /* 0xffffe00022037812 */ /* 0x000fe200078ec0ff */
[C---:B------:R-:W-:Y:S01]  /*ad50*/  FMUL R4, R24.reuse, R8 ;  /* 0x0000000818047220 */ /* 0x040fe20000400000 */
[----:B------:R-:W-:Y:S01]  /*ad60*/  F2FP.TF32.F32.PACK_B R28, R28 ;  /* 0x0000001cff1c723e */ /* 0x000fe200024050ff */
[----:B------:R-:W-:Y:S01]  /*ad70*/  FFMA R31, R27, R31, R7 ;  /* 0x0000001f1b1f7223 */ /* 0x000fe20000000007 */
[----:B------:R-:W-:Y:S01]  /*ad80*/  LOP3.LUT R7, R35, 0xffffe000, RZ, 0xc0, !PT ;  /* 0xffffe00023077812 */ /* 0x000fe200078ec0ff */
[C---:B------:R-:W-:Y:S01]  /*ad90*/  FMUL R5, R24.reuse, R9 ;  /* 0x0000000918057220 */ /* 0x040fe20000400000 */
[----:B------:R-:W-:Y:S01]  /*ada0*/  F2FP.TF32.F32.PACK_B R29, R29 ;  /* 0x0000001dff1d723e */ /* 0x000fe200024050ff */
[C---:B------:R-:W-:Y:S01]  /*adb0*/  FMUL R6, R24.reuse, R10 ;  /* 0x0000000a18067220 */ /* 0x040fe20000400000 */
[----:B------:R-:W-:Y:S01]  /*adc0*/  F2FP.TF32.F32.PACK_B R30, R30 ;  /* 0x0000001eff1e723e */ /* 0x000fe200024050ff */
[----:B------:R-:W-:Y:S01]  /*add0*/  FMUL R11, R24, R11 ;  /* 0x0000000b180b7220 */ /* 0x000fe20000400000 */
[----:B------:R-:W-:Y:S01]  /*ade0*/  F2FP.TF32.F32.PACK_B R31, R31 ;  /* 0x0000001fff1f723e */ /* 0x000fe200024050ff */
[C---:B------:R-:W-:Y:S01]  /*adf0*/  FFMA R4, R27.reuse, R0, R4 ;  /* 0x000000001b047223 */ /* 0x040fe20000000004 */
[----:B------:R-:W-:Y:S01]  /*ae00*/  LOP3.LUT R0, R36, 0xffffe000, RZ, 0xc0, !PT ;  /* 0xffffe00024007812 */ /* 0x000fe200078ec0ff */
        /* <DEDUP_REMOVED lines=18> */
[----:B------:R1:W-:Y:S01]  /*af30*/  STSM.16.M88.4 [R82+0x4400], R28 ;  /* 0x0044001c52007844 */ /* 0x0003e20000000200 */
[----:B------:R-:W-:Y:S01]  /*af40*/  F2FP.TF32.F32.PACK_B R8, R8 ;  /* 0x00000008ff08723e */ /* 0x000fe200024050ff */
[C---:B------:R-:W-:Y:S01]  /*af50*/  FFMA R10, R27.reuse, R3, R10 ;  /* 0x000000031b0a7223 */ /* 0x040fe2000000000a */
[----:B------:R-:W-:Y:S05]  /*af60*/  LOP3.LUT R3, R42, 0xffffe000, RZ, 0xc0, !PT ;  /* 0xffffe0002a037812 */ /* 0x000fea00078ec0ff */
[----:B------:R1:W-:Y:S01]  /*af70*/  STSM.16.M88.4 [R81+0x4400], R4 ;  /* 0x0044000451007844 */ /* 0x0003e20000000200 */
[----:B------:R-:W-:Y:S01]  /*af80*/  F2FP.TF32.F32.PACK_B R9, R9 ;  /* 0x00000009ff09723e */ /* 0x000fe200024050ff */
[C---:B------:R-:W-:Y:S01]  /*af90*/  FMUL R12, R24.reuse, R16 ;  /* 0x00000010180c7220 */ /* 0x040fe20000400000 */
[----:B------:R-:W-:Y:S01]  /*afa0*/  F2FP.TF32.F32.PACK_B R10, R10 ;  /* 0x0000000aff0a723e */ /* 0x000fe200024050ff */
[----:B------:R-:W-:Y:S01]  /*afb0*/  FFMA R11, R27, R11, R15 ;  /* 0x0000000b1b0b7223 */ /* 0x000fe2000000000f */
[C---:B------:R-:W-:Y:S01]  /*afc0*/  FMUL R13, R24.reuse, R17 ;  /* 0x00000011180d7220 */ /* 0x040fe20000400000 */
[C---:B------:R-:W-:Y:S01]  /*afd0*/  FMUL R14, R24.reuse, R18 ;  /* 0x00000012180e7220 */ /* 0x040fe20000400000 */
[----:B------:R-:W-:Y:S01]  /*afe0*/  LOP3.LUT R15, R43, 0xffffe000, RZ, 0xc0, !PT ;  /* 0xffffe0002b0f7812 */ /* 0x000fe200078ec0ff */
[----:B------:R-:W-:Y:S01]  /*aff0*/  FMUL R19, R24, R19 ;  /* 0x0000001318137220 */ /* 0x000fe20000400000 */
[C---:B------:R-:W-:Y:S01]  /*b000*/  FFMA R12, R27.reuse, R0, R12 ;  /* 0x000000001b0c7223 */ /* 0x040fe2000000000c */
[C---:B------:R-:W-:Y:S01]  /*b010*/  FFMA R13, R27.reuse, R2, R13 ;  /* 0x000000021b0d7223 */ /* 0x040fe2000000000d */
[C---:B------:R-:W-:Y:S01]  /*b020*/  FFMA R14, R27.reuse, R3, R14 ;  /* 0x000000031b0e7223 */ /* 0x040fe2000000000e */
[----:B------:R-:W-:Y:S01]  /*b030*/  FFMA R15, R27, R15, R19 ;  /* 0x0000000f1b0f7223 */ /* 0x000fe20000000013 */
[----:B------:R-:W-:Y:S01]  /*b040*/  F2FP.TF32.F32.PACK_B R11, R11 ;  /* 0x0000000bff0b723e */ /* 0x000fe200024050ff */
[----:B------:R-:W-:Y:S01]  /*b050*/  IMAD.U32 R16, RZ, RZ, UR40 ;  /* 0x00000028ff107e24 */ /* 0x000fe2000f8e00ff */
        /* <DEDUP_REMOVED lines=15> */
[----:B--2---:R-:W2:Y:S01]  /*b150*/  FENCE.VIEW.ASYNC.S ;  /* 0x00000000000073c6 */ /* 0x004ea20000000000 */
[----:B------:R-:W-:Y:S01]  /*b160*/  @P0 PRMT R16, R90, 0x654, R16 ;  /* 0x000006545a100816 */ /* 0x000fe20000000010 */
[----:B--2---:R-:W-:Y:S06]  /*b170*/  BAR.SYNC.DEFER_BLOCKING 0x1, 0x80 ;  /* 0x0042000000007b1d */ /* 0x004fec0000010000 */
[----:B------:R-:W-:Y:S05]  /*b180*/  @P1 BRA `(.L_x_108) ;  /* 0x0000000000301947 */ /* 0x000fea0003800000 */
[----:B------:R-:W2:Y:S01]  /*b190*/  LDCU.64 UR6, c[0x0][0x348] ;  /* 0x00006900ff0677ac */ /* 0x000ea20008000a00 */
[----:B------:R-:W-:Y:S02]  /*b1a0*/  R2UR UR10, R77 ;  /* 0x000000004d0a72ca */ /* 0x000fe400000e0000 */
[----:B------:R-:W-:Y:S01]  /*b1b0*/  R2UR UR11, R76 ;  /* 0x000000004c0b72ca */ /* 0x000fe200000e0000 */
[----:B------:R-:W-:Y:S01]  /*b1c0*/  UIADD3 UR9, UPT, UPT, UR41, 0x40, URZ ;  /* 0x0000004029097890 */ /* 0x000fe2000fffe0ff */
[----:B------:R-:W-:Y:S01]  /*b1d0*/  R2UR UR12, R74 ;  /* 0x000000004a0c72ca */ /* 0x000fe200000e0000 */
[----:B------:R-:W-:Y:S01]  /*b1e0*/  UIADD3 UR8, UPT, UPT, UR49, 0x4400, URZ ;  /* 0x0000440031087890 */ /* 0x000fe2000fffe0ff */
[----:B------:R-:W-:Y:S01]  /*b1f0*/  R2UR UR13, R75 ;  /* 0x000000004b0d72ca */ /* 0x000fe200000e0000 */
[----:B--2---:R-:W-:Y:S04]  /*b200*/  UIADD3 UR4, UP0, UPT, UR6, 0x780, URZ ;  /* 0x0000078006047890 */ /* 0x004fe8000ff1e0ff */
[----:B------:R-:W-:Y:S09]  /*b210*/  UIADD3.X UR5, UPT, UPT, URZ, UR7, URZ, UP0, !UPT ;  /* 0x00000007ff057290 */ /* 0x000ff200087fe4ff */
[----:B------:R2:W-:Y:S01]  /*b220*/  UTMASTG.5D.IM2COL [UR8], [UR4] ;  /* 0x00000008040073b5 */ /* 0x0005e20008060000 */
[----:B------:R0:W-:Y:S01]  /*b230*/  UTMACMDFLUSH ;  /* 0x00000000000079b7 */ /* 0x0001e20000000000 */
[----:B--2---:R-:W-:Y:S04]  /*b240*/  DEPBAR.LE SB0, 0x1 ;  /* 0x000080400000791a */ /* 0x004fe80000000000 */
.L_x_108:
[----:B------:R-:W-:Y:S05]  /*b250*/  BSYNC.RECONVERGENT B0 ;  /* 0x0000000000007941 */ /* 0x000fea0003800200 */
.L_x_107:
        /* <DEDUP_REMOVED lines=8> */
[----:B--2---:R-:W-:Y:S06]  /*b2e0*/  @!P0 BRA `(.L_x_110) ;  /* 0x0000000000488947 */ /* 0x004fec0003800000 */
[----:B------:R-:W-:Y:S01]  /*b2f0*/  ISETP.NE.U32.AND P0, PT, R89, 0x1, PT ;  /* 0x000000015900780c */ /* 0x000fe20003f05070 */
[----:B------:R-:W-:Y:S01]  /*b300*/  BSSY B0, `(.L_x_111) ;  /* 0x0000009000007945 */ /* 0x000fe20003800000 */
[----:B------:R-:W-:Y:S11]  /*b310*/  ISETP.NE.AND P1, PT, R88, RZ, PT ;  /* 0x000000ff5800720c */ /* 0x000ff60003f25270 */
[----:B------:R-:W-:Y:S05]  /*b320*/  @P0 IMAD R86, R86, 0x2000, R87 ;  /* 0x0000200056560824 */ /* 0x000fea00078e0257 */
[----:B------:R-:W-:Y:S05]  /*b330*/  @P0 IADD3 R0, PT, PT, R86, UR49, RZ ;  /* 0x0000003156000c10 */ /* 0x000fea000fffe0ff */
[----:B------:R-:W-:Y:S01]  /*b340*/  @P0 IMAD.IADD R91, R91, 0x1, R0 ;  /* 0x000000015b5b0824 */ /* 0x000fe200078e0200 */
[----:B------:R-:W-:Y:S06]  /*b350*/  @P1 BRA `(.L_x_112) ;  /* 0x00000000000c1947 */ /* 0x000fec0003800000 */
[----:B------:R-:W-:Y:S04]  /*b360*/  SHF.L.U32 R3, R60, 0x1f, RZ ;  /* 0x0000001f3c037819 */ /* 0x000fe800000006ff */
[----:B------:R-:W2:Y:S02]  /*b370*/  SYNCS.PHASECHK.TRANS64.TRYWAIT P1, [R2+URZ+0x40], R3 ;  /* 0x00004003020075a7 */ /* 0x000ea400080211ff */
[----:B--2---:R-:W-:Y:S05]  /*b380*/  @!P1 BRA `(.L_x_113) ;  /* 0x00000014006c9947 */ /* 0x004fea0003800000 */
.L_x_112:
[----:B------:R-:W-:Y:S05]  /*b390*/  BSYNC B0 ;  /* 0x0000000000007941 */ /* 0x000fea0003800000 */
.L_x_111:
[C---:B--2---:R-:W-:Y:S01]  /*b3a0*/  @P0 IADD3 R2, PT, PT, R72.reuse, R0, RZ ;  /* 0x0000000048020210 */ /* 0x044fe20007ffe0ff */
[----:B------:R-:W-:Y:S05]  /*b3b0*/  @P0 WARPSYNC.ALL ;  /* 0x0000000000000948 */ /* 0x000fea0003800000 */
[----:B------:R2:W3:Y:S01]  /*b3c0*/  @P0 LDSM.16.M88.4 R44, [R86+UR49+0x400] ;  /* 0x00040031562c083b */ /* 0x0004e20008000200 */
[----:B------:R-:W-:Y:S03]  /*b3d0*/  @P0 IADD3 R0, PT, PT, R72, R91, RZ ;  /* 0x0000005b48000210 */ /* 0x000fe60007ffe0ff */
[----:B------:R2:W4:Y:S04]  /*b3e0*/  @P0 LDSM.16.M88.4 R32, [R2+0x400] ;  /* 0x000400000220083b */ /* 0x0005280000000200 */
[----:B------:R2:W1:Y:S04]  /*b3f0*/  @P0 LDSM.16.M88.4 R36, [R91+0x400] ;  /* 0x000400005b24083b */ /* 0x0004680000000200 */
[----:B------:R2:W1:Y:S02]  /*b400*/  @P0 LDSM.16.M88.4 R40, [R0+0x400] ;  /* 0x000400000028083b */ /* 0x0004640000000200 */
.L_x_110:
[----:B------:R-:W-:Y:S05]  /*b410*/  BSYNC B1 ;  /* 0x0000000000017941 */ /* 0x000fea0003800000 */
.L_x_109:
[----:B--2---:R-:W-:Y:S05]  /*b420*/  VIADD R0, R25, 0x60 ;  /* 0x0000006019007836 */ /* 0x004fea0000000000 */
[----:B------:R-:W-:Y:S04]  /*b430*/  SHF.R.U32.HI R0, RZ, 0x15, R0 ;  /* 0x00000015ff007819 */ /* 0x000fe80000011600 */
[----:B------:R-:W-:Y:S11]  /*b440*/  LOP3.LUT P0, RZ, R0, 0x3, R64, 0x48, !PT ;  /* 0x0000000300ff7812 */ /* 0x000ff60007804840 */
[----:B------:R-:W-:Y:S02]  /*b450*/  @!UPT UIADD3 URZ, UPT, UPT, URZ, URZ, URZ ;  /* 0x000000fffffff290 */ /* 0x000fe4000fffe0ff */
[----:B------:R-:W-:Y:S05]  /*b460*/  @!P0 BRA `(.L_x_114) ;  /* 0x0000000000408947 */ /* 0x000fea0003800000 */
[----:B------:R-:W2:Y:S01]  /*b470*/  LDCU.64 UR8, c[0x4][0x70] ;  /* 0x01000e00ff0877ac */ /* 0x000ea20008000a00 */
[----:B------:R-:W-:Y:S01]  /*b480*/  MOV R3, 0x0 ;  /* 0x0000000000037802 */ /* 0x000fe20000000f00 */
[----:B-1----:R-:W-:Y:S02]  /*b490*/  HFMA2 R12, -RZ, RZ, 0, 5.9604644775390625e-08 ;  /* 0x00000001ff0c7431 */ /* 0x002fe400000001ff */
[----:B------:R-:W-:Y:S02]  /*b4a0*/  IMAD.MOV.U32 R8, RZ, RZ, 0x192 ;  /* 0x00000192ff087424 */ /* 0x000fe400078e00ff */
[----:B------:R-:W-:Y:S01]  /*b4b0*/  IMAD.MOV.U32 R13, RZ, RZ, RZ ;  /* 0x000000ffff0d7224 */ /* 0x000fe200078e00ff */
[----:B------:R-:W1:Y:S01]  /*b4c0*/  LDCU.64 UR6, c[0x4][0x78] ;  /* 0x01000f00ff0677ac */ /* 0x000e620008000a00 */
[----:B------:R-:W3:Y:S01]  /*b4d0*/  LDC.64 R2, c[0x4][R3] ;  /* 0x0100000003027b82 */ /* 0x000ee20000000a00 */
[----:B------:R-:W5:Y:S01]  /*b4e0*/  LDCU.64 UR4, c[0x4][0x10] ;  /* 0x01000200ff0477ac */ /* 0x000f620008000a00 */
[----:B--2---:R-:W-:Y:S01]  /*b4f0*/  MOV R5, UR9 ;  /* 0x0000000900057c02 */ /* 0x004fe20008000f00 */
[----:B------:R-:W-:Y:S01]  /*b500*/  IMAD.U32 R4, RZ, RZ, UR8 ;  /* 0x00000008ff047e24 */ /* 0x000fe2000f8e00ff */
[----:B-1----:R-:W-:Y:S01]  /*b510*/  MOV R7, UR7 ;  /* 0x0000000700077c02 */ /* 0x002fe20008000f00 */
[----:B------:R-:W-:Y:S01]  /*b520*/  IMAD.U32 R6, RZ, RZ, UR6 ;  /* 0x00000006ff067e24 */ /* 0x000fe2000f8e00ff */
[----:B-----5:R-:W-:Y:S01]  /*b530*/  MOV R11, UR5 ;  /* 0x00000005000b7c02 */ /* 0x020fe20008000f00 */
[----:B------:R-:W-:Y:S02]  /*b540*/  IMAD.U32 R10, RZ, RZ, UR4 ;  /* 0x00000004ff0a7e24 */ /* 0x000fe4000f8e00ff */
[----:B------:R-:W-:Y:S07]  /*b550*/  LEPC R20, `(.L_x_114) ;  /* 0x000000001014794e */ /* 0x000fee0000000000 */
[----:B---34-:R-:W-:Y:S05]  /*b560*/  CALL.ABS.NOINC R2 ;  /* 0x0000000002007343 */ /* 0x018fea0003c00000 */
.L_x_114:
[----:B------:R-:W-:Y:S01]  /*b570*/  ISETP.NE.AND P0, PT, R62, RZ, PT ;  /* 0x000000ff3e00720c */ /* 0x000fe20003f05270 */
[----:B------:R-:W-:Y:S05]  /*b580*/  WARPSYNC.ALL ;  /* 0x0000000000007948 */ /* 0x000fea0003800000 */
[----:B------:R-:W-:Y:S01]  /*b590*/  R2UR UR4, R25 ;  /* 0x00000000190472ca */ /* 0x000fe200000e0000 */
[----:B------:R-:W2:Y:S01]  /*b5a0*/  S2UR UR5, SR_CgaCtaId ;  /* 0x00000000000579c3 */ /* 0x000ea20000008800 */
[----:B---3--:R-:W-:Y:S01]  /*b5b0*/  LOP3.LUT R20, R44, 0xffffe000, RZ, 0xc0, !PT ;  /* 0xffffe0002c147812 */ /* 0x008fe200078ec0ff */
[----:B------:R-:W-:Y:S01]  /*b5c0*/  BSSY.RECONVERGENT B0, `(.L_x_115) ;  /* 0x000005e000007945 */ /* 0x000fe20003800200 */
[----:B------:R-:W-:Y:S02]  /*b5d0*/  LOP3.LUT R21, R45, 0xffffe000, RZ, 0xc0, !PT ;  /* 0xffffe0002d157812 */ /* 0x000fe400078ec0ff */
[----:B------:R-:W-:Y:S02]  /*b5e0*/  LOP3.LUT R25, R46, 0xffffe000, RZ, 0xc0, !PT ;  /* 0xffffe0002e197812 */ /* 0x000fe400078ec0ff */
[----:B------:R-:W-:Y:S02]  /*b5f0*/  LOP3.LUT R26, R47, 0xffffe000, RZ, 0xc0, !PT ;  /* 0xffffe0002f1a7812 */ /* 0x000fe400078ec0ff */
[----:B----4-:R-:W-:Y:S02]  /*b600*/  LOP3.LUT R32, R32, 0xffffe000, RZ, 0xc0, !PT ;  /* 0xffffe00020207812 */ /* 0x010fe400078ec0ff */
[----:B------:R-:W-:Y:S01]  /*b610*/  LOP3.LUT R33, R33, 0xffffe000, RZ, 0xc0, !PT ;  /* 0xffffe00021217812 */ /* 0x000fe200078ec0ff */
[----:B-1----:R-:W1:Y:S01]  /*b620*/  LDTM.16dp128bit.x8 R4, tmem[UR4+0x60] ;  /* 0x00006004000479ee */ /* 0x002e620008180000 */
[----:B------:R-:W-:Y:S01]  /*b630*/  R2UR UR4, R84 ;  /* 0x00000000540472ca */ /* 0x000fe200000e0000 */
[----:B------:R-:W-:Y:S01]  /*b640*/  NOP ;  /* 0x0000000000007918 */ /* 0x000fe20000000000 */
[----:B------:R-:W-:Y:S02]  /*b650*/  LOP3.LUT R34, R34, 0xffffe000, RZ, 0xc0, !PT ;  /* 0xffffe00022227812 */ /* 0x000fe400078ec0ff */
[----:B------:R-:W-:Y:S02]  /*b660*/  LOP3.LUT R35, R35, 0xffffe000, RZ, 0xc0, !PT ;  /* 0xffffe00023237812 */ /* 0x000fe400078ec0ff */
[----:B------:R-:W-:Y:S02]  /*b670*/  LOP3.LUT R36, R36, 0xffffe000, RZ, 0xc0, !PT ;  /* 0xffffe00024247812 */ /* 0x000fe400078ec0ff */
[----:B------:R-:W-:Y:S02]  /*b680*/  LOP3.LUT R37, R37, 0xffffe000, RZ, 0xc0, !PT ;  /* 0xffffe00025257812 */ /* 0x000fe400078ec0ff */
[----:B------:R-:W-:Y:S02]  /*b690*/  LOP3.LUT R38, R38, 0xffffe000, RZ, 0xc0, !PT ;  /* 0xffffe00026267812 */ /* 0x000fe400078ec0ff */
[----:B------:R-:W-:Y:S01]  /*b6a0*/  LOP3.LUT R39, R39, 0xffffe000, RZ, 0xc0, !PT ;  /* 0xffffe00027277812 */ /* 0x000fe200078ec0ff */
[----:B------:R-:W-:Y:S01]  /*b6b0*/  UIADD3 UR4, UPT, UPT, UR4, 0xb0, URZ ;  /* 0x000000b004047890 */ /* 0x000fe2000fffe0ff */
[----:B------:R-:W-:Y:S02]  /*b6c0*/  LOP3.LUT R40, R40, 0xffffe000, RZ, 0xc0, !PT ;  /* 0xffffe00028287812 */ /* 0x000fe400078ec0ff */
[----:B------:R-:W-:Y:S02]  /*b6d0*/  LOP3.LUT R41, R41, 0xffffe000, RZ, 0xc0, !PT ;  /* 0xffffe00029297812 */ /* 0x000fe400078ec0ff */
[----:B------:R-:W-:Y:S02]  /*b6e0*/  LOP3.LUT R42, R42, 0xffffe000, RZ, 0xc0, !PT ;  /* 0xffffe0002a2a7812 */ /* 0x000fe400078ec0ff */
[----:B------:R-:W-:Y:S01]  /*b6f0*/  LOP3.LUT R43, R43, 0xffffe000, RZ, 0xc0, !PT ;  /* 0xffffe0002b2b7812 */ /* 0x000fe200078ec0ff */
[C---:B-1----:R-:W-:Y:S01]  /*b700*/  FMUL R0, R24.reuse, R4 ;  /* 0x0000000418007220 */ /* 0x042fe20000400000 */
[C---:B------:R-:W-:Y:S01]  /*b710*/  FMUL R2, R24.reuse, R5 ;  /* 0x0000000518027220 */ /* 0x040fe20000400000 */
[C---:B------:R-:W-:Y:S01]  /*b720*/  FMUL R3, R24.reuse, R6 ;  /* 0x0000000618037220 */ /* 0x040fe20000400000 */
[C---:B------:R-:W-:Y:S01]  /*b730*/  FMUL R7, R24.reuse, R7 ;  /* 0x0000000718077220 */ /* 0x040fe20000400000 */
[C---:B------:R-:W-:Y:S01]  /*b740*/  FFMA R28, R27.reuse, R20, R0 ;  /* 0x000000141b1c7223 */ /* 0x040fe20000000000 */
[C---:B------:R-:W-:Y:S01]  /*b750*/  FMUL R4, R24.reuse, R8 ;  /* 0x0000000818047220 */ /* 0x040fe20000400000 */
[C---:B------:R-:W-:Y:S01]  /*b760*/  FFMA R29, R27.reuse, R21, R2 ;  /* 0x000000151b1d7223 */ /* 0x040fe20000000002 */
[C---:B------:R-:W-:Y:S01]  /*b770*/  FMUL R5, R24.reuse, R9 ;  /* 0x0000000918057220 */ /* 0x040fe20000400000 */
[C---:B------:R-:W-:Y:S01]  /*b780*/  FFMA R30, R27.reuse, R25, R3 ;  /* 0x000000191b1e7223 */ /* 0x040fe20000000003 */
[----:B------:R-:W-:Y:S01]  /*b790*/  F2FP.TF32.F32.PACK_B R28, R28 ;  /* 0x0000001cff1c723e */ /* 0x000fe200024050ff */
[C---:B------:R-:W-:Y:S01]  /*b7a0*/  FMUL R6, R24.reuse, R10 ;  /* 0x0000000a18067220 */ /* 0x040fe20000400000 */
[----:B------:R-:W-:Y:S01]  /*b7b0*/  F2FP.TF32.F32.PACK_B R29, R29 ;  /* 0x0000001dff1d723e */ /* 0x000fe200024050ff */
[C---:B------:R-:W-:Y:S01]  /*b7c0*/  FFMA R31, R27.reuse, R26, R7 ;  /* 0x0000001a1b1f7223 */ /* 0x040fe20000000007 */
[C---:B------:R-:W-:Y:S01]  /*b7d0*/  FMUL R11, R24.reuse, R11 ;  /* 0x0000000b180b7220 */ /* 0x040fe20000400000 */
[----:B--2---:R-:W-:Y:S01]  /*b7e0*/  UPRMT UR4, UR5, 0x654, UR4 ;  /* 0x0000065405047896 */ /* 0x004fe20008000004 */
[C---:B------:R-:W-:Y:S01]  /*b7f0*/  FFMA R4, R27.reuse, R32, R4 ;  /* 0x000000201b047223 */ /* 0x040fe20000000004 */
[C---:B------:R-:W-:Y:S01]  /*b800*/  FMUL R8, R24.reuse, R12 ;  /* 0x0000000c18087220 */ /* 0x040fe20000400000 */
[C---:B------:R-:W-:Y:S01]  /*b810*/  FFMA R5, R27.reuse, R33, R5 ;  /* 0x000000211b057223 */ /* 0x040fe20000000005 */
[C---:B------:R-:W-:Y:S01]  /*b820*/  FMUL R9, R24.reuse, R13 ;  /* 0x0000000d18097220 */ /* 0x040fe20000400000 */
[C---:B------:R-:W-:Y:S01]  /*b830*/  FFMA R6, R27.reuse, R34, R6 ;  /* 0x000000221b067223 */ /* 0x040fe20000000006 */
[C---:B------:R-:W-:Y:S01]  /*b840*/  FMUL R10, R24.reuse, R14 ;  /* 0x0000000e180a7220 */ /* 0x040fe20000400000 */
[C---:B------:R-:W-:Y:S01]  /*b850*/  FFMA R7, R27.reuse, R35, R11 ;  /* 0x000000231b077223 */ /* 0x040fe2000000000b */
[C---:B------:R-:W-:Y:S01]  /*b860*/  FMUL R15, R24.reuse, R15 ;  /* 0x0000000f180f7220 */ /* 0x040fe20000400000 */
[----:B------:R-:W-:Y:S01]  /*b870*/  F2FP.TF32.F32.PACK_B R30, R30 ;  /* 0x0000001eff1e723e */ /* 0x000fe200024050ff */
[C---:B------:R-:W-:Y:S01]  /*b880*/  FFMA R8, R27.reuse, R36, R8 ;  /* 0x000000241b087223 */ /* 0x040fe20000000008 */
[----:B------:R-:W-:Y:S01]  /*b890*/  F2FP.TF32.F32.PACK_B R31, R31 ;  /* 0x0000001fff1f723e */ /* 0x000fe200024050ff */
[C---:B------:R-:W-:Y:S01]  /*b8a0*/  FMUL R12, R24.reuse, R16 ;  /* 0x00000010180c7220 */ /* 0x040fe20000400000 */
[C---:B------:R-:W-:Y:S01]  /*b8b0*/  FFMA R9, R27.reuse, R37, R9 ;  /* 0x000000251b097223 */ /* 0x040fe20000000009 */
[C---:B------:R-:W-:Y:S01]  /*b8c0*/  FMUL R13, R24.reuse, R17 ;  /* 0x00000011180d7220 */ /* 0x040fe20000400000 */
[C---:B------:R-:W-:Y:S01]  /*b8d0*/  FFMA R10, R27.reuse, R38, R10 ;  /* 0x000000261b0a7223 */ /* 0x040fe2000000000a */
[C---:B------:R-:W-:Y:S01]  /*b8e0*/  FMUL R14, R24.reuse, R18 ;  /* 0x00000012180e7220 */ /* 0x040fe20000400000 */
[C---:B------:R-:W-:Y:S01]  /*b8f0*/  FFMA R11, R27.reuse, R39, R15 ;  /* 0x000000271b0b7223 */ /* 0x040fe2000000000f */
[----:B------:R-:W-:Y:S01]  /*b900*/  FMUL R19, R24, R19 ;  /* 0x0000001318137220 */ /* 0x000fe20000400000 */
[----:B------:R-:W-:Y:S01]  /*b910*/  F2FP.TF32.F32.PACK_B R4, R4 ;  /* 0x00000004ff04723e */ /* 0x000fe200024050ff */
[C---:B------:R-:W-:Y:S01]  /*b920*/  FFMA R12, R27.reuse, R40, R12 ;  /* 0x000000281b0c7223 */ /* 0x040fe2000000000c */
[----:B------:R-:W-:Y:S01]  /*b930*/  F2FP.TF32.F32.PACK_B R5, R5 ;  /* 0x00000005ff05723e */ /* 0x000fe200024050ff */
[----:B------:R-:W-:Y:S01]  /*b940*/  SYNCS.ARRIVE.TRANS64.RED.A1T0 RZ, [UR4], RZ ;  /* 0x000000ffffff79a7 */ /* 0x000fe20008100404 */
[----:B------:R1:W-:Y:S01]  /*b950*/  STSM.16.M88.4 [R82+0x6400], R28 ;  /* 0x0064001c52007844 */ /* 0x0003e20000000200 */
[----:B------:R-:W-:Y:S01]  /*b960*/  F2FP.TF32.F32.PACK_B R6, R6 ;  /* 0x00000006ff06723e */ /* 0x000fe200024050ff */
[C---:B------:R-:W-:Y:S01]  /*b970*/  FFMA R13, R27.reuse, R41, R13 ;  /* 0x000000291b0d7223 */ /* 0x040fe2000000000d */
[----:B------:R-:W-:Y:S01]  /*b980*/  F2FP.TF32.F32.PACK_B R7, R7 ;  /* 0x00000007ff07723e */ /* 0x000fe200024050ff */
[C---:B------:R-:W-:Y:S01]  /*b990*/  FFMA R14, R27.reuse, R42, R14 ;  /* 0x0000002a1b0e7223 */ /* 0x040fe2000000000e */
[----:B------:R-:W-:Y:S01]  /*b9a0*/  FFMA R15, R27, R43, R19 ;  /* 0x0000002b1b0f7223 */ /* 0x000fe20000000013 */
[----:B------:R-:W-:Y:S02]  /*b9b0*/  F2FP.TF32.F32.PACK_B R8, R8 ;  /* 0x00000008ff08723e */ /* 0x000fe400024050ff */
[----:B------:R1:W-:Y:S01]  /*b9c0*/  STSM.16.M88.4 [R81+0x6400], R4 ;  /* 0x0064000451007844 */ /* 0x0003e20000000200 */
[----:B------:R-:W-:Y:S02]  /*b9d0*/  F2FP.TF32.F32.PACK_B R9, R9 ;  /* 0x00000009ff09723e */ /* 0x000fe400024050ff */
[----:B------:R-:W-:Y:S02]  /*b9e0*/  F2FP.TF32.F32.PACK_B R10, R10 ;  /* 0x0000000aff0a723e */ /* 0x000fe400024050ff */
[----:B------:R-:W-:Y:S02]  /*b9f0*/  F2FP.TF32.F32.PACK_B R11, R11 ;  /* 0x0000000bff0b723e */ /* 0x000fe400024050ff */
[----:B------:R-:W-:Y:S02]  /*ba00*/  F2FP.TF32.F32.PACK_B R12, R12 ;  /* 0x0000000cff0c723e */ /* 0x000fe400024050ff */
[----:B------:R-:W-:Y:S01]  /*ba10*/  F2FP.TF32.F32.PACK_B R13, R13 ;  /* 0x0000000dff0d723e */ /* 0x000fe200024050ff */
[----:B------:R1:W-:Y:S01]  /*ba20*/  STSM.16.M88.4 [R83+0x6000], R8 ;  /* 0x0060000853007844 */ /* 0x0003e20000000200 */
[----:B------:R-:W-:Y:S02]  /*ba30*/  F2FP.TF32.F32.PACK_B R14, R14 ;  /* 0x0000000eff0e723e */ /* 0x000fe400024050ff */
[----:B------:R-:W-:Y:S05]  /*ba40*/  F2FP.TF32.F32.PACK_B R15, R15 ;  /* 0x0000000fff0f723e */ /* 0x000fea00024050ff */
[----:B------:R1:W-:Y:S01]  /*ba50*/  STSM.16.M88.4 [R85+0x6000], R12 ;  /* 0x0060000c55007844 */ /* 0x0003e20000000200 */
        /* <DEDUP_REMOVED lines=20> */
.L_x_116:
[----:B------:R-:W-:Y:S05]  /*bba0*/  BSYNC.RECONVERGENT B0 ;  /* 0x0000000000007941 */ /* 0x000fea0003800200 */
.L_x_115:
[----:B------:R-:W-:Y:S01]  /*bbb0*/  BAR.SYNC.DEFER_BLOCKING 0x1, 0x80 ;  /* 0x0042000000007b1d */ /* 0x000fe20000010000 */
[----:B------:R-:W-:Y:S01]  /*bbc0*/  UISETP.NE.AND UP0, UPT, UR53, -0x4, UPT ;  /* 0xfffffffc3500788c */ /* 0x000fe2000bf05270 */
[----:B------:R-:W-:Y:S08]  /*bbd0*/  IADD3 R22, PT, PT, R22, 0x1, RZ ;  /* 0x0000000116167810 */ /* 0x000ff00007ffe0ff */
[----:B------:R-:W-:Y:S05]  /*bbe0*/  BRA.U !UP0, `(.L_x_117) ;  /* 0x0000000108287547 */ /* 0x000fea000b800000 */
[----:B------:R-:W-:Y:S01]  /*bbf0*/  ISETP.NE.AND P0, PT, R80, RZ, PT ;  /* 0x000000ff5000720c */ /* 0x000fe20003f05270 */
[----:B------:R-:W-:Y:S01]  /*bc00*/  IMAD.U32 R0, RZ, RZ, UR50 ;  /* 0x00000032ff007e24 */ /* 0x000fe2000f8e00ff */
[----:B------:R-:W-:Y:S02]  /*bc10*/  UIADD3 UR4, UPT, UPT, UR50, 0x1, URZ ;  /* 0x0000000132047890 */ /* 0x000fe4000fffe0ff */
[----:B------:R-:W-:Y:S02]  /*bc20*/  ISETP.NE.U32.OR P0, PT, R79, 0x1, !P0 ;  /* 0x000000014f00780c */ /* 0x000fe40004705470 */
[----:B------:R-:W-:Y:S04]  /*bc30*/  UISETP.NE.AND UP0, UPT, UR4, 0x4, UPT ;  /* 0x000000040400788c */ /* 0x000fe8000bf05270 */
[----:B------:R-:W-:Y:S07]  /*bc40*/  USEL UR50, UR4, URZ, UP0 ;  /* 0x000000ff04327287 */ /* 0x000fee0008000000 */
[----:B------:R-:W-:Y:S05]  /*bc50*/  @P0 LEA R0, R0, UR49, 0x3 ;  /* 0x0000003100000c11 */ /* 0x000fea000f8e18ff */
[----:B------:R-:W-:Y:S05]  /*bc60*/  @P0 VIADD R0, R0, 0x60 ;  /* 0x0000006000000836 */ /* 0x000fea0000000000 */
[----:B------:R-:W-:Y:S04]  /*bc70*/  @P0 PRMT R0, R90, 0x654, R0 ;  /* 0x000006545a000816 */ /* 0x000fe80000000000 */
[----:B------:R2:W-:Y:S03]  /*bc80*/  @P0 SYNCS.ARRIVE.TRANS64.RED.A1T0 RZ, [R0+URZ], RZ ;  /* 0x000000ff00ff09a7 */ /* 0x0005e600081004ff */
.L_x_117:
[----:B------:R-:W-:Y:S01]  /*bc90*/  R2UR UR5, R56 ;  /* 0x00000000380572ca */ /* 0x000fe200000e0000 */
[----:B------:R-:W-:Y:S01]  /*bca0*/  UIADD3 UR53, UPT, UPT, UR53, 0x4, URZ ;  /* 0x0000000435357890 */ /* 0x000fe2000fffe0ff */
[----:B------:R-:W-:Y:S01]  /*bcb0*/  R2UR UR4, R57 ;  /* 0x00000000390472ca */ /* 0x000fe200000e0000 */
[----:B------:R-:W-:Y:S01]  /*bcc0*/  UMOV UR52, UR62 ;  /* 0x0000003e00347c82 */ /* 0x000fe20008000000 */
[----:B------:R-:W-:Y:S02]  /*bcd0*/  LOP3.LUT P0, RZ, R54, 0x1, RZ, 0xc0, !PT ;  /* 0x0000000136ff7812 */ /* 0x000fe4000780c0ff */
[----:B------:R-:W-:Y:S02]  /*bce0*/  ISETP.NE.AND P1, PT, R22, 0x2, PT ;  /* 0x000000021600780c */ /* 0x000fe40003f25270 */
[----:B------:R-:W-:Y:S02]  /*bcf0*/  LOP3.LUT R58, R58, 0x1, RZ, 0x3c, !PT ;  /* 0x000000013a3a7812 */ /* 0x000fe400078e3cff */
[----:B--2---:R-:W-:Y:S02]  /*bd00*/  SEL R0, RZ, 0x1, P1 ;  /* 0x00000001ff007807 */ /* 0x004fe40000800000 */
[----:B------:R-:W-:Y:S01]  /*bd10*/  SEL R22, R22, RZ, P1 ;  /* 0x000000ff16167207 */ /* 0x000fe20000800000 */
[----:B------:R-:W-:Y:S01]  /*bd20*/  UIADD3 UR21, UPT, UPT, UR36, UR5, URZ ;  /* 0x0000000524157290 */ /* 0x000fe2000fffe0ff */
[----:B------:R-:W-:Y:S01]  /*bd30*/  LOP3.LUT R59, R59, R0, RZ, 0x3c, !PT ;  /* 0x000000003b3b7212 */ /* 0x000fe200078e3cff */
[----:B------:R-:W-:Y:S02]  /*bd40*/  UIADD3 UR51, UPT, UPT, UR37, UR4, URZ ;  /* 0x0000000425337290 */ /* 0x000fe4000fffe0ff */
[----:B------:R-:W-:Y:S10]  /*bd50*/  @P0 BRA `(.L_x_118) ;  /* 0xffffffc800300947 */ /* 0x000ff4000383ffff */
[----:B------:R-:W-:-:S09]  /*bd60*/  UISETP.NE.AND UP0, UPT, UR63, URZ, UPT ;  /* 0x000000ff3f00728c */ /* 0x000fd2000bf05270 */
[----:B------:R-:W-:Y:S05]  /*bd70*/  BRA.U !UP0, `(.L_x_119) ;  /* 0x0000000108487547 */ /* 0x000fea000b800000 */
[----:B------:R-:W2:Y:S02]  /*bd80*/  LDCU.64 UR4, c[0x0][0x990] ;  /* 0x00013200ff0477ac */ /* 0x000ea40008000a00 */
[----:B--2---:R-:W-:-:S04]  /*bd90*/  UISETP.NE.U32.AND UP0, UPT, UR4, URZ, UPT ;  /* 0x000000ff0400728c */ /* 0x004fc8000bf05070 */
[----:B------:R-:W-:-:S09]  /*bda0*/  UISETP.NE.AND.EX UP0, UPT, UR5, URZ, UPT, UP0 ;  /* 0x000000ff0500728c */ /* 0x000fd2000bf05300 */
[----:B------:R-:W-:Y:S05]  /*bdb0*/  BRA.U UP0, `(.L_x_120) ;  /* 0x00000001000c7547 */ /* 0x000fea000b800000 */
[----:B------:R-:W-:-:S13]  /*bdc0*/  FSETP.NEU.AND P0, PT, R27, RZ, PT ;  /* 0x000000ff1b00720b */ /* 0x000fda0003f0d000 */
[----:B------:R-:W-:Y:S05]  /*bdd0*/  @!P0 EXIT ;  /* 0x000000000000894d */ /* 0x000fea0003800000 */
[----:B------:R-:W-:Y:S05]  /*bde0*/  BRA `(.L_x_119) ;  /* 0x00000000002c7947 */ /* 0x000fea0003800000 */
.L_x_120:
[----:B------:R-:W-:Y:S01]  /*bdf0*/  ISETP.NE.AND P0, PT, R78, RZ, PT ;  /* 0x000000ff4e00720c */ /* 0x000fe20003f05270 */
[----:B------:R-:W-:-:S12]  /*be00*/  BSSY.RECONVERGENT B0, `(.L_x_119) ;  /* 0x0000009000007945 */ /* 0x000fd80003800200 */
[----:B------:R-:W-:Y:S05]  /*be10*/  @P0 BRA `(.L_x_121) ;  /* 0x0000000000140947 */ /* 0x000fea0003800000 */
[----:B------:R-:W2:Y:S02]  /*be20*/  LDCU.64 UR4, c[0x0][0x988] ;  /* 0x00013100ff0477ac */ /* 0x000ea40008000a00 */
[----:B--2---:R-:W-:-:S04]  /*be30*/  ISETP.NE.U32.AND P0, PT, RZ, UR4, PT ;  /* 0x00000004ff007c0c */ /* 0x004fc8000bf05070 */
[----:B------:R-:W-:-:S13]  /*be40*/  ISETP.NE.AND.EX P0, PT, RZ, UR5, PT, P0 ;  /* 0x00000005ff007c0c */ /* 0x000fda000bf05300 */
[----:B------:R-:W-:Y:S05]  /*be50*/  @!P0 EXIT ;  /* 0x000000000000894d */ /* 0x000fea0003800000 */
[----:B------:R-:W-:Y:S05]  /*be60*/  BRA `(.L_x_122) ;  /* 0x0000000000087947 */ /* 0x000fea0003800000 */
.L_x_121:
[----:B------:R-:W-:-:S13]  /*be70*/  FSETP.NEU.AND P0, PT, R27, RZ, PT ;  /* 0x000000ff1b00720b */ /* 0x000fda0003f0d000 */
[----:B------:R-:W-:Y:S05]  /*be80*/  @!P0 EXIT ;  /* 0x000000000000894d */ /* 0x000fea0003800000 */
.L_x_122:
[----:B------:R-:W-:Y:S05]  /*be90*/  BSYNC.RECONVERGENT B0 ;  /* 0x0000000000007941 */ /* 0x000fea0003800200 */
.L_x_119:
[----:B------:R-:W2:Y:S01]  /*bea0*/  S2UR UR5, SR_CgaCtaId ;  /* 0x00000000000579c3 */ /* 0x000ea20000008800 */
[----:B------:R-:W-:Y:S01]  /*beb0*/  ULEA UR4, UR50, UR49, 0x3 ;  /* 0x0000003132047291 */ /* 0x000fe2000f8e18ff */
[----:B------:R-:W-:-:S04]  /*bec0*/  DEPBAR.LE SB0, 0x0 ;  /* 0x000080000000791a */ /* 0x000fc80000000000 */
[----:B------:R-:W-:-:S04]  /*bed0*/  UIADD3 UR4, UPT, UPT, UR4, 0x60, URZ ;  /* 0x0000006004047890 */ /* 0x000fc8000fffe0ff */
[----:B--2---:R-:W-:-:S09]  /*bee0*/  UPRMT UR4, UR5, 0x654, UR4 ;  /* 0x0000065405047896 */ /* 0x004fd20008000004 */
[----:B------:R-:W-:Y:S01]  /*bef0*/  SYNCS.ARRIVE.TRANS64.RED.A1T0 RZ, [UR4], RZ ;  /* 0x000000ffffff79a7 */ /* 0x000fe20008100404 */
[----:B------:R-:W-:Y:S05]  /*bf00*/  EXIT ;  /* 0x000000000000794d */ /* 0x000fea0003800000 */
.L_x_19:
[----:B------:R-:W-:Y:S11]  /*bf10*/  R2UR UR7, R31 ;  /* 0x000000001f0772ca */ /* 0x000ff600000e0000 */
[----:B------:R-:W-:Y:S02]  /*bf20*/  @!UPT UIADD3 URZ, UPT, UPT, URZ, URZ, URZ ;  /* 0x000000fffffff290 */ /* 0x000fe4000fffe0ff */
[----:B------:R-:W-:Y:S07]  /*bf30*/  MOV R32, UR7 ;  /* 0x0000000700207c02 */ /* 0x000fee0008000f00 */
.L_x_123:
[----:B---3--:R3:W1:Y:S02]  /*bf40*/  SYNCS.PHASECHK.TRANS64.TRYWAIT P0, [R32+URZ+0x20], R34 ;  /* 0x00002022200075a7 */ /* 0x00866400080011ff */
[----:B-1----:R-:W-:Y:S05]  /*bf50*/  @!P0 NANOSLEEP.SYNCS 0x989680 ;  /* 0x009896800000895d */ /* 0x002fea0003900000 */
[----:B------:R-:W1:Y:S02]  /*bf60*/  @!P0 SYNCS.PHASECHK.TRANS64 P0, [R32+URZ+0x20], R34 ;  /* 0x00002022200085a7 */ /* 0x000e6400080010ff */
[----:B-1----:R-:W-:Y:S05]  /*bf70*/  @!P0 BRA `(.L_x_123) ;  /* 0xfffffffc00f08947 */ /* 0x002fea000383ffff */
[----:B------:R-:W-:Y:S05]  /*bf80*/  BRA `(.L_x_18) ;  /* 0xffffff64003c7947 */ /* 0x000fea000383ffff */
.L_x_25:
[----:B------:R-:W-:Y:S11]  /*bf90*/  R2UR UR7, R31 ;  /* 0x000000001f0772ca */ /* 0x000ff600000e0000 */
[----:B------:R-:W-:Y:S02]  /*bfa0*/  @!UPT UIADD3 URZ, UPT, UPT, URZ, URZ, URZ ;  /* 0x000000fffffff290 */ /* 0x000fe4000fffe0ff */
[----:B------:R-:W-:Y:S07]  /*bfb0*/  MOV R32, UR7 ;  /* 0x0000000700207c02 */ /* 0x000fee0008000f00 */
.L_x_124:
[----:B---3--:R3:W1:Y:S02]  /*bfc0*/  SYNCS.PHASECHK.TRANS64.TRYWAIT P0, [R32+URZ+0x20], R34 ;  /* 0x00002022200075a7 */ /* 0x00866400080011ff */
[----:B-1----:R-:W-:Y:S05]  /*bfd0*/  @!P0 NANOSLEEP.SYNCS 0x989680 ;  /* 0x009896800000895d */ /* 0x002fea0003900000 */
[----:B------:R-:W1:Y:S02]  /*bfe0*/  @!P0 SYNCS.PHASECHK.TRANS64 P0, [R32+URZ+0x20], R34 ;  /* 0x00002022200085a7 */ /* 0x000e6400080010ff */
[----:B-1----:R-:W-:Y:S05]  /*bff0*/  @!P0 BRA `(.L_x_124) ;  /* 0xfffffffc00f08947 */ /* 0x002fea000383ffff */
[----:B------:R-:W-:Y:S05]  /*c000*/  BRA `(.L_x_24) ;  /* 0xffffff80009c7947 */ /* 0x000fea000383ffff */
.L_x_29:
[----:B------:R-:W-:-:S07]  /*c010*/  MOV R0, UR47 ;  /* 0x0000002f00007c02 */ /* 0x000fce0008000f00 */
.L_x_125:
[----:B--2---:R2:W3:Y:S02]  /*c020*/  SYNCS.PHASECHK.TRANS64.TRYWAIT P0, [R0+URZ+0x90], R3 ;  /* 0x00009003000075a7 */ /* 0x0044e400080011ff */
[----:B---3--:R-:W-:Y:S05]  /*c030*/  @!P0 NANOSLEEP.SYNCS 0x989680 ;  /* 0x009896800000895d */ /* 0x008fea0003900000 */
[----:B------:R-:W3:Y:S02]  /*c040*/  @!P0 SYNCS.PHASECHK.TRANS64 P0, [R0+URZ+0x90], R3 ;  /* 0x00009003000085a7 */ /* 0x000ee400080010ff */
[----:B---3--:R-:W-:Y:S05]  /*c050*/  @!P0 BRA `(.L_x_125) ;  /* 0xfffffffc00f08947 */ /* 0x008fea000383ffff */
[----:B------:R-:W-:Y:S05]  /*c060*/  BRA `(.L_x_126) ;  /* 0xffffff9000607947 */ /* 0x000fea000383ffff */
.L_x_33:
[----:B------:R-:W-:-:S07]  /*c070*/  MOV R0, UR4 ;  /* 0x0000000400007c02 */ /* 0x000fce0008000f00 */
.L_x_127:
[----:B-1----:R1:W2:Y:S02]  /*c080*/  SYNCS.PHASECHK.TRANS64.TRYWAIT P0, [R0+URZ], R2 ;  /* 0x00000002000075a7 */ /* 0x0022a400080011ff */
[----:B--2---:R-:W-:Y:S05]  /*c090*/  @!P0 NANOSLEEP.SYNCS 0x989680 ;  /* 0x009896800000895d */ /* 0x004fea0003900000 */
[----:B------:R-:W2:Y:S02]  /*c0a0*/  @!P0 SYNCS.PHASECHK.TRANS64 P0, [R0+URZ], R2 ;  /* 0x00000002000085a7 */ /* 0x000ea400080010ff */
[----:B--2---:R-:W-:Y:S05]  /*c0b0*/  @!P0 BRA `(.L_x_127) ;  /* 0xfffffffc00f08947 */ /* 0x004fea000383ffff */
[----:B------:R-:W-:Y:S05]  /*c0c0*/  BRA `(.L_x_128) ;  /* 0xffffff9800387947 */ /* 0x000fea000383ffff */
.L_x_34:
[----:B------:R-:W-:-:S07]  /*c0d0*/  MOV R0, UR5 ;  /* 0x0000000500007c02 */ /* 0x000fce0008000f00 */
.L_x_129:
[----:B-1----:R1:W2:Y:S02]  /*c0e0*/  SYNCS.PHASECHK.TRANS64.TRYWAIT P0, [R0+URZ], R2 ;  /* 0x00000002000075a7 */ /* 0x0022a400080011ff */
[----:B--2---:R-:W-:Y:S05]  /*c0f0*/  @!P0 NANOSLEEP.SYNCS 0x989680 ;  /* 0x009896800000895d */ /* 0x004fea0003900000 */
[----:B------:R-:W2:Y:S02]  /*c100*/  @!P0 SYNCS.PHASECHK.TRANS64 P0, [R0+URZ], R2 ;  /* 0x00000002000085a7 */ /* 0x000ea400080010ff */
[----:B--2---:R-:W-:Y:S05]  /*c110*/  @!P0 BRA `(.L_x_129) ;  /* 0xfffffffc00f08947 */ /* 0x004fea000383ffff */
[----:B------:R-:W-:Y:S05]  /*c120*/  BRA `(.L_x_130) ;  /* 0xffffff9800487947 */ /* 0x000fea000383ffff */
.L_x_35:
[----:B------:R-:W-:-:S07]  /*c130*/  MOV R0, UR5 ;  /* 0x0000000500007c02 */ /* 0x000fce0008000f00 */
.L_x_131:
[----:B-1----:R1:W2:Y:S02]  /*c140*/  SYNCS.PHASECHK.TRANS64.TRYWAIT P0, [R0+URZ], R2 ;  /* 0x00000002000075a7 */ /* 0x0022a400080011ff */
[----:B--2---:R-:W-:Y:S05]  /*c150*/  @!P0 NANOSLEEP.SYNCS 0x989680 ;  /* 0x009896800000895d */ /* 0x004fea0003900000 */
[----:B------:R-:W2:Y:S02]  /*c160*/  @!P0 SYNCS.PHASECHK.TRANS64 P0, [R0+URZ], R2 ;  /* 0x00000002000085a7 */ /* 0x000ea400080010ff */
[----:B--2---:R-:W-:Y:S05]  /*c170*/  @!P0 BRA `(.L_x_131) ;  /* 0xfffffffc00f08947 */ /* 0x004fea000383ffff */
[----:B------:R-:W-:Y:S05]  /*c180*/  BRA `(.L_x_132) ;  /* 0xffffff9800587947 */ /* 0x000fea000383ffff */
.L_x_38:
[----:B------:R-:W-:-:S07]  /*c190*/  MOV R4, UR4 ;  /* 0x0000000400047c02 */ /* 0x000fce0008000f00 */
.L_x_133:
[----:B--2---:R2:W3:Y:S02]  /*c1a0*/  SYNCS.PHASECHK.TRANS64.TRYWAIT P1, [R4+URZ+0x98], R6 ;  /* 0x00009806040075a7 */ /* 0x0044e400080211ff */
[----:B---3--:R-:W-:Y:S05]  /*c1b0*/  @!P1 NANOSLEEP.SYNCS 0x989680 ;  /* 0x009896800000995d */ /* 0x008fea0003900000 */
[----:B------:R-:W3:Y:S02]  /*c1c0*/  @!P1 SYNCS.PHASECHK.TRANS64 P1, [R4+URZ+0x98], R6 ;  /* 0x00009806040095a7 */ /* 0x000ee400080210ff */
[----:B---3--:R-:W-:Y:S05]  /*c1d0*/  @!P1 BRA `(.L_x_133) ;  /* 0xfffffffc00f09947 */ /* 0x008fea000383ffff */
[----:B------:R-:W-:Y:S05]  /*c1e0*/  BRA `(.L_x_134) ;  /* 0xffffff9800c87947 */ /* 0x000fea000383ffff */
.L_x_39:
[----:B--2---:R-:W-:-:S07]  /*c1f0*/  MOV R4, UR4 ;  /* 0x0000000400047c02 */ /* 0x004fce0008000f00 */
.L_x_135:
[----:B--2---:R2:W3:Y:S02]  /*c200*/  SYNCS.PHASECHK.TRANS64.TRYWAIT P1, [R4+URZ+0x90], R5 ;  /* 0x00009005040075a7 */ /* 0x0044e400080211ff */
[----:B---3--:R-:W-:Y:S05]  /*c210*/  @!P1 NANOSLEEP.SYNCS 0x989680 ;  /* 0x009896800000995d */ /* 0x008fea0003900000 */
[----:B------:R-:W3:Y:S02]  /*c220*/  @!P1 SYNCS.PHASECHK.TRANS64 P1, [R4+URZ+0x90], R5 ;  /* 0x00009005040095a7 */ /* 0x000ee400080210ff */
[----:B---3--:R-:W-:Y:S05]  /*c230*/  @!P1 BRA `(.L_x_135) ;  /* 0xfffffffc00f09947 */ /* 0x008fea000383ffff */
[----:B------:R-:W-:Y:S05]  /*c240*/  BRA `(.L_x_136) ;  /* 0xffffff9800d07947 */ /* 0x000fea000383ffff */
.L_x_47:
[----:B------:R-:W-:-:S07]  /*c250*/  MOV R0, UR23 ;  /* 0x0000001700007c02 */ /* 0x000fce0008000f00 */
.L_x_137:
[----:B-1----:R1:W2:Y:S02]  /*c260*/  SYNCS.PHASECHK.TRANS64.TRYWAIT P0, [R0+URZ+0x90], R2 ;  /* 0x00009002000075a7 */ /* 0x0022a400080011ff */
[----:B--2---:R-:W-:Y:S05]  /*c270*/  @!P0 NANOSLEEP.SYNCS 0x989680 ;  /* 0x009896800000895d */ /* 0x004fea0003900000 */
[----:B------:R-:W2:Y:S02]  /*c280*/  @!P0 SYNCS.PHASECHK.TRANS64 P0, [R0+URZ+0x90], R2 ;  /* 0x00009002000085a7 */ /* 0x000ea400080010ff */
[----:B--2---:R-:W-:Y:S05]  /*c290*/  @!P0 BRA `(.L_x_137) ;  /* 0xfffffffc00f08947 */ /* 0x004fea000383ffff */
[----:B------:R-:W-:Y:S05]  /*c2a0*/  BRA `(.L_x_138) ;  /* 0xffffffa0007c7947 */ /* 0x000fea000383ffff */
.L_x_48:
[----:B------:R-:W-:-:S07]  /*c2b0*/  MOV R0, UR27 ;  /* 0x0000001b00007c02 */ /* 0x000fce0008000f00 */
.L_x_139:
[----:B-1----:R1:W2:Y:S02]  /*c2c0*/  SYNCS.PHASECHK.TRANS64.TRYWAIT P0, [R0+URZ+0xb0], R2 ;  /* 0x0000b002000075a7 */ /* 0x0022a400080011ff */
[----:B--2---:R-:W-:Y:S05]  /*c2d0*/  @!P0 NANOSLEEP.SYNCS 0x989680 ;  /* 0x009896800000895d */ /* 0x004fea0003900000 */
[----:B------:R-:W2:Y:S02]  /*c2e0*/  @!P0 SYNCS.PHASECHK.TRANS64 P0, [R0+URZ+0xb0], R2 ;  /* 0x0000b002000085a7 */ /* 0x000ea400080010ff */
[----:B--2---:R-:W-:Y:S05]  /*c2f0*/  @!P0 BRA `(.L_x_139) ;  /* 0xfffffffc00f08947 */ /* 0x004fea000383ffff */
[----:B------:R-:W-:Y:S05]  /*c300*/  BRA `(.L_x_140) ;  /* 0xffffffa000947947 */ /* 0x000fea000383ffff */
.L_x_51:
[----:B-1----:R-:W-:Y:S07]  /*c310*/  MOV R0, UR21 ;  /* 0x0000001500007c02 */ /* 0x002fee0008000f00 */
.L_x_141:
[----:B-1----:R1:W2:Y:S02]  /*c320*/  SYNCS.PHASECHK.TRANS64.TRYWAIT P0, [R0+URZ], R3 ;  /* 0x00000003000075a7 */ /* 0x0022a400080011ff */
[----:B--2---:R-:W-:Y:S05]  /*c330*/  @!P0 NANOSLEEP.SYNCS 0x989680 ;  /* 0x009896800000895d */ /* 0x004fea0003900000 */
[----:B------:R-:W2:Y:S02]  /*c340*/  @!P0 SYNCS.PHASECHK.TRANS64 P0, [R0+URZ], R3 ;  /* 0x00000003000085a7 */ /* 0x000ea400080010ff */
[----:B--2---:R-:W-:Y:S05]  /*c350*/  @!P0 BRA `(.L_x_141) ;  /* 0xfffffffc00f08947 */ /* 0x004fea000383ffff */
[----:B------:R-:W-:Y:S05]  /*c360*/  BRA `(.L_x_50) ;  /* 0xffffffa000b87947 */ /* 0x000fea000383ffff */
.L_x_54:
[----:B------:R-:W-:-:S07]  /*c370*/  MOV R0, UR4 ;  /* 0x0000000400007c02 */ /* 0x000fce0008000f00 */
.L_x_142:
[----:B-1----:R1:W3:Y:S02]  /*c380*/  SYNCS.PHASECHK.TRANS64.TRYWAIT P0, [R0+URZ], R2 ;  /* 0x00000002000075a7 */ /* 0x0022e400080011ff */
[----:B---3--:R-:W-:Y:S05]  /*c390*/  @!P0 NANOSLEEP.SYNCS 0x989680 ;  /* 0x009896800000895d */ /* 0x008fea0003900000 */
[----:B------:R-:W3:Y:S02]  /*c3a0*/  @!P0 SYNCS.PHASECHK.TRANS64 P0, [R0+URZ], R2 ;  /* 0x00000002000085a7 */ /* 0x000ee400080010ff */
[----:B---3--:R-:W-:Y:S05]  /*c3b0*/  @!P0 BRA `(.L_x_142) ;  /* 0xfffffffc00f08947 */ /* 0x008fea000383ffff */
[----:B------:R-:W-:Y:S05]  /*c3c0*/  BRA `(.L_x_143) ;  /* 0xffffffa800187947 */ /* 0x000fea000383ffff */
.L_x_55:
[----:B------:R-:W-:-:S07]  /*c3d0*/  MOV R0, UR4 ;  /* 0x0000000400007c02 */ /* 0x000fce0008000f00 */
.L_x_144:
[----:B-1----:R1:W2:Y:S02]  /*c3e0*/  SYNCS.PHASECHK.TRANS64.TRYWAIT P0, [R0+URZ], R2 ;  /* 0x00000002000075a7 */ /* 0x0022a400080011ff */
[----:B--2---:R-:W-:Y:S05]  /*c3f0*/  @!P0 NANOSLEEP.SYNCS 0x989680 ;  /* 0x009896800000895d */ /* 0x004fea0003900000 */
[----:B------:R-:W2:Y:S02]  /*c400*/  @!P0 SYNCS.PHASECHK.TRANS64 P0, [R0+URZ], R2 ;  /* 0x00000002000085a7 */ /* 0x000ea400080010ff */
[----:B--2---:R-:W-:Y:S05]  /*c410*/  @!P0 BRA `(.L_x_144) ;  /* 0xfffffffc00f08947 */ /* 0x004fea000383ffff */
[----:B------:R-:W-:Y:S05]  /*c420*/  BRA `(.L_x_145) ;  /* 0xffffffa800247947 */ /* 0x000fea000383ffff */
.L_x_60:
[----:B------:R-:W-:Y:S07]  /*c430*/  MOV R0, UR20 ;  /* 0x0000001400007c02 */ /* 0x000fee0008000f00 */
.L_x_146:
[----:B-1----:R1:W2:Y:S02]  /*c440*/  SYNCS.PHASECHK.TRANS64.TRYWAIT P0, [R0+URZ+0x90], R2 ;  /* 0x00009002000075a7 */ /* 0x0022a400080011ff */
[----:B--2---:R-:W-:Y:S05]  /*c450*/  @!P0 NANOSLEEP.SYNCS 0x989680 ;  /* 0x009896800000895d */ /* 0x004fea0003900000 */
[----:B------:R-:W2:Y:S02]  /*c460*/  @!P0 SYNCS.PHASECHK.TRANS64 P0, [R0+URZ+0x90], R2 ;  /* 0x00009002000085a7 */ /* 0x000ea400080010ff */
[----:B--2---:R-:W-:Y:S05]  /*c470*/  @!P0 BRA `(.L_x_146) ;  /* 0xfffffffc00f08947 */ /* 0x004fea000383ffff */
[----:B------:R-:W-:Y:S05]  /*c480*/  BRA `(.L_x_147) ;  /* 0xffffffac00807947 */ /* 0x000fea000383ffff */
.L_x_63:
[----:B------:R-:W-:Y:S07]  /*c490*/  MOV R0, UR20 ;  /* 0x0000001400007c02 */ /* 0x000fee0008000f00 */
.L_x_148:
[----:B-1----:R1:W2:Y:S02]  /*c4a0*/  SYNCS.PHASECHK.TRANS64.TRYWAIT P2, [R0+URZ+0x88], R2 ;  /* 0x00008802000075a7 */ /* 0x0022a400080411ff */
[----:B--2---:R-:W-:Y:S05]  /*c4b0*/  @!P2 NANOSLEEP.SYNCS 0x989680 ;  /* 0x009896800000a95d */ /* 0x004fea0003900000 */
[----:B------:R-:W2:Y:S02]  /*c4c0*/  @!P2 SYNCS.PHASECHK.TRANS64 P2, [R0+URZ+0x88], R2 ;  /* 0x000088020000a5a7 */ /* 0x000ea400080410ff */
[----:B--2---:R-:W-:Y:S05]  /*c4d0*/  @!P2 BRA `(.L_x_148) ;  /* 0xfffffffc00f0a947 */ /* 0x004fea000383ffff */
[----:B------:R-:W-:Y:S05]  /*c4e0*/  BRA `(.L_x_62) ;  /* 0xffffffb000d87947 */ /* 0x000fea000383ffff */
.L_x_66:
[----:B------:R-:W-:Y:S07]  /*c4f0*/  MOV R2, UR20 ;  /* 0x0000001400027c02 */ /* 0x000fee0008000f00 */
.L_x_149:
[----:B-1----:R1:W2:Y:S02]  /*c500*/  SYNCS.PHASECHK.TRANS64.TRYWAIT P1, [R2+URZ+0x60], R8 ;  /* 0x00006008020075a7 */ /* 0x0022a400080211ff */
[----:B--2---:R-:W-:Y:S05]  /*c510*/  @!P1 NANOSLEEP.SYNCS 0x989680 ;  /* 0x009896800000995d */ /* 0x004fea0003900000 */
[----:B------:R-:W2:Y:S02]  /*c520*/  @!P1 SYNCS.PHASECHK.TRANS64 P1, [R2+URZ+0x60], R8 ;  /* 0x00006008020095a7 */ /* 0x000ea400080210ff */
[----:B--2---:R-:W-:Y:S05]  /*c530*/  @!P1 BRA `(.L_x_149) ;  /* 0xfffffffc00f09947 */ /* 0x004fea000383ffff */
[----:B------:R-:W-:Y:S05]  /*c540*/  BRA `(.L_x_150) ;  /* 0xffffffb4008c7947 */ /* 0x000fea000383ffff */
.L_x_67:
[----:B------:R-:W-:Y:S07]  /*c550*/  MOV R2, UR20 ;  /* 0x0000001400027c02 */ /* 0x000fee0008000f00 */
.L_x_151:
[----:B-1----:R1:W2:Y:S02]  /*c560*/  SYNCS.PHASECHK.TRANS64.TRYWAIT P1, [R2+URZ+0x68], R8 ;  /* 0x00006808020075a7 */ /* 0x0022a400080211ff */
[----:B--2---:R-:W-:Y:S05]  /*c570*/  @!P1 NANOSLEEP.SYNCS 0x989680 ;  /* 0x009896800000995d */ /* 0x004fea0003900000 */
[----:B------:R-:W2:Y:S02]  /*c580*/  @!P1 SYNCS.PHASECHK.TRANS64 P1, [R2+URZ+0x68], R8 ;  /* 0x00006808020095a7 */ /* 0x000ea400080210ff */
[----:B--2---:R-:W-:Y:S05]  /*c590*/  @!P1 BRA `(.L_x_151) ;  /* 0xfffffffc00f09947 */ /* 0x004fea000383ffff */
[----:B------:R-:W-:Y:S05]  /*c5a0*/  BRA `(.L_x_152) ;  /* 0xffffffb400d47947 */ /* 0x000fea000383ffff */
.L_x_68:
[----:B------:R-:W-:Y:S07]  /*c5b0*/  MOV R2, UR20 ;  /* 0x0000001400027c02 */ /* 0x000fee0008000f00 */
.L_x_153:
[----:B-1----:R1:W2:Y:S02]  /*c5c0*/  SYNCS.PHASECHK.TRANS64.TRYWAIT P1, [R2+URZ+0x70], R8 ;  /* 0x00007008020075a7 */ /* 0x0022a400080211ff */
[----:B--2---:R-:W-:Y:S05]  /*c5d0*/  @!P1 NANOSLEEP.SYNCS 0x989680 ;  /* 0x009896800000995d */ /* 0x004fea0003900000 */
[----:B------:R-:W2:Y:S02]  /*c5e0*/  @!P1 SYNCS.PHASECHK.TRANS64 P1, [R2+URZ+0x70], R8 ;  /* 0x00007008020095a7 */ /* 0x000ea400080210ff */
[----:B--2---:R-:W-:Y:S05]  /*c5f0*/  @!P1 BRA `(.L_x_153) ;  /* 0xfffffffc00f09947 */ /* 0x004fea000383ffff */
[----:B------:R-:W-:Y:S05]  /*c600*/  BRA `(.L_x_154) ;  /* 0xffffffb8001c7947 */ /* 0x000fea000383ffff */
.L_x_69:
[----:B------:R-:W-:Y:S07]  /*c610*/  MOV R0, UR20 ;  /* 0x0000001400007c02 */ /* 0x000fee0008000f00 */
.L_x_155:
[----:B-1----:R1:W2:Y:S02]  /*c620*/  SYNCS.PHASECHK.TRANS64.TRYWAIT P0, [R0+URZ+0x78], R8 ;  /* 0x00007808000075a7 */ /* 0x0022a400080011ff */
[----:B--2---:R-:W-:Y:S05]  /*c630*/  @!P0 NANOSLEEP.SYNCS 0x989680 ;  /* 0x009896800000895d */ /* 0x004fea0003900000 */
[----:B------:R-:W2:Y:S02]  /*c640*/  @!P0 SYNCS.PHASECHK.TRANS64 P0, [R0+URZ+0x78], R8 ;  /* 0x00007808000085a7 */ /* 0x000ea400080010ff */
[----:B--2---:R-:W-:Y:S05]  /*c650*/  @!P0 BRA `(.L_x_155) ;  /* 0xfffffffc00f08947 */ /* 0x004fea000383ffff */
[----:B------:R-:W-:Y:S05]  /*c660*/  BRA `(.L_x_156) ;  /* 0xffffffb800687947 */ /* 0x000fea000383ffff */
.L_x_71:
[----:B------:R-:W-:-:S07]  /*c670*/  MOV R0, UR20 ;  /* 0x0000001400007c02 */ /* 0x000fce0008000f00 */
.L_x_157:
[----:B--2---:R2:W3:Y:S02]  /*c680*/  SYNCS.PHASECHK.TRANS64.TRYWAIT P0, [R0+URZ+0x60], R2 ;  /* 0x00006002000075a7 */ /* 0x0044e400080011ff */
[----:B---3--:R-:W-:Y:S05]  /*c690*/  @!P0 NANOSLEEP.SYNCS 0x989680 ;  /* 0x009896800000895d */ /* 0x008fea0003900000 */
[----:B------:R-:W3:Y:S02]  /*c6a0*/  @!P0 SYNCS.PHASECHK.TRANS64 P0, [R0+URZ+0x60], R2 ;  /* 0x00006002000085a7 */ /* 0x000ee400080010ff */
[----:B---3--:R-:W-:Y:S05]  /*c6b0*/  @!P0 BRA `(.L_x_157) ;  /* 0xfffffffc00f08947 */ /* 0x008fea000383ffff */
[----:B------:R-:W-:Y:S05]  /*c6c0*/  BRA `(.L_x_158) ;  /* 0xffffffb800d07947 */ /* 0x000fea000383ffff */
.L_x_72:
[----:B--2---:R-:W-:-:S07]  /*c6d0*/  MOV R0, UR20 ;  /* 0x0000001400007c02 */ /* 0x004fce0008000f00 */
.L_x_159:
[----:B--2---:R2:W3:Y:S02]  /*c6e0*/  SYNCS.PHASECHK.TRANS64.TRYWAIT P0, [R0+URZ+0x68], R2 ;  /* 0x00006802000075a7 */ /* 0x0044e400080011ff */
[----:B---3--:R-:W-:Y:S05]  /*c6f0*/  @!P0 NANOSLEEP.SYNCS 0x989680 ;  /* 0x009896800000895d */ /* 0x008fea0003900000 */
[----:B------:R-:W3:Y:S02]  /*c700*/  @!P0 SYNCS.PHASECHK.TRANS64 P0, [R0+URZ+0x68], R2 ;  /* 0x00006802000085a7 */ /* 0x000ee400080010ff */
[----:B---3--:R-:W-:Y:S05]  /*c710*/  @!P0 BRA `(.L_x_159) ;  /* 0xfffffffc00f08947 */ /* 0x008fea000383ffff */
[----:B------:R-:W-:Y:S05]  /*c720*/  BRA `(.L_x_160) ;  /* 0xffffffb800c07947 */ /* 0x000fea000383ffff */
.L_x_73:
[----:B--2---:R-:W-:-:S07]  /*c730*/  MOV R0, UR20 ;  /* 0x0000001400007c02 */ /* 0x004fce0008000f00 */
.L_x_161:
[----:B--2---:R2:W3:Y:S02]  /*c740*/  SYNCS.PHASECHK.TRANS64.TRYWAIT P0, [R0+URZ+0x70], R2 ;  /* 0x00007002000075a7 */ /* 0x0044e400080011ff */
[----:B---3--:R-:W-:Y:S05]  /*c750*/  @!P0 NANOSLEEP.SYNCS 0x989680 ;  /* 0x009896800000895d */ /* 0x008fea0003900000 */
[----:B------:R-:W3:Y:S02]  /*c760*/  @!P0 SYNCS.PHASECHK.TRANS64 P0, [R0+URZ+0x70], R2 ;  /* 0x00007002000085a7 */ /* 0x000ee400080010ff */
[----:B---3--:R-:W-:Y:S05]  /*c770*/  @!P0 BRA `(.L_x_161) ;  /* 0xfffffffc00f08947 */ /* 0x008fea000383ffff */
[----:B------:R-:W-:Y:S05]  /*c780*/  BRA `(.L_x_162) ;  /* 0xffffffb800b07947 */ /* 0x000fea000383ffff */
.L_x_75:
[----:B------:R-:W-:Y:S07]  /*c790*/  MOV R0, UR49 ;  /* 0x0000003100007c02 */ /* 0x000fee0008000f00 */
.L_x_163:
[----:B-1----:R1:W2:Y:S02]  /*c7a0*/  SYNCS.PHASECHK.TRANS64.TRYWAIT P0, [R0+URZ+0x90], R2 ;  /* 0x00009002000075a7 */ /* 0x0022a400080011ff */
[----:B--2---:R-:W-:Y:S05]  /*c7b0*/  @!P0 NANOSLEEP.SYNCS 0x989680 ;  /* 0x009896800000895d */ /* 0x004fea0003900000 */
[----:B------:R-:W2:Y:S02]  /*c7c0*/  @!P0 SYNCS.PHASECHK.TRANS64 P0, [R0+URZ+0x90], R2 ;  /* 0x00009002000085a7 */ /* 0x000ea400080010ff */
[----:B--2---:R-:W-:Y:S05]  /*c7d0*/  @!P0 BRA `(.L_x_163) ;  /* 0xfffffffc00f08947 */ /* 0x004fea000383ffff */
[----:B------:R-:W-:Y:S05]  /*c7e0*/  BRA `(.L_x_164) ;  /* 0xffffffbc00987947 */ /* 0x000fea000383ffff */
.L_x_86:
[----:B-1----:R-:W-:Y:S04]  /*c7f0*/  MOV R2, UR49 ;  /* 0x0000003100027c02 */ /* 0x002fe80008000f00 */
[----:B------:R1:W2:Y:S03]  /*c800*/  SYNCS.PHASECHK.TRANS64.TRYWAIT P1, [R2+URZ+0x40], R3 ;  /* 0x00004003020075a7 */ /* 0x0002a600080211ff */
[----:B--2---:R-:W-:Y:S05]  /*c810*/  @!P1 NANOSLEEP.SYNCS 0x989680 ;  /* 0x009896800000995d */ /* 0x004fea0003900000 */
[----:B------:R-:W2:Y:S02]  /*c820*/  @!P1 SYNCS.PHASECHK.TRANS64 P1, [R2+URZ+0x40], R3 ;  /* 0x00004003020095a7 */ /* 0x000ea400080210ff */
[----:B--2---:R-:W-:Y:S05]  /*c830*/  @!P1 BRA `(.L_x_86) ;  /* 0xfffffffc00ec9947 */ /* 0x004fea000383ffff */
[----:B------:R-:W-:Y:S05]  /*c840*/  BRA `(.L_x_85) ;  /* 0xffffffcc008c7947 */ /* 0x000fea000383ffff */
.L_x_88:
[----:B-1----:R1:W4:Y:S02]  /*c850*/  SYNCS.PHASECHK.TRANS64.TRYWAIT P1, [R84+URZ+0xa0], R0 ;  /* 0x0000a000540075a7 */ /* 0x00232400080211ff */
[----:B----4-:R-:W-:Y:S05]  /*c860*/  @!P1 NANOSLEEP.SYNCS 0x989680 ;  /* 0x009896800000995d */ /* 0x010fea0003900000 */
[----:B------:R-:W4:Y:S02]  /*c870*/  @!P1 SYNCS.PHASECHK.TRANS64 P1, [R84+URZ+0xa0], R0 ;  /* 0x0000a000540095a7 */ /* 0x000f2400080210ff */
[----:B----4-:R-:W-:Y:S05]  /*c880*/  @!P1 BRA `(.L_x_88) ;  /* 0xfffffffc00f09947 */ /* 0x010fea000383ffff */
[----:B------:R-:W-:Y:S05]  /*c890*/  BRA `(.L_x_87) ;  /* 0xffffffcc00b07947 */ /* 0x000fea000383ffff */
.L_x_97:
[----:B-1----:R1:W2:Y:S02]  /*c8a0*/  SYNCS.PHASECHK.TRANS64.TRYWAIT P1, [R2+URZ+0x40], R0 ;  /* 0x00004000020075a7 */ /* 0x0022a400080211ff */
[----:B--2---:R-:W-:Y:S05]  /*c8b0*/  @!P1 NANOSLEEP.SYNCS 0x989680 ;  /* 0x009896800000995d */ /* 0x004fea0003900000 */
[----:B------:R-:W2:Y:S02]  /*c8c0*/  @!P1 SYNCS.PHASECHK.TRANS64 P1, [R2+URZ+0x40], R0 ;  /* 0x00004000020095a7 */ /* 0x000ea400080210ff */
[----:B--2---:R-:W-:Y:S05]  /*c8d0*/  @!P1 BRA `(.L_x_97) ;  /* 0xfffffffc00f09947 */ /* 0x004fea000383ffff */
[----:B------:R-:W-:Y:S05]  /*c8e0*/  BRA `(.L_x_96) ;  /* 0xffffffd400e47947 */ /* 0x000fea000383ffff */
.L_x_105:
[----:B-1----:R1:W2:Y:S02]  /*c8f0*/  SYNCS.PHASECHK.TRANS64.TRYWAIT P1, [R0+URZ+0x40], R5 ;  /* 0x00004005000075a7 */ /* 0x0022a400080211ff */
[----:B--2---:R-:W-:Y:S05]  /*c900*/  @!P1 NANOSLEEP.SYNCS 0x989680 ;  /* 0x009896800000995d */ /* 0x004fea0003900000 */
[----:B------:R-:W2:Y:S02]  /*c910*/  @!P1 SYNCS.PHASECHK.TRANS64 P1, [R0+URZ+0x40], R5 ;  /* 0x00004005000095a7 */ /* 0x000ea400080210ff */
[----:B--2---:R-:W-:Y:S05]  /*c920*/  @!P1 BRA `(.L_x_105) ;  /* 0xfffffffc00f09947 */ /* 0x004fea000383ffff */
[----:B------:R-:W-:Y:S05]  /*c930*/  BRA `(.L_x_104) ;  /* 0xffffffe000347947 */ /* 0x000fea000383ffff */
.L_x_113:
[----:B--2---:R2:W3:Y:S02]  /*c940*/  SYNCS.PHASECHK.TRANS64.TRYWAIT P1, [R2+URZ+0x40], R3 ;  /* 0x00004003020075a7 */ /* 0x0044e400080211ff */
[----:B---3--:R-:W-:Y:S05]  /*c950*/  @!P1 NANOSLEEP.SYNCS 0x989680 ;  /* 0x009896800000995d */ /* 0x008fea0003900000 */
[----:B------:R-:W3:Y:S02]  /*c960*/  @!P1 SYNCS.PHASECHK.TRANS64 P1, [R2+URZ+0x40], R3 ;  /* 0x00004003020095a7 */ /* 0x000ee400080210ff */
[----:B---3--:R-:W-:Y:S05]  /*c970*/  @!P1 BRA `(.L_x_113) ;  /* 0xfffffffc00f09947 */ /* 0x008fea000383ffff */
[----:B------:R-:W-:Y:S05]  /*c980*/  BRA `(.L_x_112) ;  /* 0xffffffe800807947 */ /* 0x000fea000383ffff */
        .weak           $__internal_0_$__cuda_sm10x_tcgen05_guardrail_trap_col_being_dealloced_not_returned_by_alloc
        .type           $__internal_0_$__cuda_sm10x_tcgen05_guardrail_trap_col_being_dealloced_not_returned_by_alloc,@function
        .size           $__internal_0_$__cuda_sm10x_tcgen05_guardrail_trap_col_being_dealloced_not_returned_by_alloc,($__internal_1_$__cuda_sm10x_tcgen05_guardrail_trap_phase_invalid_during_alloc - $__internal_0_$__cuda_sm10x_tcgen05_guardrail_trap_col_being_dealloced_not_returned_by_alloc)
$__internal_0_$__cuda_sm10x_tcgen05_guardrail_trap_col_being_dealloced_not_returned_by_alloc:
[----:B------:R-:W-:Y:S05]  /*c990*/  BPT.TRAP 0x1 ;  /* 0x000000040000795c */ /* 0x000fea0000300000 */
[----:B------:R-:W-:-:S04]  /*c9a0*/  HFMA2 R3, -RZ, RZ, 0, 0 ;  /* 0x00000000ff037431 */ /* 0x000fc800000001ff */
[----:B------:R-:W-:Y:S05]  /*c9b0*/  RET.REL.NODEC R2 `(_ZN7cutlass13device_kernelINS_4conv6kernel13ConvUniversalINS1_16ConvProblemShapeILNS1_8OperatorE1ELi3EEENS1_10collective14CollectiveConvINS1_47MainloopSm100TmaUmmaWarpSpecializedImplicitGemmILS5_1ELi4ELi3ELi1ELi2EN4cute5tupleIJNSA_1CILi1EEESD_SD_EEEEENSB_IJNSC_ILi64EEENSC_ILi128EEENSB_IJSG_EEEEEENS_10tfloat32_tESK_NSA_8TiledMMAINSA_8MMA_AtomIJNSA_17SM100_MMA_TF32_SSISK_SK_fLi64ELi128ELNSA_4UMMA5MajorE0ELSP_1ELNSO_7ScaleInE0ELSQ_0EEEEEENSA_6LayoutISE_NSB_IJNSC_ILi0EEESU_SU_EEEEENSB_IJNSA_10UnderscoreESX_SX_EEEEENS7_6detail27Sm100ImplicitGemmTileTraitsINSA_20SM90_TMA_LOAD_IM2COLENSA_14ComposedLayoutINSA_7SwizzleILi3ELi4ELi3EEENSA_18smem_ptr_flag_bitsILi32EEENST_INSB_IJNSC_ILi8EEENSC_ILi32EEEEEENSB_IJS19_SD_EEEEEEEvEENS11_INSA_13SM90_TMA_LOADENS13_INS14_ILi2ELi5ELi2EEES17_NST_INSB_IJS19_NSC_ILi4EEEEEENSB_IJSD_S19_EEEEEEEvEEEENS_8epilogue10collective18CollectiveEpilogueINS1O_23Sm100TmaWarpSpecializedILi4ELi2ELi16ELb1ELb0EEEJSJ_NSB_IJNST_ISG_SD_EENST_IS19_SD_EEEEESK_NSB_IJNSB_IJllllEEESD_SU_EEESK_S1X_NS1O_6fusion15FusionCallbacksIS1S_NS1Y_17LinearCombinationISK_fSK_fLNS_15FloatRoundStyleE2EEESJ_S1V_JEEENSA_5SM1004TMEM4LOAD26SM100_TMEM_LOAD_16dp128b8xES12_S1D_NSA_17SM75_U32x4_LDSM_NENSA_21SM90_TMA_STORE_IM2COLES1D_NSA_17SM90_U32x4_STSM_NENSA_39AutoVectorizingCopyWithAssumedAlignmentILi128EEEEEEvvEEEEvNT_6ParamsE) ;  /* 0xffffff3402907950 */ /* 0x000fea0003c3ffff */
        .weak           $__internal_1_$__cuda_sm10x_tcgen05_guardrail_trap_phase_invalid_during_alloc
        .type           $__internal_1_$__cuda_sm10x_tcgen05_guardrail_trap_phase_invalid_during_alloc,@function
        .size           $__internal_1_$__cuda_sm10x_tcgen05_guardrail_trap_phase_invalid_during_alloc,($__internal_2_$__cuda_sm10x_tcgen05_guardrail_trap_unallocated_columns_being_dealloced - $__internal_1_$__cuda_sm10x_tcgen05_guardrail_trap_phase_invalid_during_alloc)
$__internal_1_$__cuda_sm10x_tcgen05_guardrail_trap_phase_invalid_during_alloc:
[----:B------:R-:W-:Y:S05]  /*c9c0*/  BPT.TRAP 0x1 ;  /* 0x000000040000795c */ /* 0x000fea0000300000 */
[----:B------:R-:W-:-:S04]  /*c9d0*/  MOV R3, 0x0 ;  /* 0x0000000000037802 */ /* 0x000fc80000000f00 */
[----:B------:R-:W-:Y:S05]  /*c9e0*/  RET.REL.NODEC R2 `(_ZN7cutlass13device_kernelINS_4conv6kernel13ConvUniversalINS1_16ConvProblemShapeILNS1_8OperatorE1ELi3EEENS1_10collective14CollectiveConvINS1_47MainloopSm100TmaUmmaWarpSpecializedImplicitGemmILS5_1ELi4ELi3ELi1ELi2EN4cute5tupleIJNSA_1CILi1EEESD_SD_EEEEENSB_IJNSC_ILi64EEENSC_ILi128EEENSB_IJSG_EEEEEENS_10tfloat32_tESK_NSA_8TiledMMAINSA_8MMA_AtomIJNSA_17SM100_MMA_TF32_SSISK_SK_fLi64ELi128ELNSA_4UMMA5MajorE0ELSP_1ELNSO_7ScaleInE0ELSQ_0EEEEEENSA_6LayoutISE_NSB_IJNSC_ILi0EEESU_SU_EEEEENSB_IJNSA_10UnderscoreESX_SX_EEEEENS7_6detail27Sm100ImplicitGemmTileTraitsINSA_20SM90_TMA_LOAD_IM2COLENSA_14ComposedLayoutINSA_7SwizzleILi3ELi4ELi3EEENSA_18smem_ptr_flag_bitsILi32EEENST_INSB_IJNSC_ILi8EEENSC_ILi32EEEEEENSB_IJS19_SD_EEEEEEEvEENS11_INSA_13SM90_TMA_LOADENS13_INS14_ILi2ELi5ELi2EEES17_NST_INSB_IJS19_NSC_ILi4EEEEEENSB_IJSD_S19_EEEEEEEvEEEENS_8epilogue10collective18CollectiveEpilogueINS1O_23Sm100TmaWarpSpecializedILi4ELi2ELi16ELb1ELb0EEEJSJ_NSB_IJNST_ISG_SD_EENST_IS19_SD_EEEEESK_NSB_IJNSB_IJllllEEESD_SU_EEESK_S1X_NS1O_6fusion15FusionCallbacksIS1S_NS1Y_17LinearCombinationISK_fSK_fLNS_15FloatRoundStyleE2EEESJ_S1V_JEEENSA_5SM1004TMEM4LOAD26SM100_TMEM_LOAD_16dp128b8xES12_S1D_NSA_17SM75_U32x4_LDSM_NENSA_21SM90_TMA_STORE_IM2COLES1D_NSA_17SM90_U32x4_STSM_NENSA_39AutoVectorizingCopyWithAssumedAlignmentILi128EEEEEEvvEEEEvNT_6ParamsE) ;  /* 0xffffff3402847950 */ /* 0x000fea0003c3ffff */
        .weak           $__internal_2_$__cuda_sm10x_tcgen05_guardrail_trap_unallocated_columns_being_dealloced
        .type           $__internal_2_$__cuda_sm10x_tcgen05_guardrail_trap_unallocated_columns_being_dealloced,@function
        .size           $__internal_2_$__cuda_sm10x_tcgen05_guardrail_trap_unallocated_columns_being_dealloced,(.L_x_166 - $__internal_2_$__cuda_sm10x_tcgen05_guardrail_trap_unallocated_columns_being_dealloced)
$__internal_2_$__cuda_sm10x_tcgen05_guardrail_trap_unallocated_columns_being_dealloced:
[----:B------:R-:W-:Y:S05]  /*c9f0*/  BPT.TRAP 0x1 ;  /* 0x000000040000795c */ /* 0x000fea0000300000 */
[----:B------:R-:W-:-:S04]  /*ca00*/  HFMA2 R3, -RZ, RZ, 0, 0 ;  /* 0x00000000ff037431 */ /* 0x000fc800000001ff */
[----:B------:R-:W-:Y:S05]  /*ca10*/  RET.REL.NODEC R2 `(_ZN7cutlass13device_kernelINS_4conv6kernel13ConvUniversalINS1_16ConvProblemShapeILNS1_8OperatorE1ELi3EEENS1_10collective14CollectiveConvINS1_47MainloopSm100TmaUmmaWarpSpecializedImplicitGemmILS5_1ELi4ELi3ELi1ELi2EN4cute5tupleIJNSA_1CILi1EEESD_SD_EEEEENSB_IJNSC_ILi64EEENSC_ILi128EEENSB_IJSG_EEEEEENS_10tfloat32_tESK_NSA_8TiledMMAINSA_8MMA_AtomIJNSA_17SM100_MMA_TF32_SSISK_SK_fLi64ELi128ELNSA_4UMMA5MajorE0ELSP_1ELNSO_7ScaleInE0ELSQ_0EEEEEENSA_6LayoutISE_NSB_IJNSC_ILi0EEESU_SU_EEEEENSB_IJNSA_10UnderscoreESX_SX_EEEEENS7_6detail27Sm100ImplicitGemmTileTraitsINSA_20SM90_TMA_LOAD_IM2COLENSA_14ComposedLayoutINSA_7SwizzleILi3ELi4ELi3EEENSA_18smem_ptr_flag_bitsILi32EEENST_INSB_IJNSC_ILi8EEENSC_ILi32EEEEEENSB_IJS19_SD_EEEEEEEvEENS11_INSA_13SM90_TMA_LOADENS13_INS14_ILi2ELi5ELi2EEES17_NST_INSB_IJS19_NSC_ILi4EEEEEENSB_IJSD_S19_EEEEEEEvEEEENS_8epilogue10collective18CollectiveEpilogueINS1O_23Sm100TmaWarpSpecializedILi4ELi2ELi16ELb1ELb0EEEJSJ_NSB_IJNST_ISG_SD_EENST_IS19_SD_EEEEESK_NSB_IJNSB_IJllllEEESD_SU_EEESK_S1X_NS1O_6fusion15FusionCallbacksIS1S_NS1Y_17LinearCombinationISK_fSK_fLNS_15FloatRoundStyleE2EEESJ_S1V_JEEENSA_5SM1004TMEM4LOAD26SM100_TMEM_LOAD_16dp128b8xES12_S1D_NSA_17SM75_U32x4_LDSM_NENSA_21SM90_TMA_STORE_IM2COLES1D_NSA_17SM90_U32x4_STSM_NENSA_39AutoVectorizingCopyWithAssumedAlignmentILi128EEEEEEvvEEEEvNT_6ParamsE) ;  /* 0xffffff3402787950 */ /* 0x000fea0003c3ffff */
.L_x_165:
[----:B------:R-:W-:-:S00]  /*ca20*/  BRA `(.L_x_165) ;  /* 0xfffffffc00fc7947 */ /* 0x000fc0000383ffff */
[----:B------:R-:W-:-:S00]  /*ca30*/  NOP ;  /* 0x0000000000007918 */ /* 0x000fc00000000000 */
        /* <DEDUP_REMOVED lines=12> */
.L_x_166:


//--------------------- .nv.global.init           --------------------------
	.section	.nv.global.init,"aw",@progbits
.nv.global.init:
	.type		$str$29,@object
	.size		$str$29,($str$30 - $str$29)
$str$29:
        /*0000*/ 	.byte	0x28, 0x61, 0x64, 0x64, 0x72, 0x65, 0x73, 0x73, 0x20, 0x26, 0x20, 0x6d, 0x61, 0x73, 0x6b, 0x29
        /*0010*/ 	.byte	0x20, 0x3d, 0x3d, 0x20, 0x30, 0x00
	.type		$str$30,@object
	.size		$str$30,($str$28 - $str$30)
$str$30:
        /*0016*/ 	.byte	0x2f, 0x74, 0x6d, 0x70, 0x2f, 0x63, 0x75, 0x74, 0x6c, 0x61, 0x73, 0x73, 0x5f, 0x73, 0x77, 0x65
        /*0026*/ 	.byte	0x65, 0x70, 0x5f, 0x73, 0x72, 0x63, 0x2f, 0x69, 0x6e, 0x63, 0x6c, 0x75, 0x64, 0x65, 0x2f, 0x63
        /*0036*/ 	.byte	0x75, 0x74, 0x65, 0x2f, 0x70, 0x6f, 0x69, 0x6e, 0x74, 0x65, 0x72, 0x5f, 0x66, 0x6c, 0x61, 0x67
        /*0046*/ 	.byte	0x67, 0x65, 0x64, 0x2e, 0x68, 0x70, 0x70, 0x00
	.type		$str$28,@object
	.size		$str$28,($str$27 - $str$28)
$str$28:
        /*004e*/ 	.byte	0x2f, 0x74, 0x6d, 0x70, 0x2f, 0x63, 0x75, 0x74, 0x6c, 0x61, 0x73, 0x73, 0x5f, 0x73, 0x77, 0x65
        /*005e*/ 	.byte	0x65, 0x70, 0x5f, 0x73, 0x72, 0x63, 0x2f, 0x69, 0x6e, 0x63, 0x6c, 0x75, 0x64, 0x65, 0x2f, 0x63
        /*006e*/ 	.byte	0x75, 0x74, 0x65, 0x2f, 0x61, 0x74, 0x6f, 0x6d, 0x2f, 0x63, 0x6f, 0x70, 0x79, 0x5f, 0x74, 0x72
        /*007e*/ 	.byte	0x61, 0x69, 0x74, 0x73, 0x5f, 0x73, 0x6d, 0x31, 0x30, 0x30, 0x2e, 0x68, 0x70, 0x70, 0x00
	.type		$str$27,@object
	.size		$str$27,(__unnamed_1 - $str$27)
$str$27:
        /*008d*/ 	.byte	0x28, 0x28, 0x75, 0x69, 0x6e, 0x74, 0x33, 0x32, 0x5f, 0x74, 0x28, 0x74, 0x68, 0x72, 0x65, 0x61
        /*009d*/ 	.byte	0x64, 0x49, 0x64, 0x78, 0x2e, 0x78, 0x29, 0x20, 0x2f, 0x20, 0x33, 0x32, 0x29, 0x20, 0x25, 0x20
        /*00ad*/ 	.byte	0x34, 0x29, 0x20, 0x3d, 0x3d, 0x20, 0x28, 0x28, 0x28, 0x74, 0x6d, 0x65, 0x6d, 0x5f, 0x61, 0x64
        /*00bd*/ 	.byte	0x64, 0x72, 0x20, 0x3e, 0x3e, 0x20, 0x31, 0x36, 0x29, 0x20, 0x2f, 0x20, 0x33, 0x32, 0x29, 0x20
        /*00cd*/ 	.byte	0x25, 0x20, 0x34, 0x29, 0x00
	.type		__unnamed_1,@object
	.size		__unnamed_1,(__unnamed_2 - __unnamed_1)
__unnamed_1:
        /*00d2*/ 	.byte	0x61, 0x75, 0x74, 0x6f, 0x20, 0x63, 0x75, 0x74, 0x65, 0x3a, 0x3a, 0x61, 0x73, 0x5f, 0x70, 0x6f
        /* <DEDUP_REMOVED lines=24> */
        /*0262*/ 	.byte	0x30, 0x34, 0x38, 0x3e, 0x3e, 0x3e, 0x3e, 0x5d, 0x00
	.type		__unnamed_2,@object
	.size		__unnamed_2,(.L_2 - __unnamed_2)
__unnamed_2:
        /* <DEDUP_REMOVED lines=45> */
        /*053b*/ 	.byte	0x3e, 0x3e, 0x3e, 0x5d, 0x00
.L_2:


//--------------------- .nv.shared._ZN7cutlass13device_kernelINS_4conv6kernel13ConvUniversalINS1_16ConvProblemShapeILNS1_8OperatorE1ELi3EEENS1_10collective14CollectiveConvINS1_47MainloopSm100TmaUmmaWarpSpecializedImplicitGemmILS5_1ELi4ELi3ELi1ELi2EN4cute5tupleIJNSA_1CILi1EEESD_SD_EEEEENSB_IJNSC_ILi64EEENSC_ILi128EEENSB_IJSG_EEEEEENS_10tfloat32_tESK_NSA_8TiledMMAINSA_8MMA_AtomIJNSA_17SM100_MMA_TF32_SSISK_SK_fLi64ELi128ELNSA_4UMMA5MajorE0ELSP_1ELNSO_7ScaleInE0ELSQ_0EEEEEENSA_6LayoutISE_NSB_IJNSC_ILi0EEESU_SU_EEEEENSB_IJNSA_10UnderscoreESX_SX_EEEEENS7_6detail27Sm100ImplicitGemmTileTraitsINSA_20SM90_TMA_LOAD_IM2COLENSA_14ComposedLayoutINSA_7SwizzleILi3ELi4ELi3EEENSA_18smem_ptr_flag_bitsILi32EEENST_INSB_IJNSC_ILi8EEENSC_ILi32EEEEEENSB_IJS19_SD_EEEEEEEvEENS11_INSA_13SM90_TMA_LOADENS13_INS14_ILi2ELi5ELi2EEES17_NST_INSB_IJS19_NSC_ILi4EEEEEENSB_IJSD_S19_EEEEEEEvEEEENS_8epilogue10collective18CollectiveEpilogueINS1O_23Sm100TmaWarpSpecializedILi4ELi2ELi16ELb1ELb0EEEJSJ_NSB_IJNST_ISG_SD_EENST_IS19_SD_EEEEESK_NSB_IJNSB_IJllllEEESD_SU_EEESK_S1X_NS1O_6fusion15FusionCallbacksIS1S_NS1Y_17LinearCombinationISK_fSK_fLNS_15FloatRoundStyleE2EEESJ_S1V_JEEENSA_5SM1004TMEM4LOAD26SM100_TMEM_LOAD_16dp128b8xES12_S1D_NSA_17SM75_U32x4_LDSM_NENSA_21SM90_TMA_STORE_IM2COLES1D_NSA_17SM90_U32x4_STSM_NENSA_39AutoVectorizingCopyWithAssumedAlignmentILi128EEEEEEvvEEEEvNT_6ParamsE --------------------------
	.section	.nv.shared._ZN7cutlass13device_kernelINS_4conv6kernel13ConvUniversalINS1_16ConvProblemShapeILNS1_8OperatorE1ELi3EEENS1_10collective14CollectiveConvINS1_47MainloopSm100TmaUmmaWarpSpecializedImplicitGemmILS5_1ELi4ELi3ELi1ELi2EN4cute5tupleIJNSA_1CILi1EEESD_SD_EEEEENSB_IJNSC_ILi64EEENSC_ILi128EEENSB_IJSG_EEEEEENS_10tfloat32_tESK_NSA_8TiledMMAINSA_8MMA_AtomIJNSA_17SM100_MMA_TF32_SSISK_SK_fLi64ELi128ELNSA_4UMMA5MajorE0ELSP_1ELNSO_7ScaleInE0ELSQ_0EEEEEENSA_6LayoutISE_NSB_IJNSC_ILi0EEESU_SU_EEEEENSB_IJNSA_10UnderscoreESX_SX_EEEEENS7_6detail27Sm100ImplicitGemmTileTraitsINSA_20SM90_TMA_LOAD_IM2COLENSA_14ComposedLayoutINSA_7SwizzleILi3ELi4ELi3EEENSA_18smem_ptr_flag_bitsILi32EEENST_INSB_IJNSC_ILi8EEENSC_ILi32EEEEEENSB_IJS19_SD_EEEEEEEvEENS11_INSA_13SM90_TMA_LOADENS13_INS14_ILi2ELi5ELi2EEES17_NST_INSB_IJS19_NSC_ILi4EEEEEENSB_IJSD_S19_EEEEEEEvEEEENS_8epilogue10collective18CollectiveEpilogueINS1O_23Sm100TmaWarpSpecializedILi4ELi2ELi16ELb1ELb0EEEJSJ_NSB_IJNST_ISG_SD_EENST_IS19_SD_EEEEESK_NSB_IJNSB_IJllllEEESD_SU_EEESK_S1X_NS1O_6fusion15FusionCallbacksIS1S_NS1Y_17LinearCombinationISK_fSK_fLNS_15FloatRoundStyleE2EEESJ_S1V_JEEENSA_5SM1004TMEM4LOAD26SM100_TMEM_LOAD_16dp128b8xES12_S1D_NSA_17SM75_U32x4_LDSM_NENSA_21SM90_TMA_STORE_IM2COLES1D_NSA_17SM90_U32x4_STSM_NENSA_39AutoVectorizingCopyWithAssumedAlignmentILi128EEEEEEvvEEEEvNT_6ParamsE,"aw",@nobits
	.sectionflags	@""
	.align	16
	.zero		1024


//--------------------- .nv.shared.reserved.0     --------------------------
	.section	.nv.shared.reserved.0,"aw",@nobits
	.weak		__nv_reservedSMEM_offset_0_alias
	.size		__nv_reservedSMEM_offset_0_alias, 0, 64
	.other		__nv_reservedSMEM_offset_0_alias,@"STO_CUDA_RESERVED_SHARED STV_DEFAULT"
__nv_reservedSMEM_offset_0_alias:
	.zero		0
.nv.shared.reserved.0:
	.zero		64
	.weak		__nv_reservedSMEM_tcgen05_partition
	.type		__nv_reservedSMEM_tcgen05_partition,@object
	.size		__nv_reservedSMEM_tcgen05_partition,(.L_0 - __nv_reservedSMEM_tcgen05_partition)
__nv_reservedSMEM_tcgen05_partition:
	.zero		32
.L_0:


//--------------------- .nv.global                --------------------------
	.section	.nv.global,"aw",@nobits
.nv.global:
	.type		_ZN39_INTERNAL_f537df32_4_k_cu_b5330e33_32994cute1_E,@object
	.size		_ZN39_INTERNAL_f537df32_4_k_cu_b5330e33_32994cute1_E,(_ZN39_INTERNAL_f537df32_4_k_cu_b5330e33_32994cuda3std3__45__cpo6cbeginE - _ZN39_INTERNAL_f537df32_4_k_cu_b5330e33_32994cute1_E)
_ZN39_INTERNAL_f537df32_4_k_cu_b5330e33_32994cute1_E:
	.zero		1
	.type		_ZN39_INTERNAL_f537df32_4_k_cu_b5330e33_32994cuda3std3__45__cpo6cbeginE,@object
	.size		_ZN39_INTERNAL_f537df32_4_k_cu_b5330e33_32994cuda3std3__45__cpo6cbeginE,(_ZN39_INTERNAL_f537df32_4_k_cu_b5330e33_32994cuda3std3__48in_placeE - _ZN39_INTERNAL_f537df32_4_k_cu_b5330e33_32994cuda3std3__45__cpo6cbeginE)
_ZN39_INTERNAL_f537df32_4_k_cu_b5330e33_32994cuda3std3__45__cpo6cbeginE:
	.zero		1
	.type		_ZN39_INTERNAL_f537df32_4_k_cu_b5330e33_32994cuda3std3__48in_placeE,@object
	.size		_ZN39_INTERNAL_f537df32_4_k_cu_b5330e33_32994cuda3std3__48in_placeE,(_ZN39_INTERNAL_f537df32_4_k_cu_b5330e33_32994cuda3std6ranges3__45__cpo9iter_moveE - _ZN39_INTERNAL_f537df32_4_k_cu_b5330e33_32994cuda3std3__48in_placeE)
_ZN39_INTERNAL_f537df32_4_k_cu_b5330e33_32994cuda3std3__48in_placeE:
	.zero		1
	.type		_ZN39_INTERNAL_f537df32_4_k_cu_b5330e33_32994cuda3std6ranges3__45__cpo9iter_moveE,@object
	.size		_ZN39_INTERNAL_f537df32_4_k_cu_b5330e33_32994cuda3std6ranges3__45__cpo9iter_moveE,(_ZN39_INTERNAL_f537df32_4_k_cu_b5330e33_32994cuda3std3__45__cpo5beginE - _ZN39_INTERNAL_f537df32_4_k_cu_b5330e33_32994cuda3std6ranges3__45__cpo9iter_moveE)
_ZN39_INTERNAL_f537df32_4_k_cu_b5330e33_32994cuda3std6ranges3__45__cpo9iter_moveE:
	.zero		1
	.type		_ZN39_INTERNAL_f537df32_4_k_cu_b5330e33_32994cuda3std3__45__cpo5beginE,@object
	.size		_ZN39_INTERNAL_f537df32_4_k_cu_b5330e33_32994cuda3std3__45__cpo5beginE,(_ZN39_INTERNAL_f537df32_4_k_cu_b5330e33_32994cuda3std3__441_GLOBAL__N__f537df32_4_k_cu_b5330e33_32996ignoreE - _ZN39_INTERNAL_f537df32_4_k_cu_b5330e33_32994cuda3std3__45__cpo5beginE)
_ZN39_INTERNAL_f537df32_4_k_cu_b5330e33_32994cuda3std3__45__cpo5beginE:
	.zero		1
	.type		_ZN39_INTERNAL_f537df32_4_k_cu_b5330e33_32994cuda3std3__441_GLOBAL__N__f537df32_4_k_cu_b5330e33_32996ignoreE,@object
	.size		_ZN39_INTERNAL_f537df32_4_k_cu_b5330e33_32994cuda3std3__441_GLOBAL__N__f537df32_4_k_cu_b5330e33_32996ignoreE,(_ZN39_INTERNAL_f537df32_4_k_cu_b5330e33_32994cute7productE - _ZN39_INTERNAL_f537df32_4_k_cu_b5330e33_32994cuda3std3__441_GLOBAL__N__f537df32_4_k_cu_b5330e33_32996ignoreE)
_ZN39_INTERNAL_f537df32_4_k_cu_b5330e33_32994cuda3std3__441_GLOBAL__N__f537df32_4_k_cu_b5330e33_32996ignoreE:
	.zero		1
	.type		_ZN39_INTERNAL_f537df32_4_k_cu_b5330e33_32994cute7productE,@object
	.size		_ZN39_INTERNAL_f537df32_4_k_cu_b5330e33_32994cute7productE,(_ZN39_INTERNAL_f537df32_4_k_cu_b5330e33_32994cuda3std3__45__cpo3endE - _ZN39_INTERNAL_f537df32_4_k_cu_b5330e33_32994cute7productE)
_ZN39_INTERNAL_f537df32_4_k_cu_b5330e33_32994cute7productE:
	.zero		1
	.type		_ZN39_INTERNAL_f537df32_4_k_cu_b5330e33_32994cuda3std3__45__cpo3endE,@object
	.size		_ZN39_INTERNAL_f537df32_4_k_cu_b5330e33_32994cuda3std3__45__cpo3endE,(_ZN39_INTERNAL_f537df32_4_k_cu_b5330e33_32994cuda3std3__419piecewise_constructE - _ZN39_INTERNAL_f537df32_4_k_cu_b5330e33_32994cuda3std3__45__cpo3endE)
_ZN39_INTERNAL_f537df32_4_k_cu_b5330e33_32994cuda3std3__45__cpo3endE:
	.zero		1
	.type		_ZN39_INTERNAL_f537df32_4_k_cu_b5330e33_32994cuda3std3__419piecewise_constructE,@object
	.size		_ZN39_INTERNAL_f537df32_4_k_cu_b5330e33_32994cuda3std3__419piecewise_constructE,(_ZN39_INTERNAL_f537df32_4_k_cu_b5330e33_32994cuda3std3__45__cpo4cendE - _ZN39_INTERNAL_f537df32_4_k_cu_b5330e33_32994cuda3std3__419piecewise_constructE)
_ZN39_INTERNAL_f537df32_4_k_cu_b5330e33_32994cuda3std3__419piecewise_constructE:
	.zero		1
	.type		_ZN39_INTERNAL_f537df32_4_k_cu_b5330e33_32994cuda3std3__45__cpo4cendE,@object
	.size		_ZN39_INTERNAL_f537df32_4_k_cu_b5330e33_32994cuda3std3__45__cpo4cendE,(_ZN39_INTERNAL_f537df32_4_k_cu_b5330e33_32994cuda3std6ranges3__45__cpo4swapE - _ZN39_INTERNAL_f537df32_4_k_cu_b5330e33_32994cuda3std3__45__cpo4cendE)
_ZN39_INTERNAL_f537df32_4_k_cu_b5330e33_32994cuda3std3__45__cpo4cendE:
	.zero		1
	.type		_ZN39_INTERNAL_f537df32_4_k_cu_b5330e33_32994cuda3std6ranges3__45__cpo4swapE,@object
	.size		_ZN39_INTERNAL_f537df32_4_k_cu_b5330e33_32994cuda3std6ranges3__45__cpo4swapE,(.L_10 - _ZN39_INTERNAL_f537df32_4_k_cu_b5330e33_32994cuda3std6ranges3__45__cpo4swapE)
_ZN39_INTERNAL_f537df32_4_k_cu_b5330e33_32994cuda3std6ranges3__45__cpo4swapE:
	.zero		1
.L_10:


//--------------------- .nv.constant0._ZN7cutlass13device_kernelINS_4conv6kernel13ConvUniversalINS1_16ConvProblemShapeILNS1_8OperatorE1ELi3EEENS1_10collective14CollectiveConvINS1_47MainloopSm100TmaUmmaWarpSpecializedImplicitGemmILS5_1ELi4ELi3ELi1ELi2EN4cute5tupleIJNSA_1CILi1EEESD_SD_EEEEENSB_IJNSC_ILi64EEENSC_ILi128EEENSB_IJSG_EEEEEENS_10tfloat32_tESK_NSA_8TiledMMAINSA_8MMA_AtomIJNSA_17SM100_MMA_TF32_SSISK_SK_fLi64ELi128ELNSA_4UMMA5MajorE0ELSP_1ELNSO_7ScaleInE0ELSQ_0EEEEEENSA_6LayoutISE_NSB_IJNSC_ILi0EEESU_SU_EEEEENSB_IJNSA_10UnderscoreESX_SX_EEEEENS7_6detail27Sm100ImplicitGemmTileTraitsINSA_20SM90_TMA_LOAD_IM2COLENSA_14ComposedLayoutINSA_7SwizzleILi3ELi4ELi3EEENSA_18smem_ptr_flag_bitsILi32EEENST_INSB_IJNSC_ILi8EEENSC_ILi32EEEEEENSB_IJS19_SD_EEEEEEEvEENS11_INSA_13SM90_TMA_LOADENS13_INS14_ILi2ELi5ELi2EEES17_NST_INSB_IJS19_NSC_ILi4EEEEEENSB_IJSD_S19_EEEEEEEvEEEENS_8epilogue10collective18CollectiveEpilogueINS1O_23Sm100TmaWarpSpecializedILi4ELi2ELi16ELb1ELb0EEEJSJ_NSB_IJNST_ISG_SD_EENST_IS19_SD_EEEEESK_NSB_IJNSB_IJllllEEESD_SU_EEESK_S1X_NS1O_6fusion15FusionCallbacksIS1S_NS1Y_17LinearCombinationISK_fSK_fLNS_15FloatRoundStyleE2EEESJ_S1V_JEEENSA_5SM1004TMEM4LOAD26SM100_TMEM_LOAD_16dp128b8xES12_S1D_NSA_17SM75_U32x4_LDSM_NENSA_21SM90_TMA_STORE_IM2COLES1D_NSA_17SM90_U32x4_STSM_NENSA_39AutoVectorizingCopyWithAssumedAlignmentILi128EEEEEEvvEEEEvNT_6ParamsE --------------------------
	.section	.nv.constant0._ZN7cutlass13device_kernelINS_4conv6kernel13ConvUniversalINS1_16ConvProblemShapeILNS1_8OperatorE1ELi3EEENS1_10collective14CollectiveConvINS1_47MainloopSm100TmaUmmaWarpSpecializedImplicitGemmILS5_1ELi4ELi3ELi1ELi2EN4cute5tupleIJNSA_1CILi1EEESD_SD_EEEEENSB_IJNSC_ILi64EEENSC_ILi128EEENSB_IJSG_EEEEEENS_10tfloat32_tESK_NSA_8TiledMMAINSA_8MMA_AtomIJNSA_17SM100_MMA_TF32_SSISK_SK_fLi64ELi128ELNSA_4UMMA5MajorE0ELSP_1ELNSO_7ScaleInE0ELSQ_0EEEEEENSA_6LayoutISE_NSB_IJNSC_ILi0EEESU_SU_EEEEENSB_IJNSA_10UnderscoreESX_SX_EEEEENS7_6detail27Sm100ImplicitGemmTileTraitsINSA_20SM90_TMA_LOAD_IM2COLENSA_14ComposedLayoutINSA_7SwizzleILi3ELi4ELi3EEENSA_18smem_ptr_flag_bitsILi32EEENST_INSB_IJNSC_ILi8EEENSC_ILi32EEEEEENSB_IJS19_SD_EEEEEEEvEENS11_INSA_13SM90_TMA_LOADENS13_INS14_ILi2ELi5ELi2EEES17_NST_INSB_IJS19_NSC_ILi4EEEEEENSB_IJSD_S19_EEEEEEEvEEEENS_8epilogue10collective18CollectiveEpilogueINS1O_23Sm100TmaWarpSpecializedILi4ELi2ELi16ELb1ELb0EEEJSJ_NSB_IJNST_ISG_SD_EENST_IS19_SD_EEEEESK_NSB_IJNSB_IJllllEEESD_SU_EEESK_S1X_NS1O_6fusion15FusionCallbacksIS1S_NS1Y_17LinearCombinationISK_fSK_fLNS_15FloatRoundStyleE2EEESJ_S1V_JEEENSA_5SM1004TMEM4LOAD26SM100_TMEM_LOAD_16dp128b8xES12_S1D_NSA_17SM75_U32x4_LDSM_NENSA_21SM90_TMA_STORE_IM2COLES1D_NSA_17SM90_U32x4_STSM_NENSA_39AutoVectorizingCopyWithAssumedAlignmentILi128EEEEEEvvEEEEvNT_6ParamsE,"a",@progbits
	.sectionflags	@""
	.align	4
.nv.constant0._ZN7cutlass13device_kernelINS_4conv6kernel13ConvUniversalINS1_16ConvProblemShapeILNS1_8OperatorE1ELi3EEENS1_10collective14CollectiveConvINS1_47MainloopSm100TmaUmmaWarpSpecializedImplicitGemmILS5_1ELi4ELi3ELi1ELi2EN4cute5tupleIJNSA_1CILi1EEESD_SD_EEEEENSB_IJNSC_ILi64EEENSC_ILi128EEENSB_IJSG_EEEEEENS_10tfloat32_tESK_NSA_8TiledMMAINSA_8MMA_AtomIJNSA_17SM100_MMA_TF32_SSISK_SK_fLi64ELi128ELNSA_4UMMA5MajorE0ELSP_1ELNSO_7ScaleInE0ELSQ_0EEEEEENSA_6LayoutISE_NSB_IJNSC_ILi0EEESU_SU_EEEEENSB_IJNSA_10UnderscoreESX_SX_EEEEENS7_6detail27Sm100ImplicitGemmTileTraitsINSA_20SM90_TMA_LOAD_IM2COLENSA_14ComposedLayoutINSA_7SwizzleILi3ELi4ELi3EEENSA_18smem_ptr_flag_bitsILi32EEENST_INSB_IJNSC_ILi8EEENSC_ILi32EEEEEENSB_IJS19_SD_EEEEEEEvEENS11_INSA_13SM90_TMA_LOADENS13_INS14_ILi2ELi5ELi2EEES17_NST_INSB_IJS19_NSC_ILi4EEEEEENSB_IJSD_S19_EEEEEEEvEEEENS_8epilogue10collective18CollectiveEpilogueINS1O_23Sm100TmaWarpSpecializedILi4ELi2ELi16ELb1ELb0EEEJSJ_NSB_IJNST_ISG_SD_EENST_IS19_SD_EEEEESK_NSB_IJNSB_IJllllEEESD_SU_EEESK_S1X_NS1O_6fusion15FusionCallbacksIS1S_NS1Y_17LinearCombinationISK_fSK_fLNS_15FloatRoundStyleE2EEESJ_S1V_JEEENSA_5SM1004TMEM4LOAD26SM100_TMEM_LOAD_16dp128b8xES12_S1D_NSA_17SM75_U32x4_LDSM_NENSA_21SM90_TMA_STORE_IM2COLES1D_NSA_17SM90_U32x4_STSM_NENSA_39AutoVectorizingCopyWithAssumedAlignmentILi128EEEEEEvvEEEEvNT_6ParamsE:
	.zero		3200


//--------------------- SYMBOLS --------------------------

	.type		.nv.reservedSmem.offset0,@object
	.size		.nv.reservedSmem.offset0,0x4
	.type		.nv.reservedSmem.cap,@object
	.size		.nv.reservedSmem.cap,0x4
	.type		__assertfail,@function
